//
// Generated by NVIDIA NVVM Compiler
//
// Compiler Build ID: CL-36424714
// Cuda compilation tools, release 13.0, V13.0.88
// Based on NVVM 20.0.0
//

.version 9.0
.target sm_100
.address_size 64

	// .globl	_Z15dirtymap_kernel10floatArrayS_S_S_f11chordParamsPf
.extern .func  (.param .b32 func_retval0) vprintf
(
	.param .b64 vprintf_param_0,
	.param .b64 vprintf_param_1
)
;
.extern .func  (.param .b64 func_retval0) malloc
(
	.param .b64 malloc_param_0
)
;
.extern .func free
(
	.param .b64 free_param_0
)
;
.func  (.param .align 16 .b8 func_retval0[16]) __internal_trig_reduction_slowpathd
(
	.param .b64 __internal_trig_reduction_slowpathd_param_0
)
;
.global .align 1 .b8 $str[38] = {117, 58, 32, 40, 37, 102, 44, 32, 37, 102, 44, 32, 37, 102, 41, 44, 32, 99, 104, 111, 114, 100, 32, 117, 58, 32, 40, 37, 102, 44, 37, 102, 44, 37, 102, 41, 10};
.global .align 1 .b8 $str$1[49] = {98, 115, 113, 95, 115, 111, 117, 114, 99, 101, 44, 32, 98, 115, 113, 117, 44, 32, 97, 110, 100, 32, 115, 105, 110, 115, 113, 117, 32, 112, 97, 114, 116, 115, 58, 32, 37, 101, 32, 37, 101, 32, 37, 101, 32, 37, 101, 10};
.global .align 1 .b8 $str$2[30] = {84, 105, 109, 101, 32, 115, 117, 109, 32, 97, 116, 32, 109, 105, 100, 100, 108, 101, 32, 112, 105, 120, 101, 108, 58, 32, 37, 101, 10};
.global .align 1 .b8 $str$3[31] = {84, 111, 116, 97, 108, 32, 115, 117, 109, 32, 97, 116, 32, 109, 105, 100, 100, 108, 101, 32, 112, 105, 120, 101, 108, 58, 32, 37, 101, 10};
.global .align 4 .b8 __cudart_i2opi_f[24] = {65, 144, 67, 60, 153, 149, 98, 219, 192, 221, 52, 245, 209, 87, 39, 252, 41, 21, 68, 78, 110, 131, 249, 162};
.global .align 8 .b8 __cudart_i2opi_d[144] = {8, 93, 141, 31, 177, 95, 251, 107, 234, 146, 82, 138, 247, 57, 7, 61, 123, 241, 229, 235, 199, 186, 39, 117, 45, 234, 95, 158, 102, 63, 70, 79, 183, 9, 203, 39, 207, 126, 54, 109, 31, 109, 10, 90, 139, 17, 47, 239, 15, 152, 5, 222, 255, 151, 248, 31, 59, 40, 249, 189, 139, 95, 132, 156, 244, 57, 83, 131, 57, 214, 145, 57, 65, 126, 95, 180, 38, 112, 156, 233, 132, 68, 187, 46, 245, 53, 130, 232, 62, 167, 41, 177, 28, 235, 29, 254, 28, 146, 209, 9, 234, 46, 73, 6, 224, 210, 77, 66, 58, 110, 36, 183, 97, 197, 187, 222, 171, 99, 81, 254, 65, 144, 67, 60, 153, 149, 98, 219, 192, 221, 52, 245, 209, 87, 39, 252, 41, 21, 68, 78, 110, 131, 249, 162};
.global .align 16 .b8 __cudart_sin_cos_coeffs[128] = {70, 210, 176, 44, 241, 229, 90, 190, 146, 227, 172, 105, 227, 29, 199, 62, 161, 98, 219, 25, 160, 1, 42, 191, 24, 8, 17, 17, 17, 17, 129, 63, 84, 85, 85, 85, 85, 85, 197, 191, 0, 0, 0, 0, 0, 0, 0, 0, 0, 0, 0, 0, 0, 0, 0, 0, 100, 129, 253, 32, 131, 255, 168, 189, 40, 133, 239, 193, 167, 238, 33, 62, 217, 230, 6, 142, 79, 126, 146, 190, 233, 188, 221, 25, 160, 1, 250, 62, 71, 93, 193, 22, 108, 193, 86, 191, 81, 85, 85, 85, 85, 85, 165, 63, 0, 0, 0, 0, 0, 0, 224, 191, 0, 0, 0, 0, 0, 0, 240, 63};

.visible .entry _Z15dirtymap_kernel10floatArrayS_S_S_f11chordParamsPf(
	.param .align 8 .b8 _Z15dirtymap_kernel10floatArrayS_S_S_f11chordParamsPf_param_0[16],
	.param .align 8 .b8 _Z15dirtymap_kernel10floatArrayS_S_S_f11chordParamsPf_param_1[16],
	.param .align 8 .b8 _Z15dirtymap_kernel10floatArrayS_S_S_f11chordParamsPf_param_2[16],
	.param .align 8 .b8 _Z15dirtymap_kernel10floatArrayS_S_S_f11chordParamsPf_param_3[16],
	.param .f32 _Z15dirtymap_kernel10floatArrayS_S_S_f11chordParamsPf_param_4,
	.param .align 8 .b8 _Z15dirtymap_kernel10floatArrayS_S_S_f11chordParamsPf_param_5[56],
	.param .u64 .ptr .align 1 _Z15dirtymap_kernel10floatArrayS_S_S_f11chordParamsPf_param_6
)
{
	.local .align 16 .b8 	__local_depot0[80];
	.reg .b64 	%SP;
	.reg .b64 	%SPL;
	.reg .pred 	%p<712>;
	.reg .b32 	%r<2742>;
	.reg .b32 	%f<3179>;
	.reg .b64 	%rd<1226>;
	.reg .b64 	%fd<296>;

	mov.u64 	%SPL, __local_depot0;
	cvta.local.u64 	%SP, %SPL;
	ld.param.u64 	%rd63, [_Z15dirtymap_kernel10floatArrayS_S_S_f11chordParamsPf_param_0];
	ld.param.u64 	%rd64, [_Z15dirtymap_kernel10floatArrayS_S_S_f11chordParamsPf_param_1];
	ld.param.u32 	%r2, [_Z15dirtymap_kernel10floatArrayS_S_S_f11chordParamsPf_param_1+8];
	ld.param.u64 	%rd65, [_Z15dirtymap_kernel10floatArrayS_S_S_f11chordParamsPf_param_2];
	ld.param.u32 	%r3, [_Z15dirtymap_kernel10floatArrayS_S_S_f11chordParamsPf_param_3+8];
	ld.param.u32 	%r4, [_Z15dirtymap_kernel10floatArrayS_S_S_f11chordParamsPf_param_5+8];
	ld.param.f32 	%f1, [_Z15dirtymap_kernel10floatArrayS_S_S_f11chordParamsPf_param_5+16];
	ld.param.u32 	%r5, [_Z15dirtymap_kernel10floatArrayS_S_S_f11chordParamsPf_param_5+20];
	ld.param.u32 	%r6, [_Z15dirtymap_kernel10floatArrayS_S_S_f11chordParamsPf_param_5+24];
	ld.param.f32 	%f2, [_Z15dirtymap_kernel10floatArrayS_S_S_f11chordParamsPf_param_5+28];
	ld.param.u32 	%r7, [_Z15dirtymap_kernel10floatArrayS_S_S_f11chordParamsPf_param_5+48];
	ld.param.u32 	%r1, [_Z15dirtymap_kernel10floatArrayS_S_S_f11chordParamsPf_param_0+8];
	ld.param.u64 	%rd285, [_Z15dirtymap_kernel10floatArrayS_S_S_f11chordParamsPf_param_5];
	ld.param.u64 	%rd286, [_Z15dirtymap_kernel10floatArrayS_S_S_f11chordParamsPf_param_3];
	ld.param.v2.f32 	{%f3, %f4}, [_Z15dirtymap_kernel10floatArrayS_S_S_f11chordParamsPf_param_5+32];
	ld.param.v2.f32 	{%f5, %f6}, [_Z15dirtymap_kernel10floatArrayS_S_S_f11chordParamsPf_param_5+40];
	ld.param.u64 	%rd287, [_Z15dirtymap_kernel10floatArrayS_S_S_f11chordParamsPf_param_6];
	cvta.to.global.u64 	%rd1, %rd287;
	add.u64 	%rd2, %SPL, 0;
	add.u64 	%rd3, %SPL, 0;
	add.u64 	%rd4, %SPL, 0;
	add.u64 	%rd5, %SPL, 0;
	add.u64 	%rd6, %SPL, 0;
	add.u64 	%rd7, %SPL, 0;
	add.u64 	%rd8, %SPL, 0;
	add.u64 	%rd9, %SPL, 0;
	add.u64 	%rd10, %SPL, 0;
	add.u64 	%rd11, %SPL, 0;
	add.u64 	%rd12, %SPL, 0;
	add.u64 	%rd13, %SPL, 0;
	add.u64 	%rd14, %SPL, 0;
	add.u64 	%rd15, %SPL, 0;
	add.u64 	%rd16, %SPL, 0;
	add.u64 	%rd17, %SPL, 0;
	add.u64 	%rd18, %SPL, 0;
	add.u64 	%rd19, %SPL, 0;
	add.u64 	%rd20, %SPL, 0;
	add.u64 	%rd21, %SPL, 0;
	add.u64 	%rd22, %SPL, 0;
	add.u64 	%rd23, %SPL, 0;
	add.u64 	%rd24, %SPL, 0;
	add.u64 	%rd25, %SPL, 0;
	add.u64 	%rd26, %SPL, 0;
	add.u64 	%rd27, %SPL, 0;
	add.u64 	%rd28, %SPL, 0;
	add.u64 	%rd29, %SPL, 0;
	add.u64 	%rd30, %SPL, 0;
	add.u64 	%rd31, %SPL, 0;
	add.u64 	%rd32, %SPL, 0;
	add.u64 	%rd33, %SPL, 0;
	add.u64 	%rd34, %SPL, 0;
	add.u64 	%rd35, %SPL, 0;
	add.u64 	%rd36, %SPL, 0;
	add.u64 	%rd37, %SPL, 0;
	add.u64 	%rd38, %SPL, 0;
	add.u64 	%rd39, %SPL, 0;
	add.u64 	%rd40, %SPL, 0;
	add.u64 	%rd41, %SPL, 0;
	add.u64 	%rd42, %SPL, 0;
	add.u64 	%rd43, %SPL, 0;
	add.u64 	%rd44, %SPL, 0;
	add.u64 	%rd45, %SPL, 0;
	add.u64 	%rd46, %SPL, 0;
	add.u64 	%rd47, %SPL, 0;
	add.u64 	%rd48, %SPL, 0;
	add.u64 	%rd49, %SPL, 0;
	add.u64 	%rd50, %SPL, 0;
	add.u64 	%rd51, %SPL, 0;
	add.u64 	%rd52, %SPL, 0;
	add.u64 	%rd53, %SPL, 0;
	add.u64 	%rd54, %SPL, 0;
	add.u64 	%rd55, %SPL, 0;
	add.u64 	%rd56, %SPL, 0;
	add.u64 	%rd57, %SPL, 0;
	add.u64 	%rd58, %SPL, 0;
	add.u64 	%rd59, %SPL, 0;
	add.u64 	%rd60, %SPL, 0;
	add.u64 	%rd61, %SPL, 0;
	add.u64 	%rd62, %SPL, 32;
	cvta.to.global.u64 	%rd66, %rd286;
	cvta.to.global.u64 	%rd67, %rd285;
	mov.u32 	%r954, %ctaid.x;
	shl.b32 	%r8, %r954, 5;
	mov.u32 	%r9, %tid.x;
	add.s32 	%r10, %r8, %r9;
	mul.hi.u32 	%r955, %r1, -1431655765;
	shr.u32 	%r956, %r955, 1;
	setp.ge.u32 	%p1, %r10, %r956;
	@%p1 bra 	$L__BB0_713;
	mul.lo.s32 	%r957, %r4, 3;
	mul.wide.u32 	%rd349, %r957, 4;
	{ // callseq 0, 0
	.param .b64 param0;
	st.param.b64 	[param0], %rd349;
	.param .b64 retval0;
	call.uni (retval0), 
	malloc, 
	(
	param0
	);
	ld.param.b64 	%rd350, [retval0];
	} // callseq 0
	{ // callseq 1, 0
	.param .b64 param0;
	st.param.b64 	[param0], %rd349;
	.param .b64 retval0;
	call.uni (retval0), 
	malloc, 
	(
	param0
	);
	ld.param.b64 	%rd351, [retval0];
	} // callseq 1
	{ // callseq 2, 0
	.param .b64 param0;
	st.param.b64 	[param0], %rd349;
	.param .b64 retval0;
	call.uni (retval0), 
	malloc, 
	(
	param0
	);
	ld.param.b64 	%rd352, [retval0];
	} // callseq 2
	setp.eq.s32 	%p2, %r4, 0;
	@%p2 bra 	$L__BB0_52;
	mov.f32 	%f509, 0f00000000;
	mul.rn.f32 	%f510, %f509, %f509;
	add.f32 	%f511, %f510, 0f00000000;
	fma.rn.f32 	%f512, %f510, 0f37CBAC00, 0fBAB607ED;
	fma.rn.f32 	%f513, %f512, %f510, 0f3D2AAABB;
	fma.rn.f32 	%f514, %f513, %f510, 0fBEFFFFFF;
	fma.rn.f32 	%f7, %f514, %f511, 0f3F800000;
	fma.rn.f32 	%f515, %f510, 0f00000000, 0f00000000;
	fma.rn.f32 	%f516, %f510, 0fB94D4153, 0f3C0885E4;
	fma.rn.f32 	%f517, %f516, %f510, 0fBE2AAAA8;
	fma.rn.f32 	%f8, %f517, %f515, 0f00000000;
	mov.b32 	%r2459, 0;
$L__BB0_3:
	mul.wide.u32 	%rd353, %r2459, 4;
	add.s64 	%rd71, %rd67, %rd353;
	ld.global.f32 	%f9, [%rd71];
	mul.lo.s32 	%r12, %r2459, 3;
	mul.f32 	%f518, %f9, 0f3F22F983;
	cvt.rni.s32.f32 	%r2471, %f518;
	cvt.rn.f32.s32 	%f519, %r2471;
	fma.rn.f32 	%f520, %f519, 0fBFC90FDA, %f9;
	fma.rn.f32 	%f521, %f519, 0fB3A22168, %f520;
	fma.rn.f32 	%f3070, %f519, 0fA7C234C5, %f521;
	abs.f32 	%f11, %f9;
	setp.ltu.f32 	%p3, %f11, 0f47CE4780;
	mov.u32 	%r2463, %r2471;
	mov.f32 	%f3068, %f3070;
	@%p3 bra 	$L__BB0_11;
	setp.neu.f32 	%p4, %f11, 0f7F800000;
	@%p4 bra 	$L__BB0_6;
	mov.f32 	%f524, 0f00000000;
	mul.rn.f32 	%f3068, %f9, %f524;
	mov.b32 	%r2463, 0;
	bra.uni 	$L__BB0_11;
$L__BB0_6:
	mov.b32 	%r14, %f9;
	shl.b32 	%r960, %r14, 8;
	or.b32  	%r15, %r960, -2147483648;
	mov.b64 	%rd1159, 0;
	mov.b32 	%r2460, 0;
$L__BB0_7:
	.pragma "nounroll";
	mul.wide.u32 	%rd355, %r2460, 4;
	mov.u64 	%rd356, __cudart_i2opi_f;
	add.s64 	%rd357, %rd356, %rd355;
	ld.global.nc.u32 	%r961, [%rd357];
	mad.wide.u32 	%rd358, %r961, %r15, %rd1159;
	shr.u64 	%rd1159, %rd358, 32;
	add.s64 	%rd359, %rd61, %rd355;
	st.local.u32 	[%rd359], %rd358;
	add.s32 	%r2460, %r2460, 1;
	setp.ne.s32 	%p5, %r2460, 6;
	@%p5 bra 	$L__BB0_7;
	shr.u32 	%r962, %r14, 23;
	st.local.u32 	[%rd61+24], %rd1159;
	and.b32  	%r18, %r962, 31;
	and.b32  	%r963, %r962, 224;
	add.s32 	%r964, %r963, -128;
	shr.u32 	%r965, %r964, 5;
	mul.wide.u32 	%rd360, %r965, 4;
	sub.s64 	%rd74, %rd61, %rd360;
	ld.local.u32 	%r2461, [%rd74+24];
	ld.local.u32 	%r2462, [%rd74+20];
	setp.eq.s32 	%p6, %r18, 0;
	@%p6 bra 	$L__BB0_10;
	shf.l.wrap.b32 	%r2461, %r2462, %r2461, %r18;
	ld.local.u32 	%r966, [%rd74+16];
	shf.l.wrap.b32 	%r2462, %r966, %r2462, %r18;
$L__BB0_10:
	shr.u32 	%r967, %r2461, 30;
	shf.l.wrap.b32 	%r968, %r2462, %r2461, 2;
	shl.b32 	%r969, %r2462, 2;
	shr.u32 	%r970, %r968, 31;
	add.s32 	%r971, %r970, %r967;
	neg.s32 	%r972, %r971;
	setp.lt.s32 	%p7, %r14, 0;
	selp.b32 	%r2463, %r972, %r971, %p7;
	xor.b32  	%r973, %r968, %r14;
	shr.s32 	%r974, %r968, 31;
	xor.b32  	%r975, %r974, %r968;
	xor.b32  	%r976, %r974, %r969;
	cvt.u64.u32 	%rd361, %r975;
	shl.b64 	%rd362, %rd361, 32;
	cvt.u64.u32 	%rd363, %r976;
	or.b64  	%rd364, %rd362, %rd363;
	cvt.rn.f64.s64 	%fd30, %rd364;
	mul.f64 	%fd31, %fd30, 0d3BF921FB54442D19;
	cvt.rn.f32.f64 	%f522, %fd31;
	neg.f32 	%f523, %f522;
	setp.lt.s32 	%p8, %r973, 0;
	selp.f32 	%f3068, %f523, %f522, %p8;
$L__BB0_11:
	mul.wide.u32 	%rd365, %r12, 4;
	add.s64 	%rd75, %rd350, %rd365;
	mul.rn.f32 	%f525, %f3068, %f3068;
	and.b32  	%r978, %r2463, 1;
	setp.eq.b32 	%p10, %r978, 1;
	selp.f32 	%f526, 0f3F800000, %f3068, %p10;
	fma.rn.f32 	%f527, %f525, %f526, 0f00000000;
	fma.rn.f32 	%f528, %f525, 0f37CBAC00, 0fBAB607ED;
	selp.f32 	%f529, %f528, 0fB94D4153, %p10;
	selp.f32 	%f530, 0f3D2AAABB, 0f3C0885E4, %p10;
	fma.rn.f32 	%f531, %f529, %f525, %f530;
	selp.f32 	%f532, 0fBEFFFFFF, 0fBE2AAAA8, %p10;
	fma.rn.f32 	%f533, %f531, %f525, %f532;
	fma.rn.f32 	%f534, %f533, %f527, %f526;
	and.b32  	%r979, %r2463, 2;
	setp.eq.s32 	%p11, %r979, 0;
	mov.f32 	%f535, 0f00000000;
	sub.f32 	%f536, %f535, %f534;
	selp.f32 	%f537, %f534, %f536, %p11;
	mul.f32 	%f538, %f7, %f537;
	st.f32 	[%rd75], %f538;
	mov.u32 	%r2467, %r2471;
	mov.f32 	%f3069, %f3070;
	@%p3 bra 	$L__BB0_19;
	setp.neu.f32 	%p12, %f11, 0f7F800000;
	@%p12 bra 	$L__BB0_14;
	mov.f32 	%f541, 0f00000000;
	mul.rn.f32 	%f3069, %f9, %f541;
	mov.b32 	%r2467, 0;
	bra.uni 	$L__BB0_19;
$L__BB0_14:
	mov.b32 	%r27, %f9;
	shl.b32 	%r981, %r27, 8;
	or.b32  	%r28, %r981, -2147483648;
	mov.b64 	%rd1160, 0;
	mov.b32 	%r2464, 0;
$L__BB0_15:
	.pragma "nounroll";
	mul.wide.u32 	%rd367, %r2464, 4;
	mov.u64 	%rd368, __cudart_i2opi_f;
	add.s64 	%rd369, %rd368, %rd367;
	ld.global.nc.u32 	%r982, [%rd369];
	mad.wide.u32 	%rd370, %r982, %r28, %rd1160;
	shr.u64 	%rd1160, %rd370, 32;
	add.s64 	%rd371, %rd60, %rd367;
	st.local.u32 	[%rd371], %rd370;
	add.s32 	%r2464, %r2464, 1;
	setp.ne.s32 	%p13, %r2464, 6;
	@%p13 bra 	$L__BB0_15;
	shr.u32 	%r983, %r27, 23;
	st.local.u32 	[%rd60+24], %rd1160;
	and.b32  	%r31, %r983, 31;
	and.b32  	%r984, %r983, 224;
	add.s32 	%r985, %r984, -128;
	shr.u32 	%r986, %r985, 5;
	mul.wide.u32 	%rd372, %r986, 4;
	sub.s64 	%rd78, %rd60, %rd372;
	ld.local.u32 	%r2465, [%rd78+24];
	ld.local.u32 	%r2466, [%rd78+20];
	setp.eq.s32 	%p14, %r31, 0;
	@%p14 bra 	$L__BB0_18;
	shf.l.wrap.b32 	%r2465, %r2466, %r2465, %r31;
	ld.local.u32 	%r987, [%rd78+16];
	shf.l.wrap.b32 	%r2466, %r987, %r2466, %r31;
$L__BB0_18:
	shr.u32 	%r988, %r2465, 30;
	shf.l.wrap.b32 	%r989, %r2466, %r2465, 2;
	shl.b32 	%r990, %r2466, 2;
	shr.u32 	%r991, %r989, 31;
	add.s32 	%r992, %r991, %r988;
	neg.s32 	%r993, %r992;
	setp.lt.s32 	%p15, %r27, 0;
	selp.b32 	%r2467, %r993, %r992, %p15;
	xor.b32  	%r994, %r989, %r27;
	shr.s32 	%r995, %r989, 31;
	xor.b32  	%r996, %r995, %r989;
	xor.b32  	%r997, %r995, %r990;
	cvt.u64.u32 	%rd373, %r996;
	shl.b64 	%rd374, %rd373, 32;
	cvt.u64.u32 	%rd375, %r997;
	or.b64  	%rd376, %rd374, %rd375;
	cvt.rn.f64.s64 	%fd32, %rd376;
	mul.f64 	%fd33, %fd32, 0d3BF921FB54442D19;
	cvt.rn.f32.f64 	%f539, %fd33;
	neg.f32 	%f540, %f539;
	setp.lt.s32 	%p16, %r994, 0;
	selp.f32 	%f3069, %f540, %f539, %p16;
$L__BB0_19:
	mul.rn.f32 	%f542, %f3069, %f3069;
	and.b32  	%r999, %r2467, 1;
	setp.eq.b32 	%p18, %r999, 1;
	selp.f32 	%f543, 0f3F800000, %f3069, %p18;
	fma.rn.f32 	%f544, %f542, %f543, 0f00000000;
	fma.rn.f32 	%f545, %f542, 0f37CBAC00, 0fBAB607ED;
	selp.f32 	%f546, %f545, 0fB94D4153, %p18;
	selp.f32 	%f547, 0f3D2AAABB, 0f3C0885E4, %p18;
	fma.rn.f32 	%f548, %f546, %f542, %f547;
	selp.f32 	%f549, 0fBEFFFFFF, 0fBE2AAAA8, %p18;
	fma.rn.f32 	%f550, %f548, %f542, %f549;
	fma.rn.f32 	%f551, %f550, %f544, %f543;
	and.b32  	%r1000, %r2467, 2;
	setp.eq.s32 	%p19, %r1000, 0;
	mov.f32 	%f552, 0f00000000;
	sub.f32 	%f553, %f552, %f551;
	selp.f32 	%f554, %f551, %f553, %p19;
	mul.f32 	%f555, %f8, %f554;
	st.f32 	[%rd75+4], %f555;
	@%p3 bra 	$L__BB0_27;
	setp.neu.f32 	%p20, %f11, 0f7F800000;
	@%p20 bra 	$L__BB0_22;
	mov.f32 	%f558, 0f00000000;
	mul.rn.f32 	%f3070, %f9, %f558;
	mov.b32 	%r2471, 0;
	bra.uni 	$L__BB0_27;
$L__BB0_22:
	mov.b32 	%r40, %f9;
	shl.b32 	%r1002, %r40, 8;
	or.b32  	%r41, %r1002, -2147483648;
	mov.b64 	%rd1161, 0;
	mov.b32 	%r2468, 0;
$L__BB0_23:
	.pragma "nounroll";
	mul.wide.u32 	%rd378, %r2468, 4;
	mov.u64 	%rd379, __cudart_i2opi_f;
	add.s64 	%rd380, %rd379, %rd378;
	ld.global.nc.u32 	%r1003, [%rd380];
	mad.wide.u32 	%rd381, %r1003, %r41, %rd1161;
	shr.u64 	%rd1161, %rd381, 32;
	add.s64 	%rd382, %rd59, %rd378;
	st.local.u32 	[%rd382], %rd381;
	add.s32 	%r2468, %r2468, 1;
	setp.ne.s32 	%p21, %r2468, 6;
	@%p21 bra 	$L__BB0_23;
	shr.u32 	%r1004, %r40, 23;
	st.local.u32 	[%rd59+24], %rd1161;
	and.b32  	%r44, %r1004, 31;
	and.b32  	%r1005, %r1004, 224;
	add.s32 	%r1006, %r1005, -128;
	shr.u32 	%r1007, %r1006, 5;
	mul.wide.u32 	%rd383, %r1007, 4;
	sub.s64 	%rd81, %rd59, %rd383;
	ld.local.u32 	%r2469, [%rd81+24];
	ld.local.u32 	%r2470, [%rd81+20];
	setp.eq.s32 	%p22, %r44, 0;
	@%p22 bra 	$L__BB0_26;
	shf.l.wrap.b32 	%r2469, %r2470, %r2469, %r44;
	ld.local.u32 	%r1008, [%rd81+16];
	shf.l.wrap.b32 	%r2470, %r1008, %r2470, %r44;
$L__BB0_26:
	shr.u32 	%r1009, %r2469, 30;
	shf.l.wrap.b32 	%r1010, %r2470, %r2469, 2;
	shl.b32 	%r1011, %r2470, 2;
	shr.u32 	%r1012, %r1010, 31;
	add.s32 	%r1013, %r1012, %r1009;
	neg.s32 	%r1014, %r1013;
	setp.lt.s32 	%p23, %r40, 0;
	selp.b32 	%r2471, %r1014, %r1013, %p23;
	xor.b32  	%r1015, %r1010, %r40;
	shr.s32 	%r1016, %r1010, 31;
	xor.b32  	%r1017, %r1016, %r1010;
	xor.b32  	%r1018, %r1016, %r1011;
	cvt.u64.u32 	%rd384, %r1017;
	shl.b64 	%rd385, %rd384, 32;
	cvt.u64.u32 	%rd386, %r1018;
	or.b64  	%rd387, %rd385, %rd386;
	cvt.rn.f64.s64 	%fd34, %rd387;
	mul.f64 	%fd35, %fd34, 0d3BF921FB54442D19;
	cvt.rn.f32.f64 	%f556, %fd35;
	neg.f32 	%f557, %f556;
	setp.lt.s32 	%p24, %r1015, 0;
	selp.f32 	%f3070, %f557, %f556, %p24;
$L__BB0_27:
	add.s32 	%r1020, %r2471, 1;
	mul.rn.f32 	%f559, %f3070, %f3070;
	and.b32  	%r1021, %r2471, 1;
	setp.eq.b32 	%p25, %r1021, 1;
	selp.f32 	%f560, %f3070, 0f3F800000, %p25;
	fma.rn.f32 	%f561, %f559, %f560, 0f00000000;
	fma.rn.f32 	%f562, %f559, 0f37CBAC00, 0fBAB607ED;
	selp.f32 	%f563, 0fB94D4153, %f562, %p25;
	selp.f32 	%f564, 0f3C0885E4, 0f3D2AAABB, %p25;
	fma.rn.f32 	%f565, %f563, %f559, %f564;
	selp.f32 	%f566, 0fBE2AAAA8, 0fBEFFFFFF, %p25;
	fma.rn.f32 	%f567, %f565, %f559, %f566;
	fma.rn.f32 	%f568, %f567, %f561, %f560;
	and.b32  	%r1022, %r1020, 2;
	setp.eq.s32 	%p26, %r1022, 0;
	mov.f32 	%f569, 0f00000000;
	sub.f32 	%f570, %f569, %f568;
	selp.f32 	%f571, %f568, %f570, %p26;
	st.f32 	[%rd75+8], %f571;
	ld.global.f32 	%f572, [%rd71];
	cvt.f64.f32 	%fd36, %f572;
	add.f64 	%fd37, %fd36, 0d3FF921FB54442D18;
	cvt.rn.f32.f64 	%f21, %fd37;
	mul.f32 	%f573, %f21, 0f3F22F983;
	cvt.rni.s32.f32 	%r2483, %f573;
	cvt.rn.f32.s32 	%f574, %r2483;
	fma.rn.f32 	%f575, %f574, 0fBFC90FDA, %f21;
	fma.rn.f32 	%f576, %f574, 0fB3A22168, %f575;
	fma.rn.f32 	%f3073, %f574, 0fA7C234C5, %f576;
	abs.f32 	%f23, %f21;
	setp.ltu.f32 	%p27, %f23, 0f47CE4780;
	mov.u32 	%r2475, %r2483;
	mov.f32 	%f3071, %f3073;
	@%p27 bra 	$L__BB0_35;
	setp.neu.f32 	%p28, %f23, 0f7F800000;
	@%p28 bra 	$L__BB0_30;
	mov.f32 	%f579, 0f00000000;
	mul.rn.f32 	%f3071, %f21, %f579;
	mov.b32 	%r2475, 0;
	bra.uni 	$L__BB0_35;
$L__BB0_30:
	mov.b32 	%r54, %f21;
	shl.b32 	%r1024, %r54, 8;
	or.b32  	%r55, %r1024, -2147483648;
	mov.b64 	%rd1162, 0;
	mov.b32 	%r2472, 0;
$L__BB0_31:
	.pragma "nounroll";
	mul.wide.u32 	%rd389, %r2472, 4;
	mov.u64 	%rd390, __cudart_i2opi_f;
	add.s64 	%rd391, %rd390, %rd389;
	ld.global.nc.u32 	%r1025, [%rd391];
	mad.wide.u32 	%rd392, %r1025, %r55, %rd1162;
	shr.u64 	%rd1162, %rd392, 32;
	add.s64 	%rd393, %rd58, %rd389;
	st.local.u32 	[%rd393], %rd392;
	add.s32 	%r2472, %r2472, 1;
	setp.ne.s32 	%p29, %r2472, 6;
	@%p29 bra 	$L__BB0_31;
	shr.u32 	%r1026, %r54, 23;
	st.local.u32 	[%rd58+24], %rd1162;
	and.b32  	%r58, %r1026, 31;
	and.b32  	%r1027, %r1026, 224;
	add.s32 	%r1028, %r1027, -128;
	shr.u32 	%r1029, %r1028, 5;
	mul.wide.u32 	%rd394, %r1029, 4;
	sub.s64 	%rd84, %rd58, %rd394;
	ld.local.u32 	%r2473, [%rd84+24];
	ld.local.u32 	%r2474, [%rd84+20];
	setp.eq.s32 	%p30, %r58, 0;
	@%p30 bra 	$L__BB0_34;
	shf.l.wrap.b32 	%r2473, %r2474, %r2473, %r58;
	ld.local.u32 	%r1030, [%rd84+16];
	shf.l.wrap.b32 	%r2474, %r1030, %r2474, %r58;
$L__BB0_34:
	shr.u32 	%r1031, %r2473, 30;
	shf.l.wrap.b32 	%r1032, %r2474, %r2473, 2;
	shl.b32 	%r1033, %r2474, 2;
	shr.u32 	%r1034, %r1032, 31;
	add.s32 	%r1035, %r1034, %r1031;
	neg.s32 	%r1036, %r1035;
	setp.lt.s32 	%p31, %r54, 0;
	selp.b32 	%r2475, %r1036, %r1035, %p31;
	xor.b32  	%r1037, %r1032, %r54;
	shr.s32 	%r1038, %r1032, 31;
	xor.b32  	%r1039, %r1038, %r1032;
	xor.b32  	%r1040, %r1038, %r1033;
	cvt.u64.u32 	%rd395, %r1039;
	shl.b64 	%rd396, %rd395, 32;
	cvt.u64.u32 	%rd397, %r1040;
	or.b64  	%rd398, %rd396, %rd397;
	cvt.rn.f64.s64 	%fd38, %rd398;
	mul.f64 	%fd39, %fd38, 0d3BF921FB54442D19;
	cvt.rn.f32.f64 	%f577, %fd39;
	neg.f32 	%f578, %f577;
	setp.lt.s32 	%p32, %r1037, 0;
	selp.f32 	%f3071, %f578, %f577, %p32;
$L__BB0_35:
	mul.wide.u32 	%rd399, %r12, 4;
	add.s64 	%rd85, %rd351, %rd399;
	mul.rn.f32 	%f580, %f3071, %f3071;
	and.b32  	%r1042, %r2475, 1;
	setp.eq.b32 	%p34, %r1042, 1;
	selp.f32 	%f581, 0f3F800000, %f3071, %p34;
	fma.rn.f32 	%f582, %f580, %f581, 0f00000000;
	fma.rn.f32 	%f583, %f580, 0f37CBAC00, 0fBAB607ED;
	selp.f32 	%f584, %f583, 0fB94D4153, %p34;
	selp.f32 	%f585, 0f3D2AAABB, 0f3C0885E4, %p34;
	fma.rn.f32 	%f586, %f584, %f580, %f585;
	selp.f32 	%f587, 0fBEFFFFFF, 0fBE2AAAA8, %p34;
	fma.rn.f32 	%f588, %f586, %f580, %f587;
	fma.rn.f32 	%f589, %f588, %f582, %f581;
	and.b32  	%r1043, %r2475, 2;
	setp.eq.s32 	%p35, %r1043, 0;
	mov.f32 	%f590, 0f00000000;
	sub.f32 	%f591, %f590, %f589;
	selp.f32 	%f592, %f589, %f591, %p35;
	mul.f32 	%f593, %f7, %f592;
	st.f32 	[%rd85], %f593;
	mov.u32 	%r2479, %r2483;
	mov.f32 	%f3072, %f3073;
	@%p27 bra 	$L__BB0_43;
	setp.neu.f32 	%p36, %f23, 0f7F800000;
	@%p36 bra 	$L__BB0_38;
	mov.f32 	%f596, 0f00000000;
	mul.rn.f32 	%f3072, %f21, %f596;
	mov.b32 	%r2479, 0;
	bra.uni 	$L__BB0_43;
$L__BB0_38:
	mov.b32 	%r67, %f21;
	shl.b32 	%r1045, %r67, 8;
	or.b32  	%r68, %r1045, -2147483648;
	mov.b64 	%rd1163, 0;
	mov.b32 	%r2476, 0;
$L__BB0_39:
	.pragma "nounroll";
	mul.wide.u32 	%rd401, %r2476, 4;
	mov.u64 	%rd402, __cudart_i2opi_f;
	add.s64 	%rd403, %rd402, %rd401;
	ld.global.nc.u32 	%r1046, [%rd403];
	mad.wide.u32 	%rd404, %r1046, %r68, %rd1163;
	shr.u64 	%rd1163, %rd404, 32;
	add.s64 	%rd405, %rd57, %rd401;
	st.local.u32 	[%rd405], %rd404;
	add.s32 	%r2476, %r2476, 1;
	setp.ne.s32 	%p37, %r2476, 6;
	@%p37 bra 	$L__BB0_39;
	shr.u32 	%r1047, %r67, 23;
	st.local.u32 	[%rd57+24], %rd1163;
	and.b32  	%r71, %r1047, 31;
	and.b32  	%r1048, %r1047, 224;
	add.s32 	%r1049, %r1048, -128;
	shr.u32 	%r1050, %r1049, 5;
	mul.wide.u32 	%rd406, %r1050, 4;
	sub.s64 	%rd88, %rd57, %rd406;
	ld.local.u32 	%r2477, [%rd88+24];
	ld.local.u32 	%r2478, [%rd88+20];
	setp.eq.s32 	%p38, %r71, 0;
	@%p38 bra 	$L__BB0_42;
	shf.l.wrap.b32 	%r2477, %r2478, %r2477, %r71;
	ld.local.u32 	%r1051, [%rd88+16];
	shf.l.wrap.b32 	%r2478, %r1051, %r2478, %r71;
$L__BB0_42:
	shr.u32 	%r1052, %r2477, 30;
	shf.l.wrap.b32 	%r1053, %r2478, %r2477, 2;
	shl.b32 	%r1054, %r2478, 2;
	shr.u32 	%r1055, %r1053, 31;
	add.s32 	%r1056, %r1055, %r1052;
	neg.s32 	%r1057, %r1056;
	setp.lt.s32 	%p39, %r67, 0;
	selp.b32 	%r2479, %r1057, %r1056, %p39;
	xor.b32  	%r1058, %r1053, %r67;
	shr.s32 	%r1059, %r1053, 31;
	xor.b32  	%r1060, %r1059, %r1053;
	xor.b32  	%r1061, %r1059, %r1054;
	cvt.u64.u32 	%rd407, %r1060;
	shl.b64 	%rd408, %rd407, 32;
	cvt.u64.u32 	%rd409, %r1061;
	or.b64  	%rd410, %rd408, %rd409;
	cvt.rn.f64.s64 	%fd40, %rd410;
	mul.f64 	%fd41, %fd40, 0d3BF921FB54442D19;
	cvt.rn.f32.f64 	%f594, %fd41;
	neg.f32 	%f595, %f594;
	setp.lt.s32 	%p40, %r1058, 0;
	selp.f32 	%f3072, %f595, %f594, %p40;
$L__BB0_43:
	mul.rn.f32 	%f597, %f3072, %f3072;
	and.b32  	%r1063, %r2479, 1;
	setp.eq.b32 	%p42, %r1063, 1;
	selp.f32 	%f598, 0f3F800000, %f3072, %p42;
	fma.rn.f32 	%f599, %f597, %f598, 0f00000000;
	fma.rn.f32 	%f600, %f597, 0f37CBAC00, 0fBAB607ED;
	selp.f32 	%f601, %f600, 0fB94D4153, %p42;
	selp.f32 	%f602, 0f3D2AAABB, 0f3C0885E4, %p42;
	fma.rn.f32 	%f603, %f601, %f597, %f602;
	selp.f32 	%f604, 0fBEFFFFFF, 0fBE2AAAA8, %p42;
	fma.rn.f32 	%f605, %f603, %f597, %f604;
	fma.rn.f32 	%f606, %f605, %f599, %f598;
	and.b32  	%r1064, %r2479, 2;
	setp.eq.s32 	%p43, %r1064, 0;
	mov.f32 	%f607, 0f00000000;
	sub.f32 	%f608, %f607, %f606;
	selp.f32 	%f609, %f606, %f608, %p43;
	mul.f32 	%f30, %f8, %f609;
	st.f32 	[%rd85+4], %f30;
	@%p27 bra 	$L__BB0_51;
	setp.neu.f32 	%p44, %f23, 0f7F800000;
	@%p44 bra 	$L__BB0_46;
	mov.f32 	%f612, 0f00000000;
	mul.rn.f32 	%f3073, %f21, %f612;
	mov.b32 	%r2483, 0;
	bra.uni 	$L__BB0_51;
$L__BB0_46:
	mov.b32 	%r80, %f21;
	shl.b32 	%r1066, %r80, 8;
	or.b32  	%r81, %r1066, -2147483648;
	mov.b64 	%rd1164, 0;
	mov.b32 	%r2480, 0;
$L__BB0_47:
	.pragma "nounroll";
	mul.wide.u32 	%rd412, %r2480, 4;
	mov.u64 	%rd413, __cudart_i2opi_f;
	add.s64 	%rd414, %rd413, %rd412;
	ld.global.nc.u32 	%r1067, [%rd414];
	mad.wide.u32 	%rd415, %r1067, %r81, %rd1164;
	shr.u64 	%rd1164, %rd415, 32;
	add.s64 	%rd416, %rd56, %rd412;
	st.local.u32 	[%rd416], %rd415;
	add.s32 	%r2480, %r2480, 1;
	setp.ne.s32 	%p45, %r2480, 6;
	@%p45 bra 	$L__BB0_47;
	shr.u32 	%r1068, %r80, 23;
	st.local.u32 	[%rd56+24], %rd1164;
	and.b32  	%r84, %r1068, 31;
	and.b32  	%r1069, %r1068, 224;
	add.s32 	%r1070, %r1069, -128;
	shr.u32 	%r1071, %r1070, 5;
	mul.wide.u32 	%rd417, %r1071, 4;
	sub.s64 	%rd91, %rd56, %rd417;
	ld.local.u32 	%r2481, [%rd91+24];
	ld.local.u32 	%r2482, [%rd91+20];
	setp.eq.s32 	%p46, %r84, 0;
	@%p46 bra 	$L__BB0_50;
	shf.l.wrap.b32 	%r2481, %r2482, %r2481, %r84;
	ld.local.u32 	%r1072, [%rd91+16];
	shf.l.wrap.b32 	%r2482, %r1072, %r2482, %r84;
$L__BB0_50:
	shr.u32 	%r1073, %r2481, 30;
	shf.l.wrap.b32 	%r1074, %r2482, %r2481, 2;
	shl.b32 	%r1075, %r2482, 2;
	shr.u32 	%r1076, %r1074, 31;
	add.s32 	%r1077, %r1076, %r1073;
	neg.s32 	%r1078, %r1077;
	setp.lt.s32 	%p47, %r80, 0;
	selp.b32 	%r2483, %r1078, %r1077, %p47;
	xor.b32  	%r1079, %r1074, %r80;
	shr.s32 	%r1080, %r1074, 31;
	xor.b32  	%r1081, %r1080, %r1074;
	xor.b32  	%r1082, %r1080, %r1075;
	cvt.u64.u32 	%rd418, %r1081;
	shl.b64 	%rd419, %rd418, 32;
	cvt.u64.u32 	%rd420, %r1082;
	or.b64  	%rd421, %rd419, %rd420;
	cvt.rn.f64.s64 	%fd42, %rd421;
	mul.f64 	%fd43, %fd42, 0d3BF921FB54442D19;
	cvt.rn.f32.f64 	%f610, %fd43;
	neg.f32 	%f611, %f610;
	setp.lt.s32 	%p48, %r1079, 0;
	selp.f32 	%f3073, %f611, %f610, %p48;
$L__BB0_51:
	add.s32 	%r1084, %r2483, 1;
	mul.rn.f32 	%f613, %f3073, %f3073;
	and.b32  	%r1085, %r2483, 1;
	setp.eq.b32 	%p49, %r1085, 1;
	selp.f32 	%f614, %f3073, 0f3F800000, %p49;
	fma.rn.f32 	%f615, %f613, %f614, 0f00000000;
	fma.rn.f32 	%f616, %f613, 0f37CBAC00, 0fBAB607ED;
	selp.f32 	%f617, 0fB94D4153, %f616, %p49;
	selp.f32 	%f618, 0f3C0885E4, 0f3D2AAABB, %p49;
	fma.rn.f32 	%f619, %f617, %f613, %f618;
	selp.f32 	%f620, 0fBE2AAAA8, 0fBEFFFFFF, %p49;
	fma.rn.f32 	%f621, %f619, %f613, %f620;
	fma.rn.f32 	%f622, %f621, %f615, %f614;
	and.b32  	%r1086, %r1084, 2;
	setp.eq.s32 	%p50, %r1086, 0;
	mov.f32 	%f623, 0f00000000;
	sub.f32 	%f624, %f623, %f622;
	selp.f32 	%f625, %f622, %f624, %p50;
	st.f32 	[%rd85+8], %f625;
	mul.wide.u32 	%rd422, %r12, 4;
	add.s64 	%rd423, %rd352, %rd422;
	ld.f32 	%f626, [%rd75+8];
	mul.f32 	%f627, %f30, %f626;
	ld.f32 	%f628, [%rd75+4];
	mul.f32 	%f629, %f628, %f625;
	sub.f32 	%f630, %f627, %f629;
	st.f32 	[%rd423], %f630;
	ld.f32 	%f631, [%rd85+8];
	ld.f32 	%f632, [%rd75];
	mul.f32 	%f633, %f631, %f632;
	ld.f32 	%f634, [%rd85];
	ld.f32 	%f635, [%rd75+8];
	mul.f32 	%f636, %f634, %f635;
	sub.f32 	%f637, %f633, %f636;
	st.f32 	[%rd423+4], %f637;
	ld.f32 	%f638, [%rd85];
	ld.f32 	%f639, [%rd75+4];
	mul.f32 	%f640, %f638, %f639;
	ld.f32 	%f641, [%rd85+4];
	ld.f32 	%f642, [%rd75];
	mul.f32 	%f643, %f641, %f642;
	sub.f32 	%f644, %f640, %f643;
	st.f32 	[%rd423+8], %f644;
	add.s32 	%r2459, %r2459, 1;
	setp.ne.s32 	%p51, %r2459, %r4;
	@%p51 bra 	$L__BB0_3;
$L__BB0_52:
	mul.wide.u32 	%rd424, %r4, 4;
	{ // callseq 3, 0
	.param .b64 param0;
	st.param.b64 	[param0], %rd424;
	.param .b64 retval0;
	call.uni (retval0), 
	malloc, 
	(
	param0
	);
	ld.param.b64 	%rd425, [retval0];
	} // callseq 3
	@%p2 bra 	$L__BB0_74;
	cvt.f64.f32 	%fd1, %f2;
	mov.f32 	%f645, 0f42B40000;
	sub.f32 	%f646, %f645, %f4;
	cvt.f64.f32 	%fd44, %f646;
	mul.f64 	%fd2, %fd44, 0d3F91DF46A2529D39;
	setp.eq.s32 	%p53, %r4, 1;
	mov.b64 	%rd1165, 0;
	@%p53 bra 	$L__BB0_67;
	and.b32  	%r94, %r4, -2;
	mov.b32 	%r2484, 0;
	mov.u64 	%rd430, __cudart_sin_cos_coeffs;
$L__BB0_55:
	mul.wide.u32 	%rd427, %r2484, 4;
	add.s64 	%rd93, %rd67, %rd427;
	ld.global.f32 	%f647, [%rd93];
	cvt.f64.f32 	%fd45, %f647;
	sub.f64 	%fd3, %fd2, %fd45;
	abs.f64 	%fd4, %fd3;
	setp.neu.f64 	%p54, %fd4, 0d7FF0000000000000;
	@%p54 bra 	$L__BB0_57;
	mov.f64 	%fd51, 0d0000000000000000;
	mul.rn.f64 	%fd291, %fd3, %fd51;
	mov.b32 	%r2486, 1;
	bra.uni 	$L__BB0_60;
$L__BB0_57:
	mul.f64 	%fd46, %fd3, 0d3FE45F306DC9C883;
	cvt.rni.s32.f64 	%r2485, %fd46;
	cvt.rn.f64.s32 	%fd47, %r2485;
	fma.rn.f64 	%fd48, %fd47, 0dBFF921FB54442D18, %fd3;
	fma.rn.f64 	%fd49, %fd47, 0dBC91A62633145C00, %fd48;
	fma.rn.f64 	%fd291, %fd47, 0dB97B839A252049C0, %fd49;
	setp.ltu.f64 	%p55, %fd4, 0d41E0000000000000;
	@%p55 bra 	$L__BB0_59;
	{ // callseq 4, 0
	.param .b64 param0;
	st.param.f64 	[param0], %fd3;
	.param .align 16 .b8 retval0[16];
	call.uni (retval0), 
	__internal_trig_reduction_slowpathd, 
	(
	param0
	);
	ld.param.f64 	%fd291, [retval0];
	ld.param.b32 	%r2485, [retval0+8];
	} // callseq 4
$L__BB0_59:
	add.s32 	%r2486, %r2485, 1;
$L__BB0_60:
	shl.b32 	%r1090, %r2486, 6;
	cvt.u64.u32 	%rd428, %r1090;
	and.b64  	%rd429, %rd428, 64;
	add.s64 	%rd431, %rd430, %rd429;
	mul.rn.f64 	%fd52, %fd291, %fd291;
	and.b32  	%r1091, %r2486, 1;
	setp.eq.b32 	%p56, %r1091, 1;
	selp.f64 	%fd53, 0dBDA8FF8320FD8164, 0d3DE5DB65F9785EBA, %p56;
	ld.global.nc.v2.f64 	{%fd54, %fd55}, [%rd431];
	fma.rn.f64 	%fd56, %fd53, %fd52, %fd54;
	fma.rn.f64 	%fd57, %fd56, %fd52, %fd55;
	ld.global.nc.v2.f64 	{%fd58, %fd59}, [%rd431+16];
	fma.rn.f64 	%fd60, %fd57, %fd52, %fd58;
	fma.rn.f64 	%fd61, %fd60, %fd52, %fd59;
	ld.global.nc.v2.f64 	{%fd62, %fd63}, [%rd431+32];
	fma.rn.f64 	%fd64, %fd61, %fd52, %fd62;
	fma.rn.f64 	%fd65, %fd64, %fd52, %fd63;
	fma.rn.f64 	%fd66, %fd65, %fd291, %fd291;
	fma.rn.f64 	%fd67, %fd65, %fd52, 0d3FF0000000000000;
	selp.f64 	%fd68, %fd67, %fd66, %p56;
	and.b32  	%r1092, %r2486, 2;
	setp.eq.s32 	%p57, %r1092, 0;
	mov.f64 	%fd69, 0d0000000000000000;
	sub.f64 	%fd70, %fd69, %fd68;
	selp.f64 	%fd71, %fd68, %fd70, %p57;
	mul.f64 	%fd72, %fd71, %fd1;
	cvt.rn.f32.f64 	%f648, %fd72;
	mul.wide.u32 	%rd432, %r2484, 4;
	add.s64 	%rd94, %rd425, %rd432;
	st.f32 	[%rd94], %f648;
	ld.global.f32 	%f649, [%rd93+4];
	cvt.f64.f32 	%fd73, %f649;
	sub.f64 	%fd10, %fd2, %fd73;
	abs.f64 	%fd11, %fd10;
	setp.eq.f64 	%p58, %fd11, 0d7FF0000000000000;
	@%p58 bra 	$L__BB0_64;
	mul.f64 	%fd74, %fd10, 0d3FE45F306DC9C883;
	cvt.rni.s32.f64 	%r2487, %fd74;
	cvt.rn.f64.s32 	%fd75, %r2487;
	fma.rn.f64 	%fd76, %fd75, 0dBFF921FB54442D18, %fd10;
	fma.rn.f64 	%fd77, %fd75, 0dBC91A62633145C00, %fd76;
	fma.rn.f64 	%fd293, %fd75, 0dB97B839A252049C0, %fd77;
	setp.ltu.f64 	%p59, %fd11, 0d41E0000000000000;
	@%p59 bra 	$L__BB0_63;
	{ // callseq 5, 0
	.param .b64 param0;
	st.param.f64 	[param0], %fd10;
	.param .align 16 .b8 retval0[16];
	call.uni (retval0), 
	__internal_trig_reduction_slowpathd, 
	(
	param0
	);
	ld.param.f64 	%fd293, [retval0];
	ld.param.b32 	%r2487, [retval0+8];
	} // callseq 5
$L__BB0_63:
	add.s32 	%r2488, %r2487, 1;
	bra.uni 	$L__BB0_65;
$L__BB0_64:
	mov.f64 	%fd79, 0d0000000000000000;
	mul.rn.f64 	%fd293, %fd10, %fd79;
	mov.b32 	%r2488, 1;
$L__BB0_65:
	shl.b32 	%r1095, %r2488, 6;
	cvt.u64.u32 	%rd433, %r1095;
	and.b64  	%rd434, %rd433, 64;
	add.s64 	%rd436, %rd430, %rd434;
	mul.rn.f64 	%fd80, %fd293, %fd293;
	and.b32  	%r1096, %r2488, 1;
	setp.eq.b32 	%p60, %r1096, 1;
	selp.f64 	%fd81, 0dBDA8FF8320FD8164, 0d3DE5DB65F9785EBA, %p60;
	ld.global.nc.v2.f64 	{%fd82, %fd83}, [%rd436];
	fma.rn.f64 	%fd84, %fd81, %fd80, %fd82;
	fma.rn.f64 	%fd85, %fd84, %fd80, %fd83;
	ld.global.nc.v2.f64 	{%fd86, %fd87}, [%rd436+16];
	fma.rn.f64 	%fd88, %fd85, %fd80, %fd86;
	fma.rn.f64 	%fd89, %fd88, %fd80, %fd87;
	ld.global.nc.v2.f64 	{%fd90, %fd91}, [%rd436+32];
	fma.rn.f64 	%fd92, %fd89, %fd80, %fd90;
	fma.rn.f64 	%fd93, %fd92, %fd80, %fd91;
	fma.rn.f64 	%fd94, %fd93, %fd293, %fd293;
	fma.rn.f64 	%fd95, %fd93, %fd80, 0d3FF0000000000000;
	selp.f64 	%fd96, %fd95, %fd94, %p60;
	and.b32  	%r1097, %r2488, 2;
	setp.eq.s32 	%p61, %r1097, 0;
	mov.f64 	%fd97, 0d0000000000000000;
	sub.f64 	%fd98, %fd97, %fd96;
	selp.f64 	%fd99, %fd96, %fd98, %p61;
	mul.f64 	%fd100, %fd99, %fd1;
	cvt.rn.f32.f64 	%f650, %fd100;
	st.f32 	[%rd94+4], %f650;
	add.s32 	%r2484, %r2484, 2;
	setp.ne.s32 	%p62, %r2484, %r94;
	@%p62 bra 	$L__BB0_55;
	cvt.u64.u32 	%rd1165, %r94;
$L__BB0_67:
	and.b32  	%r1098, %r4, 1;
	setp.eq.b32 	%p63, %r1098, 1;
	not.pred 	%p64, %p63;
	@%p64 bra 	$L__BB0_74;
	shl.b64 	%rd437, %rd1165, 2;
	add.s64 	%rd438, %rd67, %rd437;
	ld.global.f32 	%f651, [%rd438];
	cvt.f64.f32 	%fd101, %f651;
	sub.f64 	%fd17, %fd2, %fd101;
	abs.f64 	%fd18, %fd17;
	setp.eq.f64 	%p65, %fd18, 0d7FF0000000000000;
	@%p65 bra 	$L__BB0_72;
	mul.f64 	%fd102, %fd17, 0d3FE45F306DC9C883;
	cvt.rni.s32.f64 	%r2489, %fd102;
	cvt.rn.f64.s32 	%fd103, %r2489;
	fma.rn.f64 	%fd104, %fd103, 0dBFF921FB54442D18, %fd17;
	fma.rn.f64 	%fd105, %fd103, 0dBC91A62633145C00, %fd104;
	fma.rn.f64 	%fd295, %fd103, 0dB97B839A252049C0, %fd105;
	setp.ltu.f64 	%p66, %fd18, 0d41E0000000000000;
	@%p66 bra 	$L__BB0_71;
	{ // callseq 6, 0
	.param .b64 param0;
	st.param.f64 	[param0], %fd17;
	.param .align 16 .b8 retval0[16];
	call.uni (retval0), 
	__internal_trig_reduction_slowpathd, 
	(
	param0
	);
	ld.param.f64 	%fd295, [retval0];
	ld.param.b32 	%r2489, [retval0+8];
	} // callseq 6
$L__BB0_71:
	add.s32 	%r2490, %r2489, 1;
	bra.uni 	$L__BB0_73;
$L__BB0_72:
	mov.f64 	%fd107, 0d0000000000000000;
	mul.rn.f64 	%fd295, %fd17, %fd107;
	mov.b32 	%r2490, 1;
$L__BB0_73:
	shl.b32 	%r1101, %r2490, 6;
	cvt.u64.u32 	%rd439, %r1101;
	and.b64  	%rd440, %rd439, 64;
	mov.u64 	%rd441, __cudart_sin_cos_coeffs;
	add.s64 	%rd442, %rd441, %rd440;
	mul.rn.f64 	%fd108, %fd295, %fd295;
	and.b32  	%r1102, %r2490, 1;
	setp.eq.b32 	%p67, %r1102, 1;
	selp.f64 	%fd109, 0dBDA8FF8320FD8164, 0d3DE5DB65F9785EBA, %p67;
	ld.global.nc.v2.f64 	{%fd110, %fd111}, [%rd442];
	fma.rn.f64 	%fd112, %fd109, %fd108, %fd110;
	fma.rn.f64 	%fd113, %fd112, %fd108, %fd111;
	ld.global.nc.v2.f64 	{%fd114, %fd115}, [%rd442+16];
	fma.rn.f64 	%fd116, %fd113, %fd108, %fd114;
	fma.rn.f64 	%fd117, %fd116, %fd108, %fd115;
	ld.global.nc.v2.f64 	{%fd118, %fd119}, [%rd442+32];
	fma.rn.f64 	%fd120, %fd117, %fd108, %fd118;
	fma.rn.f64 	%fd121, %fd120, %fd108, %fd119;
	fma.rn.f64 	%fd122, %fd121, %fd295, %fd295;
	fma.rn.f64 	%fd123, %fd121, %fd108, 0d3FF0000000000000;
	selp.f64 	%fd124, %fd123, %fd122, %p67;
	and.b32  	%r1103, %r2490, 2;
	setp.eq.s32 	%p68, %r1103, 0;
	mov.f64 	%fd125, 0d0000000000000000;
	sub.f64 	%fd126, %fd125, %fd124;
	selp.f64 	%fd127, %fd124, %fd126, %p68;
	mul.f64 	%fd128, %fd127, %fd1;
	cvt.rn.f32.f64 	%f652, %fd128;
	add.s64 	%rd444, %rd425, %rd437;
	st.f32 	[%rd444], %f652;
$L__BB0_74:
	cvt.u64.u32 	%rd445, %r8;
	cvt.u64.u32 	%rd446, %r9;
	add.s64 	%rd447, %rd445, %rd446;
	cvta.to.global.u64 	%rd448, %rd63;
	shl.b64 	%rd449, %rd447, 2;
	add.s64 	%rd97, %rd448, %rd449;
	shr.u32 	%r112, %r955, 2;
	setp.ne.s32 	%p69, %r10, %r112;
	@%p69 bra 	$L__BB0_76;
	ld.global.f32 	%f653, [%rd97];
	cvt.f64.f32 	%fd129, %f653;
	ld.global.f32 	%f654, [%rd97+4];
	cvt.f64.f32 	%fd130, %f654;
	ld.global.f32 	%f655, [%rd97+8];
	cvt.f64.f32 	%fd131, %f655;
	ld.f32 	%f656, [%rd350];
	cvt.f64.f32 	%fd132, %f656;
	ld.f32 	%f657, [%rd350+4];
	cvt.f64.f32 	%fd133, %f657;
	ld.f32 	%f658, [%rd350+8];
	cvt.f64.f32 	%fd134, %f658;
	st.local.v2.f64 	[%rd62], {%fd129, %fd130};
	st.local.v2.f64 	[%rd62+16], {%fd131, %fd132};
	st.local.v2.f64 	[%rd62+32], {%fd133, %fd134};
	mov.u64 	%rd450, $str;
	cvta.global.u64 	%rd451, %rd450;
	add.u64 	%rd452, %SP, 32;
	{ // callseq 7, 0
	.param .b64 param0;
	st.param.b64 	[param0], %rd451;
	.param .b64 param1;
	st.param.b64 	[param1], %rd452;
	.param .b32 retval0;
	call.uni (retval0), 
	vprintf, 
	(
	param0, 
	param1
	);
	ld.param.b32 	%r1105, [retval0];
	} // callseq 7
$L__BB0_76:
	setp.eq.s32 	%p70, %r2, 0;
	@%p70 bra 	$L__BB0_712;
	setp.ne.s32 	%p71, %r3, 0;
	cvt.f64.f32 	%fd24, %f3;
	cvt.f64.f32 	%fd135, %f5;
	mul.f64 	%fd25, %fd135, 0d400921FB54442D18;
	cvt.rn.f32.u32 	%f34, %r5;
	mul.lo.s32 	%r1107, %r5, %r5;
	cvt.rn.f32.u32 	%f35, %r1107;
	cvt.rn.f32.u32 	%f36, %r6;
	mul.lo.s32 	%r1108, %r6, %r6;
	cvt.rn.f32.u32 	%f37, %r1108;
	mul.lo.s32 	%r113, %r2, %r10;
	@%p71 bra 	$L__BB0_98;
	and.b32  	%r114, %r2, 3;
	setp.lt.u32 	%p700, %r2, 4;
	mov.b32 	%r2494, 0;
	@%p700 bra 	$L__BB0_88;
	and.b32  	%r2494, %r2, -4;
	neg.s32 	%r2492, %r2494;
	add.s32 	%r2491, %r113, 3;
	mov.u64 	%rd1124, $str$3;
	add.u64 	%rd1126, %SP, 32;
$L__BB0_80:
	.pragma "nounroll";
	setp.ne.s32 	%p701, %r10, %r112;
	add.s32 	%r120, %r2491, -2;
	add.s32 	%r2432, %r2491, -3;
	mul.wide.u32 	%rd1119, %r2432, 4;
	add.s64 	%rd1120, %rd1, %rd1119;
	mov.b32 	%r2433, 0;
	st.global.u32 	[%rd1120], %r2433;
	@%p701 bra 	$L__BB0_82;
	mov.b64 	%rd1123, 0;
	st.local.u64 	[%rd62], %rd1123;
	cvta.global.u64 	%rd1125, %rd1124;
	{ // callseq 13, 0
	.param .b64 param0;
	st.param.b64 	[param0], %rd1125;
	.param .b64 param1;
	st.param.b64 	[param1], %rd1126;
	.param .b32 retval0;
	call.uni (retval0), 
	vprintf, 
	(
	param0, 
	param1
	);
	ld.param.b32 	%r2435, [retval0];
	} // callseq 13
	mul.wide.u32 	%rd1127, %r120, 4;
	add.s64 	%rd1128, %rd1, %rd1127;
	mov.b32 	%r2437, 0;
	st.global.u32 	[%rd1128], %r2437;
	st.local.u64 	[%rd62], %rd1123;
	{ // callseq 14, 0
	.param .b64 param0;
	st.param.b64 	[param0], %rd1125;
	.param .b64 param1;
	st.param.b64 	[param1], %rd1126;
	.param .b32 retval0;
	call.uni (retval0), 
	vprintf, 
	(
	param0, 
	param1
	);
	ld.param.b32 	%r2438, [retval0];
	} // callseq 14
	bra.uni 	$L__BB0_83;
$L__BB0_82:
	mul.wide.u32 	%rd1121, %r120, 4;
	add.s64 	%rd1122, %rd1, %rd1121;
	mov.b32 	%r2434, 0;
	st.global.u32 	[%rd1122], %r2434;
$L__BB0_83:
	setp.ne.s32 	%p702, %r10, %r112;
	add.s32 	%r2440, %r120, 1;
	mul.wide.u32 	%rd1129, %r2440, 4;
	add.s64 	%rd1130, %rd1, %rd1129;
	mov.b32 	%r2441, 0;
	st.global.u32 	[%rd1130], %r2441;
	@%p702 bra 	$L__BB0_85;
	mov.b64 	%rd1131, 0;
	st.local.u64 	[%rd62], %rd1131;
	cvta.global.u64 	%rd1133, %rd1124;
	{ // callseq 15, 0
	.param .b64 param0;
	st.param.b64 	[param0], %rd1133;
	.param .b64 param1;
	st.param.b64 	[param1], %rd1126;
	.param .b32 retval0;
	call.uni (retval0), 
	vprintf, 
	(
	param0, 
	param1
	);
	ld.param.b32 	%r2442, [retval0];
	} // callseq 15
$L__BB0_85:
	setp.ne.s32 	%p703, %r10, %r112;
	mul.wide.u32 	%rd1135, %r2491, 4;
	add.s64 	%rd1136, %rd1, %rd1135;
	mov.b32 	%r2444, 0;
	st.global.u32 	[%rd1136], %r2444;
	@%p703 bra 	$L__BB0_87;
	mov.b64 	%rd1137, 0;
	st.local.u64 	[%rd62], %rd1137;
	cvta.global.u64 	%rd1139, %rd1124;
	{ // callseq 16, 0
	.param .b64 param0;
	st.param.b64 	[param0], %rd1139;
	.param .b64 param1;
	st.param.b64 	[param1], %rd1126;
	.param .b32 retval0;
	call.uni (retval0), 
	vprintf, 
	(
	param0, 
	param1
	);
	ld.param.b32 	%r2445, [retval0];
	} // callseq 16
$L__BB0_87:
	add.s32 	%r2492, %r2492, 4;
	add.s32 	%r2491, %r2491, 4;
	setp.ne.s32 	%p704, %r2492, 0;
	@%p704 bra 	$L__BB0_80;
$L__BB0_88:
	setp.eq.s32 	%p705, %r114, 0;
	@%p705 bra 	$L__BB0_712;
	setp.eq.s32 	%p706, %r114, 1;
	@%p706 bra 	$L__BB0_95;
	setp.ne.s32 	%p707, %r10, %r112;
	add.s32 	%r124, %r2494, %r113;
	mul.wide.u32 	%rd1141, %r124, 4;
	add.s64 	%rd1142, %rd1, %rd1141;
	mov.b32 	%r2447, 0;
	st.global.u32 	[%rd1142], %r2447;
	@%p707 bra 	$L__BB0_92;
	mov.b64 	%rd1143, 0;
	st.local.u64 	[%rd62], %rd1143;
	mov.u64 	%rd1144, $str$3;
	cvta.global.u64 	%rd1145, %rd1144;
	add.u64 	%rd1146, %SP, 32;
	{ // callseq 17, 0
	.param .b64 param0;
	st.param.b64 	[param0], %rd1145;
	.param .b64 param1;
	st.param.b64 	[param1], %rd1146;
	.param .b32 retval0;
	call.uni (retval0), 
	vprintf, 
	(
	param0, 
	param1
	);
	ld.param.b32 	%r2448, [retval0];
	} // callseq 17
$L__BB0_92:
	setp.ne.s32 	%p708, %r10, %r112;
	add.s32 	%r2450, %r124, 1;
	mul.wide.u32 	%rd1147, %r2450, 4;
	add.s64 	%rd1148, %rd1, %rd1147;
	mov.b32 	%r2451, 0;
	st.global.u32 	[%rd1148], %r2451;
	@%p708 bra 	$L__BB0_94;
	mov.b64 	%rd1149, 0;
	st.local.u64 	[%rd62], %rd1149;
	mov.u64 	%rd1150, $str$3;
	cvta.global.u64 	%rd1151, %rd1150;
	add.u64 	%rd1152, %SP, 32;
	{ // callseq 18, 0
	.param .b64 param0;
	st.param.b64 	[param0], %rd1151;
	.param .b64 param1;
	st.param.b64 	[param1], %rd1152;
	.param .b32 retval0;
	call.uni (retval0), 
	vprintf, 
	(
	param0, 
	param1
	);
	ld.param.b32 	%r2452, [retval0];
	} // callseq 18
$L__BB0_94:
	add.s32 	%r2494, %r2494, 2;
$L__BB0_95:
	and.b32  	%r2454, %r2, 1;
	setp.eq.b32 	%p709, %r2454, 1;
	not.pred 	%p710, %p709;
	@%p710 bra 	$L__BB0_712;
	setp.ne.s32 	%p711, %r10, %r112;
	add.s32 	%r2455, %r2494, %r113;
	mul.wide.u32 	%rd1153, %r2455, 4;
	add.s64 	%rd1154, %rd1, %rd1153;
	mov.b32 	%r2456, 0;
	st.global.u32 	[%rd1154], %r2456;
	@%p711 bra 	$L__BB0_712;
	mov.b64 	%rd1155, 0;
	st.local.u64 	[%rd62], %rd1155;
	mov.u64 	%rd1156, $str$3;
	cvta.global.u64 	%rd1157, %rd1156;
	add.u64 	%rd1158, %SP, 32;
	{ // callseq 19, 0
	.param .b64 param0;
	st.param.b64 	[param0], %rd1157;
	.param .b64 param1;
	st.param.b64 	[param1], %rd1158;
	.param .b32 retval0;
	call.uni (retval0), 
	vprintf, 
	(
	param0, 
	param1
	);
	ld.param.b32 	%r2457, [retval0];
	} // callseq 19
	bra.uni 	$L__BB0_712;
$L__BB0_98:
	setp.ne.s32 	%p72, %r4, 0;
	@%p72 bra 	$L__BB0_105;
	mov.b32 	%r2495, 0;
	mov.u64 	%rd1116, $str$3;
	add.u64 	%rd1118, %SP, 32;
$L__BB0_100:
	mov.f32 	%f3074, 0f00000000;
	mov.b32 	%r2496, 0;
	mov.u32 	%r2497, %r2496;
$L__BB0_101:
	add.s32 	%r2427, %r2496, %r2495;
	mul.wide.u32 	%rd1112, %r2427, 4;
	add.s64 	%rd1113, %rd66, %rd1112;
	ld.global.f32 	%f3066, [%rd1113];
	fma.rn.f32 	%f3074, %f3066, 0f00000000, %f3074;
	add.s32 	%r131, %r2497, 1;
	mad.lo.s32 	%r2496, %r2, %r2497, %r2;
	setp.lt.u32 	%p697, %r2496, %r3;
	mov.u32 	%r2497, %r131;
	@%p697 bra 	$L__BB0_101;
	setp.eq.s32 	%p698, %r10, %r112;
	add.s32 	%r2428, %r2495, %r113;
	mul.wide.u32 	%rd1114, %r2428, 4;
	add.s64 	%rd1115, %rd1, %rd1114;
	st.global.f32 	[%rd1115], %f3074;
	@%p698 bra 	$L__BB0_103;
	bra.uni 	$L__BB0_104;
$L__BB0_103:
	cvt.f64.f32 	%fd289, %f3074;
	st.local.f64 	[%rd62], %fd289;
	cvta.global.u64 	%rd1117, %rd1116;
	{ // callseq 12, 0
	.param .b64 param0;
	st.param.b64 	[param0], %rd1117;
	.param .b64 param1;
	st.param.b64 	[param1], %rd1118;
	.param .b32 retval0;
	call.uni (retval0), 
	vprintf, 
	(
	param0, 
	param1
	);
	ld.param.b32 	%r2429, [retval0];
	} // callseq 12
$L__BB0_104:
	add.s32 	%r2495, %r2495, 1;
	setp.eq.s32 	%p699, %r2495, %r2;
	@%p699 bra 	$L__BB0_712;
	bra.uni 	$L__BB0_100;
$L__BB0_105:
	setp.ne.s32 	%p73, %r7, 0;
	@%p73 bra 	$L__BB0_112;
	mov.b32 	%r2498, 0;
	mov.u64 	%rd1109, $str$3;
	add.u64 	%rd1111, %SP, 32;
$L__BB0_107:
	mov.f32 	%f3075, 0f00000000;
	mov.b32 	%r2499, 0;
	mov.u32 	%r2500, %r2499;
$L__BB0_108:
	add.s32 	%r2421, %r2499, %r2498;
	mul.wide.u32 	%rd1105, %r2421, 4;
	add.s64 	%rd1106, %rd66, %rd1105;
	ld.global.f32 	%f3064, [%rd1106];
	fma.rn.f32 	%f3075, %f3064, 0f00000000, %f3075;
	add.s32 	%r137, %r2500, 1;
	mad.lo.s32 	%r2499, %r2, %r2500, %r2;
	setp.lt.u32 	%p694, %r2499, %r3;
	mov.u32 	%r2500, %r137;
	@%p694 bra 	$L__BB0_108;
	setp.eq.s32 	%p695, %r10, %r112;
	add.s32 	%r2422, %r2498, %r113;
	mul.wide.u32 	%rd1107, %r2422, 4;
	add.s64 	%rd1108, %rd1, %rd1107;
	st.global.f32 	[%rd1108], %f3075;
	@%p695 bra 	$L__BB0_110;
	bra.uni 	$L__BB0_111;
$L__BB0_110:
	cvt.f64.f32 	%fd288, %f3075;
	st.local.f64 	[%rd62], %fd288;
	cvta.global.u64 	%rd1110, %rd1109;
	{ // callseq 11, 0
	.param .b64 param0;
	st.param.b64 	[param0], %rd1110;
	.param .b64 param1;
	st.param.b64 	[param1], %rd1111;
	.param .b32 retval0;
	call.uni (retval0), 
	vprintf, 
	(
	param0, 
	param1
	);
	ld.param.b32 	%r2423, [retval0];
	} // callseq 11
$L__BB0_111:
	add.s32 	%r2498, %r2498, 1;
	setp.eq.s32 	%p696, %r2498, %r2;
	@%p696 bra 	$L__BB0_712;
	bra.uni 	$L__BB0_107;
$L__BB0_112:
	cvta.to.global.u64 	%rd98, %rd65;
	cvta.to.global.u64 	%rd99, %rd64;
	mul.f64 	%fd26, %fd24, 0d400921FB54442D18;
	mov.b32 	%r2501, 0;
$L__BB0_113:
	mul.wide.u32 	%rd453, %r2501, 4;
	add.s64 	%rd100, %rd99, %rd453;
	mov.f32 	%f3076, 0f00000000;
	mov.b32 	%r2502, 0;
	mov.u32 	%r2503, %r2502;
$L__BB0_114:
	ld.param.f32 	%f3067, [_Z15dirtymap_kernel10floatArrayS_S_S_f11chordParamsPf_param_4];
	add.s32 	%r1111, %r2502, %r2501;
	mul.wide.u32 	%rd454, %r1111, 4;
	add.s64 	%rd101, %rd66, %rd454;
	ld.global.f32 	%f3177, [%rd101];
	setp.leu.f32 	%p74, %f3177, %f3067;
	mov.f32 	%f3078, 0f00000000;
	@%p74 bra 	$L__BB0_708;
	mul.lo.s32 	%r1113, %r2503, 3;
	add.s32 	%r1114, %r1113, 1;
	mul.wide.u32 	%rd455, %r1114, 4;
	add.s64 	%rd456, %rd98, %rd455;
	ld.global.f32 	%f662, [%rd456];
	mul.wide.u32 	%rd457, %r1113, 4;
	add.s64 	%rd102, %rd98, %rd457;
	ld.global.f32 	%f663, [%rd102];
	abs.f32 	%f664, %f663;
	abs.f32 	%f665, %f662;
	setp.gt.f32 	%p75, %f665, %f664;
	selp.f32 	%f666, %f665, %f664, %p75;
	selp.f32 	%f667, %f664, %f665, %p75;
	div.rn.f32 	%f668, %f667, %f666;
	mul.f32 	%f669, %f668, %f668;
	fma.rn.f32 	%f670, %f669, 0f3B33710B, 0fBC807748;
	fma.rn.f32 	%f671, %f670, %f669, 0f3D2CDAB2;
	fma.rn.f32 	%f672, %f671, %f669, 0fBD992D10;
	fma.rn.f32 	%f673, %f672, %f669, 0f3DD9EA6C;
	fma.rn.f32 	%f674, %f673, %f669, 0fBE117CB1;
	fma.rn.f32 	%f675, %f674, %f669, 0f3E4CBCE0;
	fma.rn.f32 	%f676, %f675, %f669, 0fBEAAAA7D;
	mul.f32 	%f677, %f669, %f676;
	fma.rn.f32 	%f678, %f677, %f668, %f668;
	neg.f32 	%f679, %f678;
	fma.rn.f32 	%f680, 0f3F6EE581, 0f3FD774EB, %f679;
	selp.f32 	%f681, %f680, %f678, %p75;
	selp.f32 	%f682, 0f3F6EE581, 0f3FEEE581, %p75;
	selp.f32 	%f683, %f678, %f679, %p75;
	mov.b32 	%r1115, %f663;
	fma.rn.f32 	%f684, %f682, 0f3FD774EB, %f683;
	setp.lt.s32 	%p76, %r1115, 0;
	selp.f32 	%f685, %f684, %f681, %p76;
	add.f32 	%f686, %f665, %f664;
	setp.eq.f32 	%p77, %f666, 0f00000000;
	selp.f32 	%f687, 0f40490FDB, 0f00000000, %p76;
	setp.eq.f32 	%p78, %f664, %f665;
	selp.f32 	%f688, 0f4016CBE4, 0f3F490FDB, %p76;
	selp.f32 	%f689, %f688, %f685, %p78;
	selp.f32 	%f690, %f687, %f689, %p77;
	abs.f32 	%f691, %f686;
	setp.nan.f32 	%p79, %f691, %f691;
	copysign.f32 	%f692, %f662, %f690;
	selp.f32 	%f693, %f686, %f692, %p79;
	sub.f32 	%f694, %f693, %f1;
	mul.f32 	%f695, %f694, 0fBF000000;
	cvt.f64.f32 	%fd136, %f695;
	mul.f64 	%fd137, %fd136, 0d400921FB54442D18;
	div.rn.f64 	%fd138, %fd137, 0d40F5180000000000;
	cvt.rn.f32.f64 	%f44, %fd138;
	mov.f32 	%f3078, 0f00000000;
	mov.b32 	%r2504, 0;
$L__BB0_116:
	mul.wide.u32 	%rd458, %r2504, 4;
	add.s64 	%rd103, %rd425, %rd458;
	mul.lo.s32 	%r1117, %r2504, 3;
	mul.wide.u32 	%rd459, %r1117, 4;
	add.s64 	%rd104, %rd351, %rd459;
	add.s64 	%rd105, %rd352, %rd459;
	add.s64 	%rd106, %rd350, %rd459;
	mov.b32 	%r2505, 0;
$L__BB0_117:
	cvt.rn.f32.u32 	%f696, %r2505;
	fma.rn.f32 	%f697, %f6, %f696, %f44;
	add.f32 	%f698, %f697, %f697;
	cvt.f64.f32 	%fd139, %f698;
	mul.f64 	%fd140, %fd139, 0d400921FB54442D18;
	div.rn.f64 	%fd141, %fd140, 0d40F5180000000000;
	cvt.rn.f32.f64 	%f47, %fd141;
	mul.f32 	%f699, %f47, 0f3F22F983;
	cvt.rni.s32.f32 	%r2537, %f699;
	cvt.rn.f32.s32 	%f700, %r2537;
	fma.rn.f32 	%f701, %f700, 0fBFC90FDA, %f47;
	fma.rn.f32 	%f702, %f700, 0fB3A22168, %f701;
	fma.rn.f32 	%f3086, %f700, 0fA7C234C5, %f702;
	abs.f32 	%f49, %f47;
	setp.ltu.f32 	%p80, %f49, 0f47CE4780;
	mov.u32 	%r2509, %r2537;
	mov.f32 	%f3079, %f3086;
	@%p80 bra 	$L__BB0_125;
	setp.neu.f32 	%p81, %f49, 0f7F800000;
	@%p81 bra 	$L__BB0_120;
	mov.f32 	%f705, 0f00000000;
	mul.rn.f32 	%f3079, %f47, %f705;
	mov.b32 	%r2509, 0;
	bra.uni 	$L__BB0_125;
$L__BB0_120:
	mov.b32 	%r145, %f47;
	shl.b32 	%r1119, %r145, 8;
	or.b32  	%r146, %r1119, -2147483648;
	mov.b64 	%rd1168, 0;
	mov.b32 	%r2506, 0;
	mov.u64 	%rd1166, __cudart_i2opi_f;
	mov.u64 	%rd1167, %rd55;
$L__BB0_121:
	.pragma "nounroll";
	ld.global.nc.u32 	%r1120, [%rd1166];
	mad.wide.u32 	%rd462, %r1120, %r146, %rd1168;
	shr.u64 	%rd1168, %rd462, 32;
	st.local.u32 	[%rd1167], %rd462;
	add.s32 	%r2506, %r2506, 1;
	add.s64 	%rd1167, %rd1167, 4;
	add.s64 	%rd1166, %rd1166, 4;
	setp.ne.s32 	%p82, %r2506, 6;
	@%p82 bra 	$L__BB0_121;
	shr.u32 	%r1121, %r145, 23;
	st.local.u32 	[%rd55+24], %rd1168;
	and.b32  	%r149, %r1121, 31;
	and.b32  	%r1122, %r1121, 224;
	add.s32 	%r1123, %r1122, -128;
	shr.u32 	%r1124, %r1123, 5;
	mul.wide.u32 	%rd463, %r1124, 4;
	sub.s64 	%rd113, %rd55, %rd463;
	ld.local.u32 	%r2507, [%rd113+24];
	ld.local.u32 	%r2508, [%rd113+20];
	setp.eq.s32 	%p83, %r149, 0;
	@%p83 bra 	$L__BB0_124;
	shf.l.wrap.b32 	%r2507, %r2508, %r2507, %r149;
	ld.local.u32 	%r1125, [%rd113+16];
	shf.l.wrap.b32 	%r2508, %r1125, %r2508, %r149;
$L__BB0_124:
	shr.u32 	%r1126, %r2507, 30;
	shf.l.wrap.b32 	%r1127, %r2508, %r2507, 2;
	shl.b32 	%r1128, %r2508, 2;
	shr.u32 	%r1129, %r1127, 31;
	add.s32 	%r1130, %r1129, %r1126;
	neg.s32 	%r1131, %r1130;
	setp.lt.s32 	%p84, %r145, 0;
	selp.b32 	%r2509, %r1131, %r1130, %p84;
	xor.b32  	%r1132, %r1127, %r145;
	shr.s32 	%r1133, %r1127, 31;
	xor.b32  	%r1134, %r1133, %r1127;
	xor.b32  	%r1135, %r1133, %r1128;
	cvt.u64.u32 	%rd464, %r1134;
	shl.b64 	%rd465, %rd464, 32;
	cvt.u64.u32 	%rd466, %r1135;
	or.b64  	%rd467, %rd465, %rd466;
	cvt.rn.f64.s64 	%fd142, %rd467;
	mul.f64 	%fd143, %fd142, 0d3BF921FB54442D19;
	cvt.rn.f32.f64 	%f703, %fd143;
	neg.f32 	%f704, %f703;
	setp.lt.s32 	%p85, %r1132, 0;
	selp.f32 	%f3079, %f704, %f703, %p85;
$L__BB0_125:
	add.s32 	%r1137, %r2509, 1;
	mul.rn.f32 	%f706, %f3079, %f3079;
	and.b32  	%r1138, %r2509, 1;
	setp.eq.b32 	%p87, %r1138, 1;
	selp.f32 	%f707, %f3079, 0f3F800000, %p87;
	fma.rn.f32 	%f708, %f706, %f707, 0f00000000;
	fma.rn.f32 	%f709, %f706, 0f37CBAC00, 0fBAB607ED;
	selp.f32 	%f710, 0fB94D4153, %f709, %p87;
	selp.f32 	%f711, 0f3C0885E4, 0f3D2AAABB, %p87;
	fma.rn.f32 	%f712, %f710, %f706, %f711;
	selp.f32 	%f713, 0fBE2AAAA8, 0fBEFFFFFF, %p87;
	fma.rn.f32 	%f714, %f712, %f706, %f713;
	fma.rn.f32 	%f715, %f714, %f708, %f707;
	and.b32  	%r1139, %r1137, 2;
	setp.eq.s32 	%p88, %r1139, 0;
	mov.f32 	%f716, 0f00000000;
	sub.f32 	%f717, %f716, %f715;
	selp.f32 	%f53, %f715, %f717, %p88;
	ld.global.f32 	%f54, [%rd97];
	mov.u32 	%r2513, %r2537;
	mov.f32 	%f3080, %f3086;
	@%p80 bra 	$L__BB0_133;
	setp.neu.f32 	%p89, %f49, 0f7F800000;
	@%p89 bra 	$L__BB0_128;
	mov.f32 	%f720, 0f00000000;
	mul.rn.f32 	%f3080, %f47, %f720;
	mov.b32 	%r2513, 0;
	bra.uni 	$L__BB0_133;
$L__BB0_128:
	mov.b32 	%r158, %f47;
	shl.b32 	%r1141, %r158, 8;
	or.b32  	%r159, %r1141, -2147483648;
	mov.b64 	%rd1169, 0;
	mov.b32 	%r2510, 0;
$L__BB0_129:
	.pragma "nounroll";
	mul.wide.u32 	%rd469, %r2510, 4;
	mov.u64 	%rd470, __cudart_i2opi_f;
	add.s64 	%rd471, %rd470, %rd469;
	ld.global.nc.u32 	%r1142, [%rd471];
	mad.wide.u32 	%rd472, %r1142, %r159, %rd1169;
	shr.u64 	%rd1169, %rd472, 32;
	add.s64 	%rd473, %rd54, %rd469;
	st.local.u32 	[%rd473], %rd472;
	add.s32 	%r2510, %r2510, 1;
	setp.ne.s32 	%p90, %r2510, 6;
	@%p90 bra 	$L__BB0_129;
	shr.u32 	%r1143, %r158, 23;
	st.local.u32 	[%rd54+24], %rd1169;
	and.b32  	%r162, %r1143, 31;
	and.b32  	%r1144, %r1143, 224;
	add.s32 	%r1145, %r1144, -128;
	shr.u32 	%r1146, %r1145, 5;
	mul.wide.u32 	%rd474, %r1146, 4;
	sub.s64 	%rd116, %rd54, %rd474;
	ld.local.u32 	%r2511, [%rd116+24];
	ld.local.u32 	%r2512, [%rd116+20];
	setp.eq.s32 	%p91, %r162, 0;
	@%p91 bra 	$L__BB0_132;
	shf.l.wrap.b32 	%r2511, %r2512, %r2511, %r162;
	ld.local.u32 	%r1147, [%rd116+16];
	shf.l.wrap.b32 	%r2512, %r1147, %r2512, %r162;
$L__BB0_132:
	shr.u32 	%r1148, %r2511, 30;
	shf.l.wrap.b32 	%r1149, %r2512, %r2511, 2;
	shl.b32 	%r1150, %r2512, 2;
	shr.u32 	%r1151, %r1149, 31;
	add.s32 	%r1152, %r1151, %r1148;
	neg.s32 	%r1153, %r1152;
	setp.lt.s32 	%p92, %r158, 0;
	selp.b32 	%r2513, %r1153, %r1152, %p92;
	xor.b32  	%r1154, %r1149, %r158;
	shr.s32 	%r1155, %r1149, 31;
	xor.b32  	%r1156, %r1155, %r1149;
	xor.b32  	%r1157, %r1155, %r1150;
	cvt.u64.u32 	%rd475, %r1156;
	shl.b64 	%rd476, %rd475, 32;
	cvt.u64.u32 	%rd477, %r1157;
	or.b64  	%rd478, %rd476, %rd477;
	cvt.rn.f64.s64 	%fd144, %rd478;
	mul.f64 	%fd145, %fd144, 0d3BF921FB54442D19;
	cvt.rn.f32.f64 	%f718, %fd145;
	neg.f32 	%f719, %f718;
	setp.lt.s32 	%p93, %r1154, 0;
	selp.f32 	%f3080, %f719, %f718, %p93;
$L__BB0_133:
	mul.rn.f32 	%f721, %f3080, %f3080;
	and.b32  	%r1159, %r2513, 1;
	setp.eq.b32 	%p95, %r1159, 1;
	selp.f32 	%f722, 0f3F800000, %f3080, %p95;
	fma.rn.f32 	%f723, %f721, %f722, 0f00000000;
	fma.rn.f32 	%f724, %f721, 0f37CBAC00, 0fBAB607ED;
	selp.f32 	%f725, %f724, 0fB94D4153, %p95;
	selp.f32 	%f726, 0f3D2AAABB, 0f3C0885E4, %p95;
	fma.rn.f32 	%f727, %f725, %f721, %f726;
	selp.f32 	%f728, 0fBEFFFFFF, 0fBE2AAAA8, %p95;
	fma.rn.f32 	%f729, %f727, %f721, %f728;
	fma.rn.f32 	%f730, %f729, %f723, %f722;
	and.b32  	%r1160, %r2513, 2;
	setp.eq.s32 	%p96, %r1160, 0;
	mov.f32 	%f731, 0f00000000;
	sub.f32 	%f732, %f731, %f730;
	selp.f32 	%f733, %f730, %f732, %p96;
	ld.global.f32 	%f58, [%rd97+4];
	mul.f32 	%f734, %f58, %f733;
	mul.f32 	%f735, %f54, %f53;
	sub.f32 	%f59, %f735, %f734;
	mov.u32 	%r2517, %r2537;
	mov.f32 	%f3081, %f3086;
	@%p80 bra 	$L__BB0_141;
	setp.neu.f32 	%p97, %f49, 0f7F800000;
	@%p97 bra 	$L__BB0_136;
	mov.f32 	%f738, 0f00000000;
	mul.rn.f32 	%f3081, %f47, %f738;
	mov.b32 	%r2517, 0;
	bra.uni 	$L__BB0_141;
$L__BB0_136:
	mov.b32 	%r171, %f47;
	shl.b32 	%r1162, %r171, 8;
	or.b32  	%r172, %r1162, -2147483648;
	mov.b64 	%rd1170, 0;
	mov.b32 	%r2514, 0;
$L__BB0_137:
	.pragma "nounroll";
	mul.wide.u32 	%rd480, %r2514, 4;
	mov.u64 	%rd481, __cudart_i2opi_f;
	add.s64 	%rd482, %rd481, %rd480;
	ld.global.nc.u32 	%r1163, [%rd482];
	mad.wide.u32 	%rd483, %r1163, %r172, %rd1170;
	shr.u64 	%rd1170, %rd483, 32;
	add.s64 	%rd484, %rd53, %rd480;
	st.local.u32 	[%rd484], %rd483;
	add.s32 	%r2514, %r2514, 1;
	setp.ne.s32 	%p98, %r2514, 6;
	@%p98 bra 	$L__BB0_137;
	shr.u32 	%r1164, %r171, 23;
	st.local.u32 	[%rd53+24], %rd1170;
	and.b32  	%r175, %r1164, 31;
	and.b32  	%r1165, %r1164, 224;
	add.s32 	%r1166, %r1165, -128;
	shr.u32 	%r1167, %r1166, 5;
	mul.wide.u32 	%rd485, %r1167, 4;
	sub.s64 	%rd119, %rd53, %rd485;
	ld.local.u32 	%r2515, [%rd119+24];
	ld.local.u32 	%r2516, [%rd119+20];
	setp.eq.s32 	%p99, %r175, 0;
	@%p99 bra 	$L__BB0_140;
	shf.l.wrap.b32 	%r2515, %r2516, %r2515, %r175;
	ld.local.u32 	%r1168, [%rd119+16];
	shf.l.wrap.b32 	%r2516, %r1168, %r2516, %r175;
$L__BB0_140:
	shr.u32 	%r1169, %r2515, 30;
	shf.l.wrap.b32 	%r1170, %r2516, %r2515, 2;
	shl.b32 	%r1171, %r2516, 2;
	shr.u32 	%r1172, %r1170, 31;
	add.s32 	%r1173, %r1172, %r1169;
	neg.s32 	%r1174, %r1173;
	setp.lt.s32 	%p100, %r171, 0;
	selp.b32 	%r2517, %r1174, %r1173, %p100;
	xor.b32  	%r1175, %r1170, %r171;
	shr.s32 	%r1176, %r1170, 31;
	xor.b32  	%r1177, %r1176, %r1170;
	xor.b32  	%r1178, %r1176, %r1171;
	cvt.u64.u32 	%rd486, %r1177;
	shl.b64 	%rd487, %rd486, 32;
	cvt.u64.u32 	%rd488, %r1178;
	or.b64  	%rd489, %rd487, %rd488;
	cvt.rn.f64.s64 	%fd146, %rd489;
	mul.f64 	%fd147, %fd146, 0d3BF921FB54442D19;
	cvt.rn.f32.f64 	%f736, %fd147;
	neg.f32 	%f737, %f736;
	setp.lt.s32 	%p101, %r1175, 0;
	selp.f32 	%f3081, %f737, %f736, %p101;
$L__BB0_141:
	mul.rn.f32 	%f739, %f3081, %f3081;
	and.b32  	%r1180, %r2517, 1;
	setp.eq.b32 	%p103, %r1180, 1;
	selp.f32 	%f740, 0f3F800000, %f3081, %p103;
	fma.rn.f32 	%f741, %f739, %f740, 0f00000000;
	fma.rn.f32 	%f742, %f739, 0f37CBAC00, 0fBAB607ED;
	selp.f32 	%f743, %f742, 0fB94D4153, %p103;
	selp.f32 	%f744, 0f3D2AAABB, 0f3C0885E4, %p103;
	fma.rn.f32 	%f745, %f743, %f739, %f744;
	selp.f32 	%f746, 0fBEFFFFFF, 0fBE2AAAA8, %p103;
	fma.rn.f32 	%f747, %f745, %f739, %f746;
	fma.rn.f32 	%f748, %f747, %f741, %f740;
	and.b32  	%r1181, %r2517, 2;
	setp.eq.s32 	%p104, %r1181, 0;
	mov.f32 	%f749, 0f00000000;
	sub.f32 	%f750, %f749, %f748;
	selp.f32 	%f751, %f748, %f750, %p104;
	mul.f32 	%f63, %f54, %f751;
	mov.u32 	%r2521, %r2537;
	mov.f32 	%f3082, %f3086;
	@%p80 bra 	$L__BB0_149;
	setp.neu.f32 	%p105, %f49, 0f7F800000;
	@%p105 bra 	$L__BB0_144;
	mov.f32 	%f754, 0f00000000;
	mul.rn.f32 	%f3082, %f47, %f754;
	mov.b32 	%r2521, 0;
	bra.uni 	$L__BB0_149;
$L__BB0_144:
	mov.b32 	%r184, %f47;
	shl.b32 	%r1183, %r184, 8;
	or.b32  	%r185, %r1183, -2147483648;
	mov.b64 	%rd1171, 0;
	mov.b32 	%r2518, 0;
$L__BB0_145:
	.pragma "nounroll";
	mul.wide.u32 	%rd491, %r2518, 4;
	mov.u64 	%rd492, __cudart_i2opi_f;
	add.s64 	%rd493, %rd492, %rd491;
	ld.global.nc.u32 	%r1184, [%rd493];
	mad.wide.u32 	%rd494, %r1184, %r185, %rd1171;
	shr.u64 	%rd1171, %rd494, 32;
	add.s64 	%rd495, %rd52, %rd491;
	st.local.u32 	[%rd495], %rd494;
	add.s32 	%r2518, %r2518, 1;
	setp.ne.s32 	%p106, %r2518, 6;
	@%p106 bra 	$L__BB0_145;
	shr.u32 	%r1185, %r184, 23;
	st.local.u32 	[%rd52+24], %rd1171;
	and.b32  	%r188, %r1185, 31;
	and.b32  	%r1186, %r1185, 224;
	add.s32 	%r1187, %r1186, -128;
	shr.u32 	%r1188, %r1187, 5;
	mul.wide.u32 	%rd496, %r1188, 4;
	sub.s64 	%rd122, %rd52, %rd496;
	ld.local.u32 	%r2519, [%rd122+24];
	ld.local.u32 	%r2520, [%rd122+20];
	setp.eq.s32 	%p107, %r188, 0;
	@%p107 bra 	$L__BB0_148;
	shf.l.wrap.b32 	%r2519, %r2520, %r2519, %r188;
	ld.local.u32 	%r1189, [%rd122+16];
	shf.l.wrap.b32 	%r2520, %r1189, %r2520, %r188;
$L__BB0_148:
	shr.u32 	%r1190, %r2519, 30;
	shf.l.wrap.b32 	%r1191, %r2520, %r2519, 2;
	shl.b32 	%r1192, %r2520, 2;
	shr.u32 	%r1193, %r1191, 31;
	add.s32 	%r1194, %r1193, %r1190;
	neg.s32 	%r1195, %r1194;
	setp.lt.s32 	%p108, %r184, 0;
	selp.b32 	%r2521, %r1195, %r1194, %p108;
	xor.b32  	%r1196, %r1191, %r184;
	shr.s32 	%r1197, %r1191, 31;
	xor.b32  	%r1198, %r1197, %r1191;
	xor.b32  	%r1199, %r1197, %r1192;
	cvt.u64.u32 	%rd497, %r1198;
	shl.b64 	%rd498, %rd497, 32;
	cvt.u64.u32 	%rd499, %r1199;
	or.b64  	%rd500, %rd498, %rd499;
	cvt.rn.f64.s64 	%fd148, %rd500;
	mul.f64 	%fd149, %fd148, 0d3BF921FB54442D19;
	cvt.rn.f32.f64 	%f752, %fd149;
	neg.f32 	%f753, %f752;
	setp.lt.s32 	%p109, %r1196, 0;
	selp.f32 	%f3082, %f753, %f752, %p109;
$L__BB0_149:
	add.s32 	%r1201, %r2521, 1;
	mul.rn.f32 	%f755, %f3082, %f3082;
	and.b32  	%r1202, %r2521, 1;
	setp.eq.b32 	%p111, %r1202, 1;
	selp.f32 	%f756, %f3082, 0f3F800000, %p111;
	fma.rn.f32 	%f757, %f755, %f756, 0f00000000;
	fma.rn.f32 	%f758, %f755, 0f37CBAC00, 0fBAB607ED;
	selp.f32 	%f759, 0fB94D4153, %f758, %p111;
	selp.f32 	%f760, 0f3C0885E4, 0f3D2AAABB, %p111;
	fma.rn.f32 	%f761, %f759, %f755, %f760;
	selp.f32 	%f762, 0fBE2AAAA8, 0fBEFFFFFF, %p111;
	fma.rn.f32 	%f763, %f761, %f755, %f762;
	fma.rn.f32 	%f764, %f763, %f757, %f756;
	and.b32  	%r1203, %r1201, 2;
	setp.eq.s32 	%p112, %r1203, 0;
	mov.f32 	%f765, 0f00000000;
	sub.f32 	%f766, %f765, %f764;
	selp.f32 	%f767, %f764, %f766, %p112;
	fma.rn.f32 	%f67, %f58, %f767, %f63;
	ld.global.f32 	%f68, [%rd97+8];
	mov.u32 	%r2525, %r2537;
	mov.f32 	%f3083, %f3086;
	@%p80 bra 	$L__BB0_157;
	setp.neu.f32 	%p113, %f49, 0f7F800000;
	@%p113 bra 	$L__BB0_152;
	mov.f32 	%f770, 0f00000000;
	mul.rn.f32 	%f3083, %f47, %f770;
	mov.b32 	%r2525, 0;
	bra.uni 	$L__BB0_157;
$L__BB0_152:
	mov.b32 	%r197, %f47;
	shl.b32 	%r1205, %r197, 8;
	or.b32  	%r198, %r1205, -2147483648;
	mov.b64 	%rd1172, 0;
	mov.b32 	%r2522, 0;
$L__BB0_153:
	.pragma "nounroll";
	mul.wide.u32 	%rd502, %r2522, 4;
	mov.u64 	%rd503, __cudart_i2opi_f;
	add.s64 	%rd504, %rd503, %rd502;
	ld.global.nc.u32 	%r1206, [%rd504];
	mad.wide.u32 	%rd505, %r1206, %r198, %rd1172;
	shr.u64 	%rd1172, %rd505, 32;
	add.s64 	%rd506, %rd51, %rd502;
	st.local.u32 	[%rd506], %rd505;
	add.s32 	%r2522, %r2522, 1;
	setp.ne.s32 	%p114, %r2522, 6;
	@%p114 bra 	$L__BB0_153;
	shr.u32 	%r1207, %r197, 23;
	st.local.u32 	[%rd51+24], %rd1172;
	and.b32  	%r201, %r1207, 31;
	and.b32  	%r1208, %r1207, 224;
	add.s32 	%r1209, %r1208, -128;
	shr.u32 	%r1210, %r1209, 5;
	mul.wide.u32 	%rd507, %r1210, 4;
	sub.s64 	%rd125, %rd51, %rd507;
	ld.local.u32 	%r2523, [%rd125+24];
	ld.local.u32 	%r2524, [%rd125+20];
	setp.eq.s32 	%p115, %r201, 0;
	@%p115 bra 	$L__BB0_156;
	shf.l.wrap.b32 	%r2523, %r2524, %r2523, %r201;
	ld.local.u32 	%r1211, [%rd125+16];
	shf.l.wrap.b32 	%r2524, %r1211, %r2524, %r201;
$L__BB0_156:
	shr.u32 	%r1212, %r2523, 30;
	shf.l.wrap.b32 	%r1213, %r2524, %r2523, 2;
	shl.b32 	%r1214, %r2524, 2;
	shr.u32 	%r1215, %r1213, 31;
	add.s32 	%r1216, %r1215, %r1212;
	neg.s32 	%r1217, %r1216;
	setp.lt.s32 	%p116, %r197, 0;
	selp.b32 	%r2525, %r1217, %r1216, %p116;
	xor.b32  	%r1218, %r1213, %r197;
	shr.s32 	%r1219, %r1213, 31;
	xor.b32  	%r1220, %r1219, %r1213;
	xor.b32  	%r1221, %r1219, %r1214;
	cvt.u64.u32 	%rd508, %r1220;
	shl.b64 	%rd509, %rd508, 32;
	cvt.u64.u32 	%rd510, %r1221;
	or.b64  	%rd511, %rd509, %rd510;
	cvt.rn.f64.s64 	%fd150, %rd511;
	mul.f64 	%fd151, %fd150, 0d3BF921FB54442D19;
	cvt.rn.f32.f64 	%f768, %fd151;
	neg.f32 	%f769, %f768;
	setp.lt.s32 	%p117, %r1218, 0;
	selp.f32 	%f3083, %f769, %f768, %p117;
$L__BB0_157:
	add.s32 	%r1223, %r2525, 1;
	mul.rn.f32 	%f771, %f3083, %f3083;
	and.b32  	%r1224, %r2525, 1;
	setp.eq.b32 	%p119, %r1224, 1;
	selp.f32 	%f772, %f3083, 0f3F800000, %p119;
	fma.rn.f32 	%f773, %f771, %f772, 0f00000000;
	fma.rn.f32 	%f774, %f771, 0f37CBAC00, 0fBAB607ED;
	selp.f32 	%f775, 0fB94D4153, %f774, %p119;
	selp.f32 	%f776, 0f3C0885E4, 0f3D2AAABB, %p119;
	fma.rn.f32 	%f777, %f775, %f771, %f776;
	selp.f32 	%f778, 0fBE2AAAA8, 0fBEFFFFFF, %p119;
	fma.rn.f32 	%f779, %f777, %f771, %f778;
	fma.rn.f32 	%f780, %f779, %f773, %f772;
	and.b32  	%r1225, %r1223, 2;
	setp.eq.s32 	%p120, %r1225, 0;
	mov.f32 	%f781, 0f00000000;
	sub.f32 	%f782, %f781, %f780;
	selp.f32 	%f72, %f780, %f782, %p120;
	ld.global.f32 	%f73, [%rd102];
	mov.u32 	%r2529, %r2537;
	mov.f32 	%f3084, %f3086;
	@%p80 bra 	$L__BB0_165;
	setp.neu.f32 	%p121, %f49, 0f7F800000;
	@%p121 bra 	$L__BB0_160;
	mov.f32 	%f785, 0f00000000;
	mul.rn.f32 	%f3084, %f47, %f785;
	mov.b32 	%r2529, 0;
	bra.uni 	$L__BB0_165;
$L__BB0_160:
	mov.b32 	%r210, %f47;
	shl.b32 	%r1227, %r210, 8;
	or.b32  	%r211, %r1227, -2147483648;
	mov.b64 	%rd1173, 0;
	mov.b32 	%r2526, 0;
$L__BB0_161:
	.pragma "nounroll";
	mul.wide.u32 	%rd513, %r2526, 4;
	mov.u64 	%rd514, __cudart_i2opi_f;
	add.s64 	%rd515, %rd514, %rd513;
	ld.global.nc.u32 	%r1228, [%rd515];
	mad.wide.u32 	%rd516, %r1228, %r211, %rd1173;
	shr.u64 	%rd1173, %rd516, 32;
	add.s64 	%rd517, %rd50, %rd513;
	st.local.u32 	[%rd517], %rd516;
	add.s32 	%r2526, %r2526, 1;
	setp.ne.s32 	%p122, %r2526, 6;
	@%p122 bra 	$L__BB0_161;
	shr.u32 	%r1229, %r210, 23;
	st.local.u32 	[%rd50+24], %rd1173;
	and.b32  	%r214, %r1229, 31;
	and.b32  	%r1230, %r1229, 224;
	add.s32 	%r1231, %r1230, -128;
	shr.u32 	%r1232, %r1231, 5;
	mul.wide.u32 	%rd518, %r1232, 4;
	sub.s64 	%rd128, %rd50, %rd518;
	ld.local.u32 	%r2527, [%rd128+24];
	ld.local.u32 	%r2528, [%rd128+20];
	setp.eq.s32 	%p123, %r214, 0;
	@%p123 bra 	$L__BB0_164;
	shf.l.wrap.b32 	%r2527, %r2528, %r2527, %r214;
	ld.local.u32 	%r1233, [%rd128+16];
	shf.l.wrap.b32 	%r2528, %r1233, %r2528, %r214;
$L__BB0_164:
	shr.u32 	%r1234, %r2527, 30;
	shf.l.wrap.b32 	%r1235, %r2528, %r2527, 2;
	shl.b32 	%r1236, %r2528, 2;
	shr.u32 	%r1237, %r1235, 31;
	add.s32 	%r1238, %r1237, %r1234;
	neg.s32 	%r1239, %r1238;
	setp.lt.s32 	%p124, %r210, 0;
	selp.b32 	%r2529, %r1239, %r1238, %p124;
	xor.b32  	%r1240, %r1235, %r210;
	shr.s32 	%r1241, %r1235, 31;
	xor.b32  	%r1242, %r1241, %r1235;
	xor.b32  	%r1243, %r1241, %r1236;
	cvt.u64.u32 	%rd519, %r1242;
	shl.b64 	%rd520, %rd519, 32;
	cvt.u64.u32 	%rd521, %r1243;
	or.b64  	%rd522, %rd520, %rd521;
	cvt.rn.f64.s64 	%fd152, %rd522;
	mul.f64 	%fd153, %fd152, 0d3BF921FB54442D19;
	cvt.rn.f32.f64 	%f783, %fd153;
	neg.f32 	%f784, %f783;
	setp.lt.s32 	%p125, %r1240, 0;
	selp.f32 	%f3084, %f784, %f783, %p125;
$L__BB0_165:
	mul.rn.f32 	%f786, %f3084, %f3084;
	and.b32  	%r1245, %r2529, 1;
	setp.eq.b32 	%p127, %r1245, 1;
	selp.f32 	%f787, 0f3F800000, %f3084, %p127;
	fma.rn.f32 	%f788, %f786, %f787, 0f00000000;
	fma.rn.f32 	%f789, %f786, 0f37CBAC00, 0fBAB607ED;
	selp.f32 	%f790, %f789, 0fB94D4153, %p127;
	selp.f32 	%f791, 0f3D2AAABB, 0f3C0885E4, %p127;
	fma.rn.f32 	%f792, %f790, %f786, %f791;
	selp.f32 	%f793, 0fBEFFFFFF, 0fBE2AAAA8, %p127;
	fma.rn.f32 	%f794, %f792, %f786, %f793;
	fma.rn.f32 	%f795, %f794, %f788, %f787;
	and.b32  	%r1246, %r2529, 2;
	setp.eq.s32 	%p128, %r1246, 0;
	mov.f32 	%f796, 0f00000000;
	sub.f32 	%f797, %f796, %f795;
	selp.f32 	%f798, %f795, %f797, %p128;
	ld.global.f32 	%f77, [%rd102+4];
	mul.f32 	%f799, %f77, %f798;
	mul.f32 	%f800, %f73, %f72;
	sub.f32 	%f78, %f800, %f799;
	mov.u32 	%r2533, %r2537;
	mov.f32 	%f3085, %f3086;
	@%p80 bra 	$L__BB0_173;
	setp.neu.f32 	%p129, %f49, 0f7F800000;
	@%p129 bra 	$L__BB0_168;
	mov.f32 	%f803, 0f00000000;
	mul.rn.f32 	%f3085, %f47, %f803;
	mov.b32 	%r2533, 0;
	bra.uni 	$L__BB0_173;
$L__BB0_168:
	mov.b32 	%r223, %f47;
	shl.b32 	%r1248, %r223, 8;
	or.b32  	%r224, %r1248, -2147483648;
	mov.b64 	%rd1174, 0;
	mov.b32 	%r2530, 0;
$L__BB0_169:
	.pragma "nounroll";
	mul.wide.u32 	%rd524, %r2530, 4;
	mov.u64 	%rd525, __cudart_i2opi_f;
	add.s64 	%rd526, %rd525, %rd524;
	ld.global.nc.u32 	%r1249, [%rd526];
	mad.wide.u32 	%rd527, %r1249, %r224, %rd1174;
	shr.u64 	%rd1174, %rd527, 32;
	add.s64 	%rd528, %rd49, %rd524;
	st.local.u32 	[%rd528], %rd527;
	add.s32 	%r2530, %r2530, 1;
	setp.ne.s32 	%p130, %r2530, 6;
	@%p130 bra 	$L__BB0_169;
	shr.u32 	%r1250, %r223, 23;
	st.local.u32 	[%rd49+24], %rd1174;
	and.b32  	%r227, %r1250, 31;
	and.b32  	%r1251, %r1250, 224;
	add.s32 	%r1252, %r1251, -128;
	shr.u32 	%r1253, %r1252, 5;
	mul.wide.u32 	%rd529, %r1253, 4;
	sub.s64 	%rd131, %rd49, %rd529;
	ld.local.u32 	%r2531, [%rd131+24];
	ld.local.u32 	%r2532, [%rd131+20];
	setp.eq.s32 	%p131, %r227, 0;
	@%p131 bra 	$L__BB0_172;
	shf.l.wrap.b32 	%r2531, %r2532, %r2531, %r227;
	ld.local.u32 	%r1254, [%rd131+16];
	shf.l.wrap.b32 	%r2532, %r1254, %r2532, %r227;
$L__BB0_172:
	shr.u32 	%r1255, %r2531, 30;
	shf.l.wrap.b32 	%r1256, %r2532, %r2531, 2;
	shl.b32 	%r1257, %r2532, 2;
	shr.u32 	%r1258, %r1256, 31;
	add.s32 	%r1259, %r1258, %r1255;
	neg.s32 	%r1260, %r1259;
	setp.lt.s32 	%p132, %r223, 0;
	selp.b32 	%r2533, %r1260, %r1259, %p132;
	xor.b32  	%r1261, %r1256, %r223;
	shr.s32 	%r1262, %r1256, 31;
	xor.b32  	%r1263, %r1262, %r1256;
	xor.b32  	%r1264, %r1262, %r1257;
	cvt.u64.u32 	%rd530, %r1263;
	shl.b64 	%rd531, %rd530, 32;
	cvt.u64.u32 	%rd532, %r1264;
	or.b64  	%rd533, %rd531, %rd532;
	cvt.rn.f64.s64 	%fd154, %rd533;
	mul.f64 	%fd155, %fd154, 0d3BF921FB54442D19;
	cvt.rn.f32.f64 	%f801, %fd155;
	neg.f32 	%f802, %f801;
	setp.lt.s32 	%p133, %r1261, 0;
	selp.f32 	%f3085, %f802, %f801, %p133;
$L__BB0_173:
	mul.rn.f32 	%f804, %f3085, %f3085;
	and.b32  	%r1266, %r2533, 1;
	setp.eq.b32 	%p135, %r1266, 1;
	selp.f32 	%f805, 0f3F800000, %f3085, %p135;
	fma.rn.f32 	%f806, %f804, %f805, 0f00000000;
	fma.rn.f32 	%f807, %f804, 0f37CBAC00, 0fBAB607ED;
	selp.f32 	%f808, %f807, 0fB94D4153, %p135;
	selp.f32 	%f809, 0f3D2AAABB, 0f3C0885E4, %p135;
	fma.rn.f32 	%f810, %f808, %f804, %f809;
	selp.f32 	%f811, 0fBEFFFFFF, 0fBE2AAAA8, %p135;
	fma.rn.f32 	%f812, %f810, %f804, %f811;
	fma.rn.f32 	%f813, %f812, %f806, %f805;
	and.b32  	%r1267, %r2533, 2;
	setp.eq.s32 	%p136, %r1267, 0;
	mov.f32 	%f814, 0f00000000;
	sub.f32 	%f815, %f814, %f813;
	selp.f32 	%f816, %f813, %f815, %p136;
	mul.f32 	%f82, %f73, %f816;
	@%p80 bra 	$L__BB0_181;
	setp.neu.f32 	%p137, %f49, 0f7F800000;
	@%p137 bra 	$L__BB0_176;
	mov.f32 	%f819, 0f00000000;
	mul.rn.f32 	%f3086, %f47, %f819;
	mov.b32 	%r2537, 0;
	bra.uni 	$L__BB0_181;
$L__BB0_176:
	mov.b32 	%r236, %f47;
	shl.b32 	%r1269, %r236, 8;
	or.b32  	%r237, %r1269, -2147483648;
	mov.b64 	%rd1175, 0;
	mov.b32 	%r2534, 0;
$L__BB0_177:
	.pragma "nounroll";
	mul.wide.u32 	%rd535, %r2534, 4;
	mov.u64 	%rd536, __cudart_i2opi_f;
	add.s64 	%rd537, %rd536, %rd535;
	ld.global.nc.u32 	%r1270, [%rd537];
	mad.wide.u32 	%rd538, %r1270, %r237, %rd1175;
	shr.u64 	%rd1175, %rd538, 32;
	add.s64 	%rd539, %rd48, %rd535;
	st.local.u32 	[%rd539], %rd538;
	add.s32 	%r2534, %r2534, 1;
	setp.ne.s32 	%p138, %r2534, 6;
	@%p138 bra 	$L__BB0_177;
	shr.u32 	%r1271, %r236, 23;
	st.local.u32 	[%rd48+24], %rd1175;
	and.b32  	%r240, %r1271, 31;
	and.b32  	%r1272, %r1271, 224;
	add.s32 	%r1273, %r1272, -128;
	shr.u32 	%r1274, %r1273, 5;
	mul.wide.u32 	%rd540, %r1274, 4;
	sub.s64 	%rd134, %rd48, %rd540;
	ld.local.u32 	%r2535, [%rd134+24];
	ld.local.u32 	%r2536, [%rd134+20];
	setp.eq.s32 	%p139, %r240, 0;
	@%p139 bra 	$L__BB0_180;
	shf.l.wrap.b32 	%r2535, %r2536, %r2535, %r240;
	ld.local.u32 	%r1275, [%rd134+16];
	shf.l.wrap.b32 	%r2536, %r1275, %r2536, %r240;
$L__BB0_180:
	shr.u32 	%r1276, %r2535, 30;
	shf.l.wrap.b32 	%r1277, %r2536, %r2535, 2;
	shl.b32 	%r1278, %r2536, 2;
	shr.u32 	%r1279, %r1277, 31;
	add.s32 	%r1280, %r1279, %r1276;
	neg.s32 	%r1281, %r1280;
	setp.lt.s32 	%p140, %r236, 0;
	selp.b32 	%r2537, %r1281, %r1280, %p140;
	xor.b32  	%r1282, %r1277, %r236;
	shr.s32 	%r1283, %r1277, 31;
	xor.b32  	%r1284, %r1283, %r1277;
	xor.b32  	%r1285, %r1283, %r1278;
	cvt.u64.u32 	%rd541, %r1284;
	shl.b64 	%rd542, %rd541, 32;
	cvt.u64.u32 	%rd543, %r1285;
	or.b64  	%rd544, %rd542, %rd543;
	cvt.rn.f64.s64 	%fd156, %rd544;
	mul.f64 	%fd157, %fd156, 0d3BF921FB54442D19;
	cvt.rn.f32.f64 	%f817, %fd157;
	neg.f32 	%f818, %f817;
	setp.lt.s32 	%p141, %r1282, 0;
	selp.f32 	%f3086, %f818, %f817, %p141;
$L__BB0_181:
	add.s32 	%r1287, %r2537, 1;
	mul.rn.f32 	%f821, %f3086, %f3086;
	and.b32  	%r1288, %r2537, 1;
	setp.eq.b32 	%p142, %r1288, 1;
	selp.f32 	%f822, %f3086, 0f3F800000, %p142;
	fma.rn.f32 	%f823, %f821, %f822, 0f00000000;
	fma.rn.f32 	%f824, %f821, 0f37CBAC00, 0fBAB607ED;
	selp.f32 	%f825, 0fB94D4153, %f824, %p142;
	selp.f32 	%f826, 0f3C0885E4, 0f3D2AAABB, %p142;
	fma.rn.f32 	%f827, %f825, %f821, %f826;
	selp.f32 	%f828, 0fBE2AAAA8, 0fBEFFFFFF, %p142;
	fma.rn.f32 	%f829, %f827, %f821, %f828;
	fma.rn.f32 	%f830, %f829, %f823, %f822;
	and.b32  	%r1289, %r1287, 2;
	setp.eq.s32 	%p143, %r1289, 0;
	mov.f32 	%f3110, 0f00000000;
	sub.f32 	%f831, %f3110, %f830;
	selp.f32 	%f832, %f830, %f831, %p143;
	fma.rn.f32 	%f86, %f77, %f832, %f82;
	ld.global.f32 	%f87, [%rd102+8];
	ld.f32 	%f833, [%rd103];
	cvt.f64.f32 	%fd158, %f833;
	mul.f64 	%fd159, %fd158, 0d400921FB54442D18;
	ld.global.f32 	%f834, [%rd100];
	cvt.f64.f32 	%fd27, %f834;
	div.rn.f64 	%fd160, %fd159, %fd27;
	sub.f32 	%f835, %f78, %f59;
	ld.f32 	%f836, [%rd104];
	sub.f32 	%f837, %f86, %f67;
	ld.f32 	%f838, [%rd104+4];
	mul.f32 	%f839, %f838, %f837;
	fma.rn.f32 	%f840, %f835, %f836, %f839;
	sub.f32 	%f841, %f87, %f68;
	ld.f32 	%f842, [%rd104+8];
	fma.rn.f32 	%f843, %f841, %f842, %f840;
	cvt.f64.f32 	%fd161, %f843;
	mul.f64 	%fd162, %fd160, %fd161;
	cvt.rn.f32.f64 	%f88, %fd162;
	div.rn.f64 	%fd163, %fd26, %fd27;
	ld.f32 	%f844, [%rd105];
	ld.f32 	%f845, [%rd105+4];
	mul.f32 	%f846, %f837, %f845;
	fma.rn.f32 	%f847, %f835, %f844, %f846;
	ld.f32 	%f848, [%rd105+8];
	fma.rn.f32 	%f849, %f841, %f848, %f847;
	cvt.f64.f32 	%fd164, %f849;
	mul.f64 	%fd165, %fd163, %fd164;
	cvt.rn.f32.f64 	%f89, %fd165;
	ld.f32 	%f90, [%rd106];
	ld.f32 	%f91, [%rd106+4];
	mul.f32 	%f850, %f86, %f91;
	fma.rn.f32 	%f851, %f78, %f90, %f850;
	ld.f32 	%f92, [%rd106+8];
	fma.rn.f32 	%f93, %f87, %f92, %f851;
	setp.le.f32 	%p144, %f93, 0f00000000;
	@%p144 bra 	$L__BB0_297;
	cvt.f64.f32 	%fd166, %f93;
	setp.geu.f64 	%p145, %fd166, 0d3FEFAE147AE147AE;
	@%p145 bra 	$L__BB0_184;
	abs.f32 	%f885, %f93;
	fma.rn.f32 	%f886, %f885, 0fBF000000, 0f3F000000;
	rsqrt.approx.ftz.f32 	%f887, %f886;
	mul.f32 	%f888, %f886, %f887;
	mul.f32 	%f889, %f887, 0fBF000000;
	fma.rn.f32 	%f890, %f888, %f889, 0f3F000000;
	fma.rn.f32 	%f891, %f888, %f890, %f888;
	setp.eq.f32 	%p149, %f885, 0f3F800000;
	selp.f32 	%f892, 0f00000000, %f891, %p149;
	setp.gt.f32 	%p150, %f885, 0f3F0F5C29;
	selp.f32 	%f893, %f892, %f885, %p150;
	copysign.f32 	%f894, %f93, %f893;
	mul.f32 	%f895, %f894, %f894;
	fma.rn.f32 	%f896, %f895, 0f3D10ECEF, 0f3C8B1ABB;
	fma.rn.f32 	%f897, %f896, %f895, 0f3CFC028C;
	fma.rn.f32 	%f898, %f897, %f895, 0f3D372139;
	fma.rn.f32 	%f899, %f898, %f895, 0f3D9993DB;
	fma.rn.f32 	%f900, %f899, %f895, 0f3E2AAAC6;
	mul.f32 	%f901, %f895, %f900;
	fma.rn.f32 	%f902, %f901, %f894, %f894;
	neg.f32 	%f903, %f902;
	selp.f32 	%f904, %f902, %f903, %p150;
	fma.rn.f32 	%f905, 0f3F6EE581, 0f3FD774EB, %f904;
	setp.gt.f32 	%p151, %f93, 0f3F0F5C29;
	selp.f32 	%f906, %f902, %f905, %p151;
	add.f32 	%f907, %f906, %f906;
	selp.f32 	%f3087, %f907, %f906, %p150;
	bra.uni 	$L__BB0_185;
$L__BB0_184:
	mul.f32 	%f852, %f86, %f92;
	mul.f32 	%f853, %f87, %f91;
	sub.f32 	%f854, %f852, %f853;
	mul.f32 	%f855, %f87, %f90;
	mul.f32 	%f856, %f78, %f92;
	sub.f32 	%f857, %f855, %f856;
	mul.f32 	%f858, %f78, %f91;
	mul.f32 	%f859, %f86, %f90;
	sub.f32 	%f860, %f858, %f859;
	mul.f32 	%f861, %f857, %f857;
	fma.rn.f32 	%f862, %f854, %f854, %f861;
	fma.rn.f32 	%f863, %f860, %f860, %f862;
	sqrt.rn.f32 	%f864, %f863;
	abs.f32 	%f865, %f864;
	fma.rn.f32 	%f866, %f865, 0fBF000000, 0f3F000000;
	rsqrt.approx.ftz.f32 	%f867, %f866;
	mul.f32 	%f868, %f867, %f866;
	mul.f32 	%f869, %f867, 0fBF000000;
	fma.rn.f32 	%f870, %f868, %f869, 0f3F000000;
	fma.rn.f32 	%f871, %f868, %f870, %f868;
	setp.eq.f32 	%p146, %f865, 0f3F800000;
	selp.f32 	%f872, 0f00000000, %f871, %p146;
	setp.gt.f32 	%p147, %f865, 0f3F0F5C29;
	selp.f32 	%f873, %f872, %f865, %p147;
	mul.f32 	%f874, %f873, %f873;
	fma.rn.f32 	%f875, %f874, 0f3D4DD2F7, 0f3C99CA97;
	fma.rn.f32 	%f876, %f875, %f874, 0f3D3F90E8;
	fma.rn.f32 	%f877, %f876, %f874, 0f3D993CCF;
	fma.rn.f32 	%f878, %f877, %f874, 0f3E2AAC04;
	mul.f32 	%f879, %f874, %f878;
	fma.rn.f32 	%f880, %f879, %f873, %f873;
	mul.f32 	%f881, %f880, 0fC0000000;
	fma.rn.f32 	%f882, 0f3F6EE581, 0f3FD774EB, %f881;
	selp.f32 	%f883, %f882, %f880, %p147;
	setp.num.f32 	%p148, %f883, %f883;
	copysign.f32 	%f884, %f864, %f883;
	selp.f32 	%f3087, %f884, %f883, %p148;
$L__BB0_185:
	mul.f32 	%f908, %f3087, 0f3F22F983;
	cvt.rni.s32.f32 	%r2541, %f908;
	cvt.rn.f32.s32 	%f909, %r2541;
	fma.rn.f32 	%f910, %f909, 0fBFC90FDA, %f3087;
	fma.rn.f32 	%f911, %f909, 0fB3A22168, %f910;
	fma.rn.f32 	%f3088, %f909, 0fA7C234C5, %f911;
	abs.f32 	%f98, %f3087;
	setp.ltu.f32 	%p152, %f98, 0f47CE4780;
	@%p152 bra 	$L__BB0_193;
	setp.neu.f32 	%p153, %f98, 0f7F800000;
	@%p153 bra 	$L__BB0_188;
	mov.f32 	%f914, 0f00000000;
	mul.rn.f32 	%f3088, %f3087, %f914;
	mov.b32 	%r2541, 0;
	bra.uni 	$L__BB0_193;
$L__BB0_188:
	mov.b32 	%r250, %f3087;
	shl.b32 	%r1291, %r250, 8;
	or.b32  	%r251, %r1291, -2147483648;
	mov.b64 	%rd1176, 0;
	mov.b32 	%r2538, 0;
$L__BB0_189:
	.pragma "nounroll";
	mul.wide.u32 	%rd546, %r2538, 4;
	mov.u64 	%rd547, __cudart_i2opi_f;
	add.s64 	%rd548, %rd547, %rd546;
	ld.global.nc.u32 	%r1292, [%rd548];
	mad.wide.u32 	%rd549, %r1292, %r251, %rd1176;
	shr.u64 	%rd1176, %rd549, 32;
	add.s64 	%rd550, %rd47, %rd546;
	st.local.u32 	[%rd550], %rd549;
	add.s32 	%r2538, %r2538, 1;
	setp.ne.s32 	%p154, %r2538, 6;
	@%p154 bra 	$L__BB0_189;
	shr.u32 	%r1293, %r250, 23;
	st.local.u32 	[%rd47+24], %rd1176;
	and.b32  	%r254, %r1293, 31;
	and.b32  	%r1294, %r1293, 224;
	add.s32 	%r1295, %r1294, -128;
	shr.u32 	%r1296, %r1295, 5;
	mul.wide.u32 	%rd551, %r1296, 4;
	sub.s64 	%rd137, %rd47, %rd551;
	ld.local.u32 	%r2539, [%rd137+24];
	ld.local.u32 	%r2540, [%rd137+20];
	setp.eq.s32 	%p155, %r254, 0;
	@%p155 bra 	$L__BB0_192;
	shf.l.wrap.b32 	%r2539, %r2540, %r2539, %r254;
	ld.local.u32 	%r1297, [%rd137+16];
	shf.l.wrap.b32 	%r2540, %r1297, %r2540, %r254;
$L__BB0_192:
	shr.u32 	%r1298, %r2539, 30;
	shf.l.wrap.b32 	%r1299, %r2540, %r2539, 2;
	shl.b32 	%r1300, %r2540, 2;
	shr.u32 	%r1301, %r1299, 31;
	add.s32 	%r1302, %r1301, %r1298;
	neg.s32 	%r1303, %r1302;
	setp.lt.s32 	%p156, %r250, 0;
	selp.b32 	%r2541, %r1303, %r1302, %p156;
	xor.b32  	%r1304, %r1299, %r250;
	shr.s32 	%r1305, %r1299, 31;
	xor.b32  	%r1306, %r1305, %r1299;
	xor.b32  	%r1307, %r1305, %r1300;
	cvt.u64.u32 	%rd552, %r1306;
	shl.b64 	%rd553, %rd552, 32;
	cvt.u64.u32 	%rd554, %r1307;
	or.b64  	%rd555, %rd553, %rd554;
	cvt.rn.f64.s64 	%fd167, %rd555;
	mul.f64 	%fd168, %fd167, 0d3BF921FB54442D19;
	cvt.rn.f32.f64 	%f912, %fd168;
	neg.f32 	%f913, %f912;
	setp.lt.s32 	%p157, %r1304, 0;
	selp.f32 	%f3088, %f913, %f912, %p157;
$L__BB0_193:
	mul.rn.f32 	%f915, %f3088, %f3088;
	and.b32  	%r1309, %r2541, 1;
	setp.eq.b32 	%p158, %r1309, 1;
	selp.f32 	%f916, 0f3F800000, %f3088, %p158;
	fma.rn.f32 	%f917, %f915, %f916, 0f00000000;
	fma.rn.f32 	%f918, %f915, 0f37CBAC00, 0fBAB607ED;
	selp.f32 	%f919, %f918, 0fB94D4153, %p158;
	selp.f32 	%f920, 0f3D2AAABB, 0f3C0885E4, %p158;
	fma.rn.f32 	%f921, %f919, %f915, %f920;
	selp.f32 	%f922, 0fBEFFFFFF, 0fBE2AAAA8, %p158;
	fma.rn.f32 	%f923, %f921, %f915, %f922;
	fma.rn.f32 	%f924, %f923, %f917, %f916;
	and.b32  	%r1310, %r2541, 2;
	setp.eq.s32 	%p159, %r1310, 0;
	mov.f32 	%f925, 0f00000000;
	sub.f32 	%f926, %f925, %f924;
	selp.f32 	%f927, %f924, %f926, %p159;
	cvt.f64.f32 	%fd169, %f927;
	mul.f64 	%fd170, %fd25, %fd169;
	div.rn.f64 	%fd171, %fd170, %fd27;
	cvt.rn.f32.f64 	%f102, %fd171;
	abs.f32 	%f928, %f102;
	cvt.f64.f32 	%fd172, %f928;
	setp.gtu.f64 	%p160, %fd172, 0d3E45798EE2308C3A;
	@%p160 bra 	$L__BB0_272;
	abs.f32 	%f103, %f102;
	setp.gtu.f32 	%p161, %f103, 0f41000000;
	@%p161 bra 	$L__BB0_196;
	add.f32 	%f929, %f103, 0fC019E8A9;
	add.f32 	%f930, %f929, 0fB3E971B3;
	fma.rn.f32 	%f931, %f930, 0fA6B3B8E7, 0fA9ACA9B3;
	fma.rn.f32 	%f932, %f931, %f930, 0f2C3F0E18;
	fma.rn.f32 	%f933, %f932, %f930, 0fACD41781;
	fma.rn.f32 	%f934, %f933, %f930, 0fAFE90F38;
	fma.rn.f32 	%f935, %f934, %f930, 0f3020305B;
	fma.rn.f32 	%f936, %f935, %f930, 0f33797143;
	fma.rn.f32 	%f937, %f936, %f930, 0f30F76F85;
	fma.rn.f32 	%f938, %f937, %f930, 0fB6B6DFC6;
	fma.rn.f32 	%f939, %f938, %f930, 0fB6F665C9;
	fma.rn.f32 	%f940, %f939, %f930, 0f399E2DEB;
	fma.rn.f32 	%f941, %f940, %f930, 0f3A4AE334;
	fma.rn.f32 	%f942, %f941, %f930, 0fBBEEAA1B;
	fma.rn.f32 	%f943, %f942, %f930, 0fBCDA7747;
	mul.f32 	%f944, %f930, %f943;
	add.f32 	%f945, %f103, 0fC0B0A47B;
	add.f32 	%f946, %f945, 0f339A7A37;
	mul.f32 	%f947, %f946, %f944;
	add.f32 	%f948, %f103, 0fC10A75AB;
	add.f32 	%f949, %f948, 0fB4CCCDED;
	mul.f32 	%f3090, %f949, %f947;
	bra.uni 	$L__BB0_206;
$L__BB0_196:
	abs.f32 	%f951, %f103;
	setp.eq.f32 	%p162, %f951, 0f7F800000;
	mov.f32 	%f3090, 0f00000000;
	@%p162 bra 	$L__BB0_206;
	rcp.approx.ftz.f32 	%f952, %f103;
	mul.f32 	%f953, %f952, %f952;
	fma.rn.f32 	%f954, %f953, 0f4056FE93, 0fBF03B7C2;
	fma.rn.f32 	%f955, %f954, %f953, 0f3DD3B3F3;
	fma.rn.f32 	%f956, %f955, %f953, 0fBD7FFFB6;
	fma.rn.f32 	%f105, %f956, %f953, 0f3F800000;
	fma.rn.f32 	%f957, %f953, 0f3F91E009, 0fBE52412D;
	fma.rn.f32 	%f958, %f957, %f953, 0f3D854ED1;
	fma.rn.f32 	%f959, %f958, %f953, 0fBDFFFFFF;
	fma.rn.f32 	%f106, %f959, %f952, %f103;
	mul.f32 	%f960, %f106, 0f3F22F983;
	cvt.rni.s32.f32 	%r2545, %f960;
	cvt.rn.f32.s32 	%f961, %r2545;
	fma.rn.f32 	%f962, %f961, 0fBFC90FDA, %f106;
	fma.rn.f32 	%f963, %f961, 0fB3A22168, %f962;
	fma.rn.f32 	%f3089, %f961, 0fA7C234C5, %f963;
	abs.f32 	%f108, %f106;
	setp.ltu.f32 	%p163, %f108, 0f47CE4780;
	@%p163 bra 	$L__BB0_205;
	setp.neu.f32 	%p164, %f108, 0f7F800000;
	@%p164 bra 	$L__BB0_200;
	mov.f32 	%f966, 0f00000000;
	mul.rn.f32 	%f3089, %f106, %f966;
	mov.b32 	%r2545, 0;
	bra.uni 	$L__BB0_205;
$L__BB0_200:
	mov.b32 	%r264, %f106;
	shl.b32 	%r1312, %r264, 8;
	or.b32  	%r265, %r1312, -2147483648;
	mov.b64 	%rd1177, 0;
	mov.b32 	%r2542, 0;
$L__BB0_201:
	.pragma "nounroll";
	mul.wide.u32 	%rd557, %r2542, 4;
	mov.u64 	%rd558, __cudart_i2opi_f;
	add.s64 	%rd559, %rd558, %rd557;
	ld.global.nc.u32 	%r1313, [%rd559];
	mad.wide.u32 	%rd560, %r1313, %r265, %rd1177;
	shr.u64 	%rd1177, %rd560, 32;
	add.s64 	%rd561, %rd46, %rd557;
	st.local.u32 	[%rd561], %rd560;
	add.s32 	%r2542, %r2542, 1;
	setp.ne.s32 	%p165, %r2542, 6;
	@%p165 bra 	$L__BB0_201;
	shr.u32 	%r1314, %r264, 23;
	st.local.u32 	[%rd46+24], %rd1177;
	and.b32  	%r268, %r1314, 31;
	and.b32  	%r1315, %r1314, 224;
	add.s32 	%r1316, %r1315, -128;
	shr.u32 	%r1317, %r1316, 5;
	mul.wide.u32 	%rd562, %r1317, 4;
	sub.s64 	%rd140, %rd46, %rd562;
	ld.local.u32 	%r2543, [%rd140+24];
	ld.local.u32 	%r2544, [%rd140+20];
	setp.eq.s32 	%p166, %r268, 0;
	@%p166 bra 	$L__BB0_204;
	shf.l.wrap.b32 	%r2543, %r2544, %r2543, %r268;
	ld.local.u32 	%r1318, [%rd140+16];
	shf.l.wrap.b32 	%r2544, %r1318, %r2544, %r268;
$L__BB0_204:
	shr.u32 	%r1319, %r2543, 30;
	shf.l.wrap.b32 	%r1320, %r2544, %r2543, 2;
	shl.b32 	%r1321, %r2544, 2;
	shr.u32 	%r1322, %r1320, 31;
	add.s32 	%r1323, %r1322, %r1319;
	neg.s32 	%r1324, %r1323;
	setp.lt.s32 	%p167, %r264, 0;
	selp.b32 	%r2545, %r1324, %r1323, %p167;
	xor.b32  	%r1325, %r1320, %r264;
	shr.s32 	%r1326, %r1320, 31;
	xor.b32  	%r1327, %r1326, %r1320;
	xor.b32  	%r1328, %r1326, %r1321;
	cvt.u64.u32 	%rd563, %r1327;
	shl.b64 	%rd564, %rd563, 32;
	cvt.u64.u32 	%rd565, %r1328;
	or.b64  	%rd566, %rd564, %rd565;
	cvt.rn.f64.s64 	%fd173, %rd566;
	mul.f64 	%fd174, %fd173, 0d3BF921FB54442D19;
	cvt.rn.f32.f64 	%f964, %fd174;
	neg.f32 	%f965, %f964;
	setp.lt.s32 	%p168, %r1325, 0;
	selp.f32 	%f3089, %f965, %f964, %p168;
$L__BB0_205:
	and.b32  	%r1330, %r2545, 3;
	cvt.rn.f32.u32 	%f967, %r1330;
	fma.rn.f32 	%f968, %f967, 0f3FC90FDB, 0fBF490FDB;
	add.f32 	%f969, %f3089, %f968;
	mul.f32 	%f970, %f969, 0f3F22F983;
	cvt.rni.s32.f32 	%r1331, %f970;
	cvt.rn.f32.s32 	%f971, %r1331;
	fma.rn.f32 	%f972, %f971, 0fBFC90FDA, %f969;
	fma.rn.f32 	%f973, %f971, 0fB3A22168, %f972;
	add.s32 	%r1332, %r1331, 1;
	mul.rn.f32 	%f974, %f973, %f973;
	and.b32  	%r1333, %r1331, 1;
	setp.eq.b32 	%p169, %r1333, 1;
	selp.f32 	%f975, %f973, 0f3F800000, %p169;
	fma.rn.f32 	%f976, %f974, %f975, 0f00000000;
	fma.rn.f32 	%f977, %f974, 0f37CBAC00, 0fBAB607ED;
	selp.f32 	%f978, 0fB94D4153, %f977, %p169;
	selp.f32 	%f979, 0f3C0885E4, 0f3D2AAABB, %p169;
	fma.rn.f32 	%f980, %f978, %f974, %f979;
	selp.f32 	%f981, 0fBE2AAAA8, 0fBEFFFFFF, %p169;
	fma.rn.f32 	%f982, %f980, %f974, %f981;
	fma.rn.f32 	%f983, %f982, %f976, %f975;
	and.b32  	%r1334, %r1332, 2;
	setp.eq.s32 	%p170, %r1334, 0;
	mov.f32 	%f984, 0f00000000;
	sub.f32 	%f985, %f984, %f983;
	selp.f32 	%f986, %f983, %f985, %p170;
	rsqrt.approx.f32 	%f987, %f103;
	mul.f32 	%f988, %f987, 0f3F4C422A;
	mul.f32 	%f989, %f105, %f988;
	mul.f32 	%f3090, %f989, %f986;
$L__BB0_206:
	setp.leu.f32 	%p171, %f103, 0f40000000;
	@%p171 bra 	$L__BB0_232;
	@%p161 bra 	$L__BB0_209;
	add.f32 	%f1099, %f103, 0fC0753AAC;
	add.f32 	%f1100, %f1099, 0f33A5090F;
	fma.rn.f32 	%f1101, %f1100, 0f29AF3463, 0f2B81BF42;
	fma.rn.f32 	%f1102, %f1101, %f1100, 0fADE21EC1;
	fma.rn.f32 	%f1103, %f1102, %f1100, 0fAF5DDEFF;
	fma.rn.f32 	%f1104, %f1103, %f1100, 0f319B0C9D;
	fma.rn.f32 	%f1105, %f1104, %f1100, 0f32E81173;
	fma.rn.f32 	%f1106, %f1105, %f1100, 0fB50F8DC8;
	fma.rn.f32 	%f1107, %f1106, %f1100, 0fB61E653D;
	fma.rn.f32 	%f1108, %f1107, %f1100, 0f382CD9C5;
	fma.rn.f32 	%f1109, %f1108, %f1100, 0f38F9EB10;
	fma.rn.f32 	%f1110, %f1109, %f1100, 0fBAECEB9C;
	fma.rn.f32 	%f1111, %f1110, %f1100, 0fBB276FFD;
	fma.rn.f32 	%f1112, %f1111, %f1100, 0f3D073993;
	add.f32 	%f1113, %f103, 0fC0E07FB0;
	add.f32 	%f1114, %f1113, 0f3444B8DB;
	mul.f32 	%f1115, %f1114, %f1112;
	mul.f32 	%f1116, %f1100, %f1115;
	mul.f32 	%f3092, %f103, %f1116;
	bra.uni 	$L__BB0_219;
$L__BB0_209:
	abs.f32 	%f1118, %f103;
	setp.eq.f32 	%p183, %f1118, 0f7F800000;
	mov.f32 	%f3092, 0f00000000;
	@%p183 bra 	$L__BB0_219;
	rcp.approx.ftz.f32 	%f1119, %f103;
	mul.f32 	%f1120, %f1119, %f1119;
	fma.rn.f32 	%f1121, %f1120, 0fC082CB37, 0f3F3FF7E9;
	fma.rn.f32 	%f1122, %f1121, %f1120, 0fBE458BAE;
	fma.rn.f32 	%f1123, %f1122, %f1120, 0f3E3FFF8B;
	fma.rn.f32 	%f115, %f1123, %f1120, 0f3F800000;
	fma.rn.f32 	%f1124, %f1120, 0fBFCA3BA2, 0f3EB914AD;
	fma.rn.f32 	%f1125, %f1124, %f1120, 0fBE27F2EC;
	fma.rn.f32 	%f1126, %f1125, %f1120, 0f3EBFFFFD;
	fma.rn.f32 	%f116, %f1126, %f1119, %f103;
	mul.f32 	%f1127, %f116, 0f3F22F983;
	cvt.rni.s32.f32 	%r2549, %f1127;
	cvt.rn.f32.s32 	%f1128, %r2549;
	fma.rn.f32 	%f1129, %f1128, 0fBFC90FDA, %f116;
	fma.rn.f32 	%f1130, %f1128, 0fB3A22168, %f1129;
	fma.rn.f32 	%f3091, %f1128, 0fA7C234C5, %f1130;
	abs.f32 	%f118, %f116;
	setp.ltu.f32 	%p184, %f118, 0f47CE4780;
	@%p184 bra 	$L__BB0_218;
	setp.neu.f32 	%p185, %f118, 0f7F800000;
	@%p185 bra 	$L__BB0_213;
	mov.f32 	%f1133, 0f00000000;
	mul.rn.f32 	%f3091, %f116, %f1133;
	mov.b32 	%r2549, 0;
	bra.uni 	$L__BB0_218;
$L__BB0_213:
	mov.b32 	%r278, %f116;
	shl.b32 	%r1336, %r278, 8;
	or.b32  	%r279, %r1336, -2147483648;
	mov.b64 	%rd1178, 0;
	mov.b32 	%r2546, 0;
$L__BB0_214:
	.pragma "nounroll";
	mul.wide.u32 	%rd568, %r2546, 4;
	mov.u64 	%rd569, __cudart_i2opi_f;
	add.s64 	%rd570, %rd569, %rd568;
	ld.global.nc.u32 	%r1337, [%rd570];
	mad.wide.u32 	%rd571, %r1337, %r279, %rd1178;
	shr.u64 	%rd1178, %rd571, 32;
	add.s64 	%rd572, %rd45, %rd568;
	st.local.u32 	[%rd572], %rd571;
	add.s32 	%r2546, %r2546, 1;
	setp.ne.s32 	%p186, %r2546, 6;
	@%p186 bra 	$L__BB0_214;
	shr.u32 	%r1338, %r278, 23;
	st.local.u32 	[%rd45+24], %rd1178;
	and.b32  	%r282, %r1338, 31;
	and.b32  	%r1339, %r1338, 224;
	add.s32 	%r1340, %r1339, -128;
	shr.u32 	%r1341, %r1340, 5;
	mul.wide.u32 	%rd573, %r1341, 4;
	sub.s64 	%rd143, %rd45, %rd573;
	ld.local.u32 	%r2547, [%rd143+24];
	ld.local.u32 	%r2548, [%rd143+20];
	setp.eq.s32 	%p187, %r282, 0;
	@%p187 bra 	$L__BB0_217;
	shf.l.wrap.b32 	%r2547, %r2548, %r2547, %r282;
	ld.local.u32 	%r1342, [%rd143+16];
	shf.l.wrap.b32 	%r2548, %r1342, %r2548, %r282;
$L__BB0_217:
	shr.u32 	%r1343, %r2547, 30;
	shf.l.wrap.b32 	%r1344, %r2548, %r2547, 2;
	shl.b32 	%r1345, %r2548, 2;
	shr.u32 	%r1346, %r1344, 31;
	add.s32 	%r1347, %r1346, %r1343;
	neg.s32 	%r1348, %r1347;
	setp.lt.s32 	%p188, %r278, 0;
	selp.b32 	%r2549, %r1348, %r1347, %p188;
	xor.b32  	%r1349, %r1344, %r278;
	shr.s32 	%r1350, %r1344, 31;
	xor.b32  	%r1351, %r1350, %r1344;
	xor.b32  	%r1352, %r1350, %r1345;
	cvt.u64.u32 	%rd574, %r1351;
	shl.b64 	%rd575, %rd574, 32;
	cvt.u64.u32 	%rd576, %r1352;
	or.b64  	%rd577, %rd575, %rd576;
	cvt.rn.f64.s64 	%fd175, %rd577;
	mul.f64 	%fd176, %fd175, 0d3BF921FB54442D19;
	cvt.rn.f32.f64 	%f1131, %fd176;
	neg.f32 	%f1132, %f1131;
	setp.lt.s32 	%p189, %r1349, 0;
	selp.f32 	%f3091, %f1132, %f1131, %p189;
$L__BB0_218:
	and.b32  	%r1354, %r2549, 3;
	cvt.rn.f32.u32 	%f1134, %r1354;
	fma.rn.f32 	%f1135, %f1134, 0f3FC90FDB, 0fC016CBE4;
	add.f32 	%f1136, %f3091, %f1135;
	mul.f32 	%f1137, %f1136, 0f3F22F983;
	cvt.rni.s32.f32 	%r1355, %f1137;
	cvt.rn.f32.s32 	%f1138, %r1355;
	fma.rn.f32 	%f1139, %f1138, 0fBFC90FDA, %f1136;
	fma.rn.f32 	%f1140, %f1138, 0fB3A22168, %f1139;
	add.s32 	%r1356, %r1355, 1;
	mul.rn.f32 	%f1141, %f1140, %f1140;
	and.b32  	%r1357, %r1355, 1;
	setp.eq.b32 	%p190, %r1357, 1;
	selp.f32 	%f1142, %f1140, 0f3F800000, %p190;
	fma.rn.f32 	%f1143, %f1141, %f1142, 0f00000000;
	fma.rn.f32 	%f1144, %f1141, 0f37CBAC00, 0fBAB607ED;
	selp.f32 	%f1145, 0fB94D4153, %f1144, %p190;
	selp.f32 	%f1146, 0f3C0885E4, 0f3D2AAABB, %p190;
	fma.rn.f32 	%f1147, %f1145, %f1141, %f1146;
	selp.f32 	%f1148, 0fBE2AAAA8, 0fBEFFFFFF, %p190;
	fma.rn.f32 	%f1149, %f1147, %f1141, %f1148;
	fma.rn.f32 	%f1150, %f1149, %f1143, %f1142;
	and.b32  	%r1358, %r1356, 2;
	setp.eq.s32 	%p191, %r1358, 0;
	mov.f32 	%f1151, 0f00000000;
	sub.f32 	%f1152, %f1151, %f1150;
	selp.f32 	%f1153, %f1150, %f1152, %p191;
	rsqrt.approx.f32 	%f1154, %f103;
	mul.f32 	%f1155, %f1154, 0f3F4C422A;
	mul.f32 	%f1156, %f115, %f1155;
	mul.f32 	%f3092, %f1156, %f1153;
$L__BB0_219:
	setp.lt.f32 	%p193, %f102, 0f00000000;
	neg.f32 	%f1157, %f3092;
	selp.f32 	%f124, %f1157, %f3092, %p193;
	@%p161 bra 	$L__BB0_221;
	add.f32 	%f1158, %f103, 0fC019E8A9;
	add.f32 	%f1159, %f1158, 0fB3E971B3;
	fma.rn.f32 	%f1160, %f1159, 0fA6B3B8E7, 0fA9ACA9B3;
	fma.rn.f32 	%f1161, %f1160, %f1159, 0f2C3F0E18;
	fma.rn.f32 	%f1162, %f1161, %f1159, 0fACD41781;
	fma.rn.f32 	%f1163, %f1162, %f1159, 0fAFE90F38;
	fma.rn.f32 	%f1164, %f1163, %f1159, 0f3020305B;
	fma.rn.f32 	%f1165, %f1164, %f1159, 0f33797143;
	fma.rn.f32 	%f1166, %f1165, %f1159, 0f30F76F85;
	fma.rn.f32 	%f1167, %f1166, %f1159, 0fB6B6DFC6;
	fma.rn.f32 	%f1168, %f1167, %f1159, 0fB6F665C9;
	fma.rn.f32 	%f1169, %f1168, %f1159, 0f399E2DEB;
	fma.rn.f32 	%f1170, %f1169, %f1159, 0f3A4AE334;
	fma.rn.f32 	%f1171, %f1170, %f1159, 0fBBEEAA1B;
	fma.rn.f32 	%f1172, %f1171, %f1159, 0fBCDA7747;
	mul.f32 	%f1173, %f1159, %f1172;
	add.f32 	%f1174, %f103, 0fC0B0A47B;
	add.f32 	%f1175, %f1174, 0f339A7A37;
	mul.f32 	%f1176, %f1175, %f1173;
	add.f32 	%f1177, %f103, 0fC10A75AB;
	add.f32 	%f1178, %f1177, 0fB4CCCDED;
	mul.f32 	%f3094, %f1178, %f1176;
	bra.uni 	$L__BB0_231;
$L__BB0_221:
	abs.f32 	%f1180, %f103;
	setp.eq.f32 	%p194, %f1180, 0f7F800000;
	mov.f32 	%f3094, 0f00000000;
	@%p194 bra 	$L__BB0_231;
	rcp.approx.ftz.f32 	%f1181, %f103;
	mul.f32 	%f1182, %f1181, %f1181;
	fma.rn.f32 	%f1183, %f1182, 0f4056FE93, 0fBF03B7C2;
	fma.rn.f32 	%f1184, %f1183, %f1182, 0f3DD3B3F3;
	fma.rn.f32 	%f1185, %f1184, %f1182, 0fBD7FFFB6;
	fma.rn.f32 	%f126, %f1185, %f1182, 0f3F800000;
	fma.rn.f32 	%f1186, %f1182, 0f3F91E009, 0fBE52412D;
	fma.rn.f32 	%f1187, %f1186, %f1182, 0f3D854ED1;
	fma.rn.f32 	%f1188, %f1187, %f1182, 0fBDFFFFFF;
	fma.rn.f32 	%f127, %f1188, %f1181, %f103;
	mul.f32 	%f1189, %f127, 0f3F22F983;
	cvt.rni.s32.f32 	%r2553, %f1189;
	cvt.rn.f32.s32 	%f1190, %r2553;
	fma.rn.f32 	%f1191, %f1190, 0fBFC90FDA, %f127;
	fma.rn.f32 	%f1192, %f1190, 0fB3A22168, %f1191;
	fma.rn.f32 	%f3093, %f1190, 0fA7C234C5, %f1192;
	abs.f32 	%f129, %f127;
	setp.ltu.f32 	%p195, %f129, 0f47CE4780;
	@%p195 bra 	$L__BB0_230;
	setp.neu.f32 	%p196, %f129, 0f7F800000;
	@%p196 bra 	$L__BB0_225;
	mov.f32 	%f1195, 0f00000000;
	mul.rn.f32 	%f3093, %f127, %f1195;
	mov.b32 	%r2553, 0;
	bra.uni 	$L__BB0_230;
$L__BB0_225:
	mov.b32 	%r292, %f127;
	shl.b32 	%r1360, %r292, 8;
	or.b32  	%r293, %r1360, -2147483648;
	mov.b32 	%r2550, 0;
	mov.b64 	%rd1179, 0;
$L__BB0_226:
	.pragma "nounroll";
	mul.wide.u32 	%rd579, %r2550, 4;
	mov.u64 	%rd580, __cudart_i2opi_f;
	add.s64 	%rd581, %rd580, %rd579;
	ld.global.nc.u32 	%r1361, [%rd581];
	mad.wide.u32 	%rd582, %r1361, %r293, %rd1179;
	shr.u64 	%rd1179, %rd582, 32;
	add.s64 	%rd583, %rd45, %rd579;
	st.local.u32 	[%rd583], %rd582;
	add.s32 	%r2550, %r2550, 1;
	setp.ne.s32 	%p197, %r2550, 6;
	@%p197 bra 	$L__BB0_226;
	shr.u32 	%r1362, %r292, 23;
	st.local.u32 	[%rd45+24], %rd1179;
	and.b32  	%r296, %r1362, 31;
	and.b32  	%r1363, %r1362, 224;
	add.s32 	%r1364, %r1363, -128;
	shr.u32 	%r1365, %r1364, 5;
	mul.wide.u32 	%rd584, %r1365, 4;
	sub.s64 	%rd146, %rd45, %rd584;
	ld.local.u32 	%r2552, [%rd146+24];
	ld.local.u32 	%r2551, [%rd146+20];
	setp.eq.s32 	%p198, %r296, 0;
	@%p198 bra 	$L__BB0_229;
	shf.l.wrap.b32 	%r2552, %r2551, %r2552, %r296;
	ld.local.u32 	%r1366, [%rd146+16];
	shf.l.wrap.b32 	%r2551, %r1366, %r2551, %r296;
$L__BB0_229:
	shr.u32 	%r1367, %r2552, 30;
	shf.l.wrap.b32 	%r1368, %r2551, %r2552, 2;
	shl.b32 	%r1369, %r2551, 2;
	shr.u32 	%r1370, %r1368, 31;
	add.s32 	%r1371, %r1370, %r1367;
	neg.s32 	%r1372, %r1371;
	setp.lt.s32 	%p199, %r292, 0;
	selp.b32 	%r2553, %r1372, %r1371, %p199;
	shr.s32 	%r1373, %r1368, 31;
	xor.b32  	%r1374, %r1373, %r1369;
	xor.b32  	%r1375, %r1373, %r1368;
	xor.b32  	%r1376, %r1368, %r292;
	cvt.u64.u32 	%rd585, %r1375;
	shl.b64 	%rd586, %rd585, 32;
	cvt.u64.u32 	%rd587, %r1374;
	or.b64  	%rd588, %rd586, %rd587;
	cvt.rn.f64.s64 	%fd177, %rd588;
	mul.f64 	%fd178, %fd177, 0d3BF921FB54442D19;
	cvt.rn.f32.f64 	%f1193, %fd178;
	neg.f32 	%f1194, %f1193;
	setp.lt.s32 	%p200, %r1376, 0;
	selp.f32 	%f3093, %f1194, %f1193, %p200;
$L__BB0_230:
	and.b32  	%r1378, %r2553, 3;
	cvt.rn.f32.u32 	%f1196, %r1378;
	fma.rn.f32 	%f1197, %f1196, 0f3FC90FDB, 0fBF490FDB;
	add.f32 	%f1198, %f3093, %f1197;
	mul.f32 	%f1199, %f1198, 0f3F22F983;
	cvt.rni.s32.f32 	%r1379, %f1199;
	cvt.rn.f32.s32 	%f1200, %r1379;
	fma.rn.f32 	%f1201, %f1200, 0fBFC90FDA, %f1198;
	fma.rn.f32 	%f1202, %f1200, 0fB3A22168, %f1201;
	add.s32 	%r1380, %r1379, 1;
	mul.rn.f32 	%f1203, %f1202, %f1202;
	and.b32  	%r1381, %r1379, 1;
	setp.eq.b32 	%p201, %r1381, 1;
	selp.f32 	%f1204, %f1202, 0f3F800000, %p201;
	fma.rn.f32 	%f1205, %f1203, %f1204, 0f00000000;
	fma.rn.f32 	%f1206, %f1203, 0f37CBAC00, 0fBAB607ED;
	selp.f32 	%f1207, 0fB94D4153, %f1206, %p201;
	selp.f32 	%f1208, 0f3C0885E4, 0f3D2AAABB, %p201;
	fma.rn.f32 	%f1209, %f1207, %f1203, %f1208;
	selp.f32 	%f1210, 0fBE2AAAA8, 0fBEFFFFFF, %p201;
	fma.rn.f32 	%f1211, %f1209, %f1203, %f1210;
	fma.rn.f32 	%f1212, %f1211, %f1205, %f1204;
	and.b32  	%r1382, %r1380, 2;
	setp.eq.s32 	%p202, %r1382, 0;
	mov.f32 	%f1213, 0f00000000;
	sub.f32 	%f1214, %f1213, %f1212;
	selp.f32 	%f1215, %f1212, %f1214, %p202;
	rsqrt.approx.f32 	%f1216, %f103;
	mul.f32 	%f1217, %f1216, 0f3F4C422A;
	mul.f32 	%f1218, %f126, %f1217;
	mul.f32 	%f3094, %f1218, %f1215;
$L__BB0_231:
	neg.f32 	%f1219, %f3094;
	mov.f32 	%f1220, 0f40000000;
	div.rn.f32 	%f1221, %f1220, %f102;
	copysign.f32 	%f1222, %f102, %f124;
	setp.lt.f32 	%p203, %f103, 0f0DA24260;
	selp.f32 	%f1223, %f1222, %f124, %p203;
	fma.rn.f32 	%f3095, %f1223, %f1221, %f1219;
	bra.uni 	$L__BB0_233;
$L__BB0_232:
	mov.f32 	%f990, 0f41A00000;
	div.rn.f32 	%f991, %f990, %f102;
	abs.f32 	%f992, %f991;
	setp.gt.f32 	%p172, %f992, 0f58635FA9;
	mul.f32 	%f993, %f991, 0f26901D7D;
	selp.f32 	%f994, 0f26901D7D, 0f3F800000, %p172;
	selp.f32 	%f995, %f993, %f991, %p172;
	mov.f32 	%f996, 0f41900000;
	div.rn.f32 	%f997, %f996, %f102;
	mul.f32 	%f998, %f995, %f997;
	sub.f32 	%f999, %f998, %f994;
	abs.f32 	%f1000, %f999;
	setp.gt.f32 	%p173, %f1000, 0f58635FA9;
	mul.f32 	%f1001, %f999, 0f26901D7D;
	mul.f32 	%f1002, %f995, 0f26901D7D;
	selp.f32 	%f1003, %f1002, %f995, %p173;
	selp.f32 	%f1004, %f1001, %f999, %p173;
	fma.rn.f32 	%f1005, %f1004, 0f40000000, 0f00000000;
	mov.f32 	%f1006, 0f41800000;
	div.rn.f32 	%f1007, %f1006, %f102;
	mul.f32 	%f1008, %f1004, %f1007;
	sub.f32 	%f1009, %f1008, %f1003;
	abs.f32 	%f1010, %f1009;
	setp.gt.f32 	%p174, %f1010, 0f58635FA9;
	mul.f32 	%f1011, %f1009, 0f26901D7D;
	mul.f32 	%f1012, %f1004, 0f26901D7D;
	mul.f32 	%f1013, %f1005, 0f26901D7D;
	selp.f32 	%f1014, %f1012, %f1004, %p174;
	selp.f32 	%f1015, %f1013, %f1005, %p174;
	selp.f32 	%f1016, %f1011, %f1009, %p174;
	mov.f32 	%f1017, 0f41600000;
	div.rn.f32 	%f1018, %f1017, %f102;
	mul.f32 	%f1019, %f1016, %f1018;
	sub.f32 	%f1020, %f1019, %f1014;
	abs.f32 	%f1021, %f1020;
	setp.gt.f32 	%p175, %f1021, 0f58635FA9;
	mul.f32 	%f1022, %f1020, 0f26901D7D;
	mul.f32 	%f1023, %f1016, 0f26901D7D;
	mul.f32 	%f1024, %f1015, 0f26901D7D;
	selp.f32 	%f1025, %f1023, %f1016, %p175;
	selp.f32 	%f1026, %f1024, %f1015, %p175;
	selp.f32 	%f1027, %f1022, %f1020, %p175;
	fma.rn.f32 	%f1028, %f1027, 0f40000000, %f1026;
	mov.f32 	%f1029, 0f41400000;
	div.rn.f32 	%f1030, %f1029, %f102;
	mul.f32 	%f1031, %f1027, %f1030;
	sub.f32 	%f1032, %f1031, %f1025;
	abs.f32 	%f1033, %f1032;
	setp.gt.f32 	%p176, %f1033, 0f58635FA9;
	mul.f32 	%f1034, %f1032, 0f26901D7D;
	mul.f32 	%f1035, %f1027, 0f26901D7D;
	mul.f32 	%f1036, %f1028, 0f26901D7D;
	selp.f32 	%f1037, %f1035, %f1027, %p176;
	selp.f32 	%f1038, %f1036, %f1028, %p176;
	selp.f32 	%f1039, %f1034, %f1032, %p176;
	mov.f32 	%f1040, 0f41200000;
	div.rn.f32 	%f1041, %f1040, %f102;
	mul.f32 	%f1042, %f1039, %f1041;
	sub.f32 	%f1043, %f1042, %f1037;
	abs.f32 	%f1044, %f1043;
	setp.gt.f32 	%p177, %f1044, 0f58635FA9;
	mul.f32 	%f1045, %f1043, 0f26901D7D;
	mul.f32 	%f1046, %f1039, 0f26901D7D;
	mul.f32 	%f1047, %f1038, 0f26901D7D;
	selp.f32 	%f1048, %f1046, %f1039, %p177;
	selp.f32 	%f1049, %f1047, %f1038, %p177;
	selp.f32 	%f1050, %f1045, %f1043, %p177;
	fma.rn.f32 	%f1051, %f1050, 0f40000000, %f1049;
	mov.f32 	%f1052, 0f41000000;
	div.rn.f32 	%f1053, %f1052, %f102;
	mul.f32 	%f1054, %f1050, %f1053;
	sub.f32 	%f1055, %f1054, %f1048;
	abs.f32 	%f1056, %f1055;
	setp.gt.f32 	%p178, %f1056, 0f58635FA9;
	mul.f32 	%f1057, %f1055, 0f26901D7D;
	mul.f32 	%f1058, %f1050, 0f26901D7D;
	mul.f32 	%f1059, %f1051, 0f26901D7D;
	selp.f32 	%f1060, %f1058, %f1050, %p178;
	selp.f32 	%f1061, %f1059, %f1051, %p178;
	selp.f32 	%f1062, %f1057, %f1055, %p178;
	mov.f32 	%f1063, 0f40C00000;
	div.rn.f32 	%f1064, %f1063, %f102;
	mul.f32 	%f1065, %f1062, %f1064;
	sub.f32 	%f1066, %f1065, %f1060;
	abs.f32 	%f1067, %f1066;
	setp.gt.f32 	%p179, %f1067, 0f58635FA9;
	mul.f32 	%f1068, %f1066, 0f26901D7D;
	mul.f32 	%f1069, %f1062, 0f26901D7D;
	mul.f32 	%f1070, %f1061, 0f26901D7D;
	selp.f32 	%f1071, %f1069, %f1062, %p179;
	selp.f32 	%f1072, %f1070, %f1061, %p179;
	selp.f32 	%f1073, %f1068, %f1066, %p179;
	fma.rn.f32 	%f1074, %f1073, 0f40000000, %f1072;
	mov.f32 	%f1075, 0f40800000;
	div.rn.f32 	%f1076, %f1075, %f102;
	mul.f32 	%f1077, %f1073, %f1076;
	sub.f32 	%f1078, %f1077, %f1071;
	abs.f32 	%f1079, %f1078;
	setp.gt.f32 	%p180, %f1079, 0f58635FA9;
	mul.f32 	%f1080, %f1078, 0f26901D7D;
	mul.f32 	%f1081, %f1073, 0f26901D7D;
	mul.f32 	%f1082, %f1074, 0f26901D7D;
	selp.f32 	%f1083, %f1081, %f1073, %p180;
	selp.f32 	%f1084, %f1082, %f1074, %p180;
	selp.f32 	%f1085, %f1080, %f1078, %p180;
	mov.f32 	%f1086, 0f40000000;
	div.rn.f32 	%f1087, %f1086, %f102;
	mul.f32 	%f1088, %f1085, %f1087;
	sub.f32 	%f1089, %f1088, %f1083;
	abs.f32 	%f1090, %f1089;
	setp.gt.f32 	%p181, %f1090, 0f58635FA9;
	mul.f32 	%f1091, %f1089, 0f26901D7D;
	mul.f32 	%f1092, %f1083, 0f26901D7D;
	mul.f32 	%f1093, %f1084, 0f26901D7D;
	selp.f32 	%f1094, %f1092, %f1083, %p181;
	selp.f32 	%f1095, %f1093, %f1084, %p181;
	selp.f32 	%f1096, %f1091, %f1089, %p181;
	fma.rn.f32 	%f1097, %f1096, 0f40000000, %f1095;
	sub.f32 	%f1098, %f1097, %f1096;
	div.rn.f32 	%f3095, %f1094, %f1098;
$L__BB0_233:
	setp.le.f32 	%p204, %f103, 0f41000000;
	sub.f32 	%f138, %f3090, %f3095;
	@%p204 bra 	$L__BB0_248;
	abs.f32 	%f139, %f103;
	setp.eq.f32 	%p206, %f139, 0f7F800000;
	@%p206 bra 	$L__BB0_269;
	rcp.approx.ftz.f32 	%f1263, %f103;
	mul.f32 	%f1264, %f1263, %f1263;
	fma.rn.f32 	%f1265, %f1264, 0f4056FE93, 0fBF03B7C2;
	fma.rn.f32 	%f1266, %f1265, %f1264, 0f3DD3B3F3;
	fma.rn.f32 	%f1267, %f1266, %f1264, 0fBD7FFFB6;
	fma.rn.f32 	%f140, %f1267, %f1264, 0f3F800000;
	fma.rn.f32 	%f1268, %f1264, 0f3F91E009, 0fBE52412D;
	fma.rn.f32 	%f1269, %f1268, %f1264, 0f3D854ED1;
	fma.rn.f32 	%f1270, %f1269, %f1264, 0fBDFFFFFF;
	fma.rn.f32 	%f141, %f1270, %f1263, %f103;
	mul.f32 	%f1271, %f141, 0f3F22F983;
	cvt.rni.s32.f32 	%r2557, %f1271;
	cvt.rn.f32.s32 	%f1272, %r2557;
	fma.rn.f32 	%f1273, %f1272, 0fBFC90FDA, %f141;
	fma.rn.f32 	%f1274, %f1272, 0fB3A22168, %f1273;
	fma.rn.f32 	%f3096, %f1272, 0fA7C234C5, %f1274;
	abs.f32 	%f143, %f141;
	setp.ltu.f32 	%p207, %f143, 0f47CE4780;
	@%p207 bra 	$L__BB0_243;
	setp.neu.f32 	%p208, %f143, 0f7F800000;
	@%p208 bra 	$L__BB0_238;
	mov.f32 	%f1277, 0f00000000;
	mul.rn.f32 	%f3096, %f141, %f1277;
	mov.b32 	%r2557, 0;
	bra.uni 	$L__BB0_243;
$L__BB0_238:
	mov.b32 	%r306, %f141;
	shl.b32 	%r1384, %r306, 8;
	or.b32  	%r307, %r1384, -2147483648;
	mov.b64 	%rd1180, 0;
	mov.b32 	%r2554, 0;
$L__BB0_239:
	.pragma "nounroll";
	mul.wide.u32 	%rd590, %r2554, 4;
	mov.u64 	%rd591, __cudart_i2opi_f;
	add.s64 	%rd592, %rd591, %rd590;
	ld.global.nc.u32 	%r1385, [%rd592];
	mad.wide.u32 	%rd593, %r1385, %r307, %rd1180;
	shr.u64 	%rd1180, %rd593, 32;
	add.s64 	%rd594, %rd44, %rd590;
	st.local.u32 	[%rd594], %rd593;
	add.s32 	%r2554, %r2554, 1;
	setp.ne.s32 	%p209, %r2554, 6;
	@%p209 bra 	$L__BB0_239;
	shr.u32 	%r1386, %r306, 23;
	st.local.u32 	[%rd44+24], %rd1180;
	and.b32  	%r310, %r1386, 31;
	and.b32  	%r1387, %r1386, 224;
	add.s32 	%r1388, %r1387, -128;
	shr.u32 	%r1389, %r1388, 5;
	mul.wide.u32 	%rd595, %r1389, 4;
	sub.s64 	%rd149, %rd44, %rd595;
	ld.local.u32 	%r2555, [%rd149+24];
	ld.local.u32 	%r2556, [%rd149+20];
	setp.eq.s32 	%p210, %r310, 0;
	@%p210 bra 	$L__BB0_242;
	shf.l.wrap.b32 	%r2555, %r2556, %r2555, %r310;
	ld.local.u32 	%r1390, [%rd149+16];
	shf.l.wrap.b32 	%r2556, %r1390, %r2556, %r310;
$L__BB0_242:
	shr.u32 	%r1391, %r2555, 30;
	shf.l.wrap.b32 	%r1392, %r2556, %r2555, 2;
	shl.b32 	%r1393, %r2556, 2;
	shr.u32 	%r1394, %r1392, 31;
	add.s32 	%r1395, %r1394, %r1391;
	neg.s32 	%r1396, %r1395;
	setp.lt.s32 	%p211, %r306, 0;
	selp.b32 	%r2557, %r1396, %r1395, %p211;
	xor.b32  	%r1397, %r1392, %r306;
	shr.s32 	%r1398, %r1392, 31;
	xor.b32  	%r1399, %r1398, %r1392;
	xor.b32  	%r1400, %r1398, %r1393;
	cvt.u64.u32 	%rd596, %r1399;
	shl.b64 	%rd597, %rd596, 32;
	cvt.u64.u32 	%rd598, %r1400;
	or.b64  	%rd599, %rd597, %rd598;
	cvt.rn.f64.s64 	%fd179, %rd599;
	mul.f64 	%fd180, %fd179, 0d3BF921FB54442D19;
	cvt.rn.f32.f64 	%f1275, %fd180;
	neg.f32 	%f1276, %f1275;
	setp.lt.s32 	%p212, %r1397, 0;
	selp.f32 	%f3096, %f1276, %f1275, %p212;
$L__BB0_243:
	setp.gt.f32 	%p213, %f103, 0f40000000;
	and.b32  	%r1402, %r2557, 3;
	cvt.rn.f32.u32 	%f1278, %r1402;
	fma.rn.f32 	%f1279, %f1278, 0f3FC90FDB, 0fBF490FDB;
	add.f32 	%f1280, %f3096, %f1279;
	mul.f32 	%f1281, %f1280, 0f3F22F983;
	cvt.rni.s32.f32 	%r1403, %f1281;
	cvt.rn.f32.s32 	%f1282, %r1403;
	fma.rn.f32 	%f1283, %f1282, 0fBFC90FDA, %f1280;
	fma.rn.f32 	%f1284, %f1282, 0fB3A22168, %f1283;
	add.s32 	%r1404, %r1403, 1;
	mul.rn.f32 	%f1285, %f1284, %f1284;
	and.b32  	%r1405, %r1403, 1;
	setp.eq.b32 	%p214, %r1405, 1;
	selp.f32 	%f1286, %f1284, 0f3F800000, %p214;
	fma.rn.f32 	%f1287, %f1285, %f1286, 0f00000000;
	fma.rn.f32 	%f1288, %f1285, 0f37CBAC00, 0fBAB607ED;
	selp.f32 	%f1289, 0fB94D4153, %f1288, %p214;
	selp.f32 	%f1290, 0f3C0885E4, 0f3D2AAABB, %p214;
	fma.rn.f32 	%f1291, %f1289, %f1285, %f1290;
	selp.f32 	%f1292, 0fBE2AAAA8, 0fBEFFFFFF, %p214;
	fma.rn.f32 	%f1293, %f1291, %f1285, %f1292;
	fma.rn.f32 	%f1294, %f1293, %f1287, %f1286;
	and.b32  	%r1406, %r1404, 2;
	setp.eq.s32 	%p215, %r1406, 0;
	mov.f32 	%f1295, 0f00000000;
	sub.f32 	%f1296, %f1295, %f1294;
	selp.f32 	%f1297, %f1294, %f1296, %p215;
	rsqrt.approx.f32 	%f1298, %f103;
	mul.f32 	%f1299, %f1298, 0f3F4C422A;
	mul.f32 	%f1300, %f140, %f1299;
	mul.f32 	%f3103, %f1300, %f1297;
	@%p213 bra 	$L__BB0_244;
	bra.uni 	$L__BB0_270;
$L__BB0_244:
	mov.f32 	%f3100, 0f00000000;
	@%p206 bra 	$L__BB0_256;
	rcp.approx.ftz.f32 	%f1412, %f103;
	mul.f32 	%f1413, %f1412, %f1412;
	fma.rn.f32 	%f1414, %f1413, 0fC082CB37, 0f3F3FF7E9;
	fma.rn.f32 	%f1415, %f1414, %f1413, 0fBE458BAE;
	fma.rn.f32 	%f1416, %f1415, %f1413, 0f3E3FFF8B;
	fma.rn.f32 	%f151, %f1416, %f1413, 0f3F800000;
	fma.rn.f32 	%f1417, %f1413, 0fBFCA3BA2, 0f3EB914AD;
	fma.rn.f32 	%f1418, %f1417, %f1413, 0fBE27F2EC;
	fma.rn.f32 	%f1419, %f1418, %f1413, 0f3EBFFFFD;
	fma.rn.f32 	%f152, %f1419, %f1412, %f103;
	mul.f32 	%f1420, %f152, 0f3F22F983;
	cvt.rni.s32.f32 	%r2561, %f1420;
	cvt.rn.f32.s32 	%f1421, %r2561;
	fma.rn.f32 	%f1422, %f1421, 0fBFC90FDA, %f152;
	fma.rn.f32 	%f1423, %f1421, 0fB3A22168, %f1422;
	fma.rn.f32 	%f3098, %f1421, 0fA7C234C5, %f1423;
	abs.f32 	%f154, %f152;
	setp.ltu.f32 	%p228, %f154, 0f47CE4780;
	@%p228 bra 	$L__BB0_255;
	setp.neu.f32 	%p229, %f154, 0f7F800000;
	@%p229 bra 	$L__BB0_250;
	mov.f32 	%f1426, 0f00000000;
	mul.rn.f32 	%f3098, %f152, %f1426;
	mov.b32 	%r2561, 0;
	bra.uni 	$L__BB0_255;
$L__BB0_248:
	add.f32 	%f1224, %f103, 0fC019E8A9;
	add.f32 	%f1225, %f1224, 0fB3E971B3;
	fma.rn.f32 	%f1226, %f1225, 0fA6B3B8E7, 0fA9ACA9B3;
	fma.rn.f32 	%f1227, %f1226, %f1225, 0f2C3F0E18;
	fma.rn.f32 	%f1228, %f1227, %f1225, 0fACD41781;
	fma.rn.f32 	%f1229, %f1228, %f1225, 0fAFE90F38;
	fma.rn.f32 	%f1230, %f1229, %f1225, 0f3020305B;
	fma.rn.f32 	%f1231, %f1230, %f1225, 0f33797143;
	fma.rn.f32 	%f1232, %f1231, %f1225, 0f30F76F85;
	fma.rn.f32 	%f1233, %f1232, %f1225, 0fB6B6DFC6;
	fma.rn.f32 	%f1234, %f1233, %f1225, 0fB6F665C9;
	fma.rn.f32 	%f1235, %f1234, %f1225, 0f399E2DEB;
	fma.rn.f32 	%f1236, %f1235, %f1225, 0f3A4AE334;
	fma.rn.f32 	%f1237, %f1236, %f1225, 0fBBEEAA1B;
	fma.rn.f32 	%f1238, %f1237, %f1225, 0fBCDA7747;
	mul.f32 	%f1239, %f1225, %f1238;
	add.f32 	%f1240, %f103, 0fC0B0A47B;
	add.f32 	%f1241, %f1240, 0f339A7A37;
	mul.f32 	%f1242, %f1241, %f1239;
	add.f32 	%f1243, %f103, 0fC10A75AB;
	add.f32 	%f1244, %f1243, 0fB4CCCDED;
	mul.f32 	%f3103, %f1244, %f1242;
	@%p171 bra 	$L__BB0_270;
	add.f32 	%f1245, %f103, 0fC0753AAC;
	add.f32 	%f1246, %f1245, 0f33A5090F;
	fma.rn.f32 	%f1247, %f1246, 0f29AF3463, 0f2B81BF42;
	fma.rn.f32 	%f1248, %f1247, %f1246, 0fADE21EC1;
	fma.rn.f32 	%f1249, %f1248, %f1246, 0fAF5DDEFF;
	fma.rn.f32 	%f1250, %f1249, %f1246, 0f319B0C9D;
	fma.rn.f32 	%f1251, %f1250, %f1246, 0f32E81173;
	fma.rn.f32 	%f1252, %f1251, %f1246, 0fB50F8DC8;
	fma.rn.f32 	%f1253, %f1252, %f1246, 0fB61E653D;
	fma.rn.f32 	%f1254, %f1253, %f1246, 0f382CD9C5;
	fma.rn.f32 	%f1255, %f1254, %f1246, 0f38F9EB10;
	fma.rn.f32 	%f1256, %f1255, %f1246, 0fBAECEB9C;
	fma.rn.f32 	%f1257, %f1256, %f1246, 0fBB276FFD;
	fma.rn.f32 	%f1258, %f1257, %f1246, 0f3D073993;
	add.f32 	%f1259, %f103, 0fC0E07FB0;
	add.f32 	%f1260, %f1259, 0f3444B8DB;
	mul.f32 	%f1261, %f1260, %f1258;
	mul.f32 	%f1262, %f1246, %f1261;
	mul.f32 	%f3100, %f103, %f1262;
	bra.uni 	$L__BB0_256;
$L__BB0_250:
	mov.b32 	%r320, %f152;
	shl.b32 	%r1408, %r320, 8;
	or.b32  	%r321, %r1408, -2147483648;
	mov.b64 	%rd1181, 0;
	mov.b32 	%r2558, 0;
$L__BB0_251:
	.pragma "nounroll";
	mul.wide.u32 	%rd601, %r2558, 4;
	mov.u64 	%rd602, __cudart_i2opi_f;
	add.s64 	%rd603, %rd602, %rd601;
	ld.global.nc.u32 	%r1409, [%rd603];
	mad.wide.u32 	%rd604, %r1409, %r321, %rd1181;
	shr.u64 	%rd1181, %rd604, 32;
	add.s64 	%rd605, %rd43, %rd601;
	st.local.u32 	[%rd605], %rd604;
	add.s32 	%r2558, %r2558, 1;
	setp.ne.s32 	%p230, %r2558, 6;
	@%p230 bra 	$L__BB0_251;
	shr.u32 	%r1410, %r320, 23;
	st.local.u32 	[%rd43+24], %rd1181;
	and.b32  	%r324, %r1410, 31;
	and.b32  	%r1411, %r1410, 224;
	add.s32 	%r1412, %r1411, -128;
	shr.u32 	%r1413, %r1412, 5;
	mul.wide.u32 	%rd606, %r1413, 4;
	sub.s64 	%rd152, %rd43, %rd606;
	ld.local.u32 	%r2559, [%rd152+24];
	ld.local.u32 	%r2560, [%rd152+20];
	setp.eq.s32 	%p231, %r324, 0;
	@%p231 bra 	$L__BB0_254;
	shf.l.wrap.b32 	%r2559, %r2560, %r2559, %r324;
	ld.local.u32 	%r1414, [%rd152+16];
	shf.l.wrap.b32 	%r2560, %r1414, %r2560, %r324;
$L__BB0_254:
	shr.u32 	%r1415, %r2559, 30;
	shf.l.wrap.b32 	%r1416, %r2560, %r2559, 2;
	shl.b32 	%r1417, %r2560, 2;
	shr.u32 	%r1418, %r1416, 31;
	add.s32 	%r1419, %r1418, %r1415;
	neg.s32 	%r1420, %r1419;
	setp.lt.s32 	%p232, %r320, 0;
	selp.b32 	%r2561, %r1420, %r1419, %p232;
	xor.b32  	%r1421, %r1416, %r320;
	shr.s32 	%r1422, %r1416, 31;
	xor.b32  	%r1423, %r1422, %r1416;
	xor.b32  	%r1424, %r1422, %r1417;
	cvt.u64.u32 	%rd607, %r1423;
	shl.b64 	%rd608, %rd607, 32;
	cvt.u64.u32 	%rd609, %r1424;
	or.b64  	%rd610, %rd608, %rd609;
	cvt.rn.f64.s64 	%fd181, %rd610;
	mul.f64 	%fd182, %fd181, 0d3BF921FB54442D19;
	cvt.rn.f32.f64 	%f1424, %fd182;
	neg.f32 	%f1425, %f1424;
	setp.lt.s32 	%p233, %r1421, 0;
	selp.f32 	%f3098, %f1425, %f1424, %p233;
$L__BB0_255:
	and.b32  	%r1426, %r2561, 3;
	cvt.rn.f32.u32 	%f1427, %r1426;
	fma.rn.f32 	%f1428, %f1427, 0f3FC90FDB, 0fC016CBE4;
	add.f32 	%f1429, %f3098, %f1428;
	mul.f32 	%f1430, %f1429, 0f3F22F983;
	cvt.rni.s32.f32 	%r1427, %f1430;
	cvt.rn.f32.s32 	%f1431, %r1427;
	fma.rn.f32 	%f1432, %f1431, 0fBFC90FDA, %f1429;
	fma.rn.f32 	%f1433, %f1431, 0fB3A22168, %f1432;
	add.s32 	%r1428, %r1427, 1;
	mul.rn.f32 	%f1434, %f1433, %f1433;
	and.b32  	%r1429, %r1427, 1;
	setp.eq.b32 	%p234, %r1429, 1;
	selp.f32 	%f1435, %f1433, 0f3F800000, %p234;
	fma.rn.f32 	%f1436, %f1434, %f1435, 0f00000000;
	fma.rn.f32 	%f1437, %f1434, 0f37CBAC00, 0fBAB607ED;
	selp.f32 	%f1438, 0fB94D4153, %f1437, %p234;
	selp.f32 	%f1439, 0f3C0885E4, 0f3D2AAABB, %p234;
	fma.rn.f32 	%f1440, %f1438, %f1434, %f1439;
	selp.f32 	%f1441, 0fBE2AAAA8, 0fBEFFFFFF, %p234;
	fma.rn.f32 	%f1442, %f1440, %f1434, %f1441;
	fma.rn.f32 	%f1443, %f1442, %f1436, %f1435;
	and.b32  	%r1430, %r1428, 2;
	setp.eq.s32 	%p235, %r1430, 0;
	mov.f32 	%f1444, 0f00000000;
	sub.f32 	%f1445, %f1444, %f1443;
	selp.f32 	%f1446, %f1443, %f1445, %p235;
	rsqrt.approx.f32 	%f1447, %f103;
	mul.f32 	%f1448, %f1447, 0f3F4C422A;
	mul.f32 	%f1449, %f151, %f1448;
	mul.f32 	%f3100, %f1449, %f1446;
$L__BB0_256:
	@%p161 bra 	$L__BB0_258;
	add.f32 	%f1450, %f103, 0fC019E8A9;
	add.f32 	%f1451, %f1450, 0fB3E971B3;
	fma.rn.f32 	%f1452, %f1451, 0fA6B3B8E7, 0fA9ACA9B3;
	fma.rn.f32 	%f1453, %f1452, %f1451, 0f2C3F0E18;
	fma.rn.f32 	%f1454, %f1453, %f1451, 0fACD41781;
	fma.rn.f32 	%f1455, %f1454, %f1451, 0fAFE90F38;
	fma.rn.f32 	%f1456, %f1455, %f1451, 0f3020305B;
	fma.rn.f32 	%f1457, %f1456, %f1451, 0f33797143;
	fma.rn.f32 	%f1458, %f1457, %f1451, 0f30F76F85;
	fma.rn.f32 	%f1459, %f1458, %f1451, 0fB6B6DFC6;
	fma.rn.f32 	%f1460, %f1459, %f1451, 0fB6F665C9;
	fma.rn.f32 	%f1461, %f1460, %f1451, 0f399E2DEB;
	fma.rn.f32 	%f1462, %f1461, %f1451, 0f3A4AE334;
	fma.rn.f32 	%f1463, %f1462, %f1451, 0fBBEEAA1B;
	fma.rn.f32 	%f1464, %f1463, %f1451, 0fBCDA7747;
	mul.f32 	%f1465, %f1451, %f1464;
	add.f32 	%f1466, %f103, 0fC0B0A47B;
	add.f32 	%f1467, %f1466, 0f339A7A37;
	mul.f32 	%f1468, %f1467, %f1465;
	add.f32 	%f1469, %f103, 0fC10A75AB;
	add.f32 	%f1470, %f1469, 0fB4CCCDED;
	mul.f32 	%f3102, %f1470, %f1468;
	bra.uni 	$L__BB0_268;
$L__BB0_258:
	abs.f32 	%f1472, %f103;
	setp.eq.f32 	%p237, %f1472, 0f7F800000;
	mov.f32 	%f3102, 0f00000000;
	@%p237 bra 	$L__BB0_268;
	rcp.approx.ftz.f32 	%f1473, %f103;
	mul.f32 	%f1474, %f1473, %f1473;
	fma.rn.f32 	%f1475, %f1474, 0f4056FE93, 0fBF03B7C2;
	fma.rn.f32 	%f1476, %f1475, %f1474, 0f3DD3B3F3;
	fma.rn.f32 	%f1477, %f1476, %f1474, 0fBD7FFFB6;
	fma.rn.f32 	%f1478, %f1477, %f1474, 0f3F800000;
	fma.rn.f32 	%f1479, %f1474, 0f3F91E009, 0fBE52412D;
	fma.rn.f32 	%f1480, %f1479, %f1474, 0f3D854ED1;
	fma.rn.f32 	%f1481, %f1480, %f1474, 0fBDFFFFFF;
	fma.rn.f32 	%f162, %f1481, %f1473, %f103;
	rsqrt.approx.f32 	%f1482, %f103;
	mul.f32 	%f1483, %f1482, 0f3F4C422A;
	mul.f32 	%f163, %f1478, %f1483;
	mul.f32 	%f1484, %f162, 0f3F22F983;
	cvt.rni.s32.f32 	%r2565, %f1484;
	cvt.rn.f32.s32 	%f1485, %r2565;
	fma.rn.f32 	%f1486, %f1485, 0fBFC90FDA, %f162;
	fma.rn.f32 	%f1487, %f1485, 0fB3A22168, %f1486;
	fma.rn.f32 	%f3101, %f1485, 0fA7C234C5, %f1487;
	abs.f32 	%f165, %f162;
	setp.ltu.f32 	%p238, %f165, 0f47CE4780;
	@%p238 bra 	$L__BB0_267;
	setp.neu.f32 	%p239, %f165, 0f7F800000;
	@%p239 bra 	$L__BB0_262;
	mov.f32 	%f1490, 0f00000000;
	mul.rn.f32 	%f3101, %f162, %f1490;
	mov.b32 	%r2565, 0;
	bra.uni 	$L__BB0_267;
$L__BB0_262:
	mov.b32 	%r334, %f162;
	shl.b32 	%r1432, %r334, 8;
	or.b32  	%r335, %r1432, -2147483648;
	mov.b32 	%r2562, 0;
	mov.b64 	%rd1182, 0;
$L__BB0_263:
	.pragma "nounroll";
	mul.wide.u32 	%rd612, %r2562, 4;
	mov.u64 	%rd613, __cudart_i2opi_f;
	add.s64 	%rd614, %rd613, %rd612;
	ld.global.nc.u32 	%r1433, [%rd614];
	mad.wide.u32 	%rd615, %r1433, %r335, %rd1182;
	shr.u64 	%rd1182, %rd615, 32;
	add.s64 	%rd616, %rd43, %rd612;
	st.local.u32 	[%rd616], %rd615;
	add.s32 	%r2562, %r2562, 1;
	setp.ne.s32 	%p240, %r2562, 6;
	@%p240 bra 	$L__BB0_263;
	shr.u32 	%r1434, %r334, 23;
	st.local.u32 	[%rd43+24], %rd1182;
	and.b32  	%r338, %r1434, 31;
	and.b32  	%r1435, %r1434, 224;
	add.s32 	%r1436, %r1435, -128;
	shr.u32 	%r1437, %r1436, 5;
	mul.wide.u32 	%rd617, %r1437, 4;
	sub.s64 	%rd155, %rd43, %rd617;
	ld.local.u32 	%r2564, [%rd155+24];
	ld.local.u32 	%r2563, [%rd155+20];
	setp.eq.s32 	%p241, %r338, 0;
	@%p241 bra 	$L__BB0_266;
	shf.l.wrap.b32 	%r2564, %r2563, %r2564, %r338;
	ld.local.u32 	%r1438, [%rd155+16];
	shf.l.wrap.b32 	%r2563, %r1438, %r2563, %r338;
$L__BB0_266:
	shr.u32 	%r1439, %r2564, 30;
	shf.l.wrap.b32 	%r1440, %r2563, %r2564, 2;
	shl.b32 	%r1441, %r2563, 2;
	shr.u32 	%r1442, %r1440, 31;
	add.s32 	%r1443, %r1442, %r1439;
	neg.s32 	%r1444, %r1443;
	setp.lt.s32 	%p242, %r334, 0;
	selp.b32 	%r2565, %r1444, %r1443, %p242;
	shr.s32 	%r1445, %r1440, 31;
	xor.b32  	%r1446, %r1445, %r1441;
	xor.b32  	%r1447, %r1445, %r1440;
	xor.b32  	%r1448, %r1440, %r334;
	cvt.u64.u32 	%rd618, %r1447;
	shl.b64 	%rd619, %rd618, 32;
	cvt.u64.u32 	%rd620, %r1446;
	or.b64  	%rd621, %rd619, %rd620;
	cvt.rn.f64.s64 	%fd183, %rd621;
	mul.f64 	%fd184, %fd183, 0d3BF921FB54442D19;
	cvt.rn.f32.f64 	%f1488, %fd184;
	neg.f32 	%f1489, %f1488;
	setp.lt.s32 	%p243, %r1448, 0;
	selp.f32 	%f3101, %f1489, %f1488, %p243;
$L__BB0_267:
	and.b32  	%r1450, %r2565, 3;
	cvt.rn.f32.u32 	%f1491, %r1450;
	fma.rn.f32 	%f1492, %f1491, 0f3FC90FDB, 0fBF490FDB;
	add.f32 	%f1493, %f3101, %f1492;
	mul.f32 	%f1494, %f1493, 0f3F22F983;
	cvt.rni.s32.f32 	%r1451, %f1494;
	cvt.rn.f32.s32 	%f1495, %r1451;
	fma.rn.f32 	%f1496, %f1495, 0fBFC90FDA, %f1493;
	fma.rn.f32 	%f1497, %f1495, 0fB3A22168, %f1496;
	add.s32 	%r1452, %r1451, 1;
	mul.rn.f32 	%f1498, %f1497, %f1497;
	and.b32  	%r1453, %r1451, 1;
	setp.eq.b32 	%p244, %r1453, 1;
	selp.f32 	%f1499, %f1497, 0f3F800000, %p244;
	fma.rn.f32 	%f1500, %f1498, %f1499, 0f00000000;
	fma.rn.f32 	%f1501, %f1498, 0f37CBAC00, 0fBAB607ED;
	selp.f32 	%f1502, 0fB94D4153, %f1501, %p244;
	selp.f32 	%f1503, 0f3C0885E4, 0f3D2AAABB, %p244;
	fma.rn.f32 	%f1504, %f1502, %f1498, %f1503;
	selp.f32 	%f1505, 0fBE2AAAA8, 0fBEFFFFFF, %p244;
	fma.rn.f32 	%f1506, %f1504, %f1498, %f1505;
	fma.rn.f32 	%f1507, %f1506, %f1500, %f1499;
	and.b32  	%r1454, %r1452, 2;
	setp.eq.s32 	%p245, %r1454, 0;
	mov.f32 	%f1508, 0f00000000;
	sub.f32 	%f1509, %f1508, %f1507;
	selp.f32 	%f1510, %f1507, %f1509, %p245;
	mul.f32 	%f3102, %f163, %f1510;
$L__BB0_268:
	neg.f32 	%f1511, %f3100;
	setp.lt.f32 	%p246, %f102, 0f00000000;
	selp.f32 	%f1512, %f1511, %f3100, %p246;
	neg.f32 	%f1513, %f3102;
	copysign.f32 	%f1514, %f102, %f1512;
	setp.lt.f32 	%p247, %f103, 0f0DA24260;
	selp.f32 	%f1515, %f1514, %f1512, %p247;
	mov.f32 	%f1516, 0f40000000;
	div.rn.f32 	%f1517, %f1516, %f102;
	fma.rn.f32 	%f3105, %f1515, %f1517, %f1513;
	bra.uni 	$L__BB0_271;
$L__BB0_269:
	setp.gt.f32 	%p216, %f103, 0f40000000;
	mov.f32 	%f3103, 0f00000000;
	@%p216 bra 	$L__BB0_244;
$L__BB0_270:
	mov.f32 	%f1302, 0f41A00000;
	div.rn.f32 	%f1303, %f1302, %f102;
	abs.f32 	%f1304, %f1303;
	setp.gt.f32 	%p217, %f1304, 0f58635FA9;
	mul.f32 	%f1305, %f1303, 0f26901D7D;
	selp.f32 	%f1306, 0f26901D7D, 0f3F800000, %p217;
	selp.f32 	%f1307, %f1305, %f1303, %p217;
	mov.f32 	%f1308, 0f41900000;
	div.rn.f32 	%f1309, %f1308, %f102;
	mul.f32 	%f1310, %f1307, %f1309;
	sub.f32 	%f1311, %f1310, %f1306;
	abs.f32 	%f1312, %f1311;
	setp.gt.f32 	%p218, %f1312, 0f58635FA9;
	mul.f32 	%f1313, %f1311, 0f26901D7D;
	mul.f32 	%f1314, %f1307, 0f26901D7D;
	selp.f32 	%f1315, %f1314, %f1307, %p218;
	selp.f32 	%f1316, %f1313, %f1311, %p218;
	fma.rn.f32 	%f1317, %f1316, 0f40000000, 0f00000000;
	mov.f32 	%f1318, 0f41800000;
	div.rn.f32 	%f1319, %f1318, %f102;
	mul.f32 	%f1320, %f1316, %f1319;
	sub.f32 	%f1321, %f1320, %f1315;
	abs.f32 	%f1322, %f1321;
	setp.gt.f32 	%p219, %f1322, 0f58635FA9;
	mul.f32 	%f1323, %f1321, 0f26901D7D;
	mul.f32 	%f1324, %f1316, 0f26901D7D;
	mul.f32 	%f1325, %f1317, 0f26901D7D;
	selp.f32 	%f1326, %f1324, %f1316, %p219;
	selp.f32 	%f1327, %f1325, %f1317, %p219;
	selp.f32 	%f1328, %f1323, %f1321, %p219;
	mov.f32 	%f1329, 0f41600000;
	div.rn.f32 	%f1330, %f1329, %f102;
	mul.f32 	%f1331, %f1328, %f1330;
	sub.f32 	%f1332, %f1331, %f1326;
	abs.f32 	%f1333, %f1332;
	setp.gt.f32 	%p220, %f1333, 0f58635FA9;
	mul.f32 	%f1334, %f1332, 0f26901D7D;
	mul.f32 	%f1335, %f1328, 0f26901D7D;
	mul.f32 	%f1336, %f1327, 0f26901D7D;
	selp.f32 	%f1337, %f1335, %f1328, %p220;
	selp.f32 	%f1338, %f1336, %f1327, %p220;
	selp.f32 	%f1339, %f1334, %f1332, %p220;
	fma.rn.f32 	%f1340, %f1339, 0f40000000, %f1338;
	mov.f32 	%f1341, 0f41400000;
	div.rn.f32 	%f1342, %f1341, %f102;
	mul.f32 	%f1343, %f1339, %f1342;
	sub.f32 	%f1344, %f1343, %f1337;
	abs.f32 	%f1345, %f1344;
	setp.gt.f32 	%p221, %f1345, 0f58635FA9;
	mul.f32 	%f1346, %f1344, 0f26901D7D;
	mul.f32 	%f1347, %f1339, 0f26901D7D;
	mul.f32 	%f1348, %f1340, 0f26901D7D;
	selp.f32 	%f1349, %f1347, %f1339, %p221;
	selp.f32 	%f1350, %f1348, %f1340, %p221;
	selp.f32 	%f1351, %f1346, %f1344, %p221;
	mov.f32 	%f1352, 0f41200000;
	div.rn.f32 	%f1353, %f1352, %f102;
	mul.f32 	%f1354, %f1351, %f1353;
	sub.f32 	%f1355, %f1354, %f1349;
	abs.f32 	%f1356, %f1355;
	setp.gt.f32 	%p222, %f1356, 0f58635FA9;
	mul.f32 	%f1357, %f1355, 0f26901D7D;
	mul.f32 	%f1358, %f1351, 0f26901D7D;
	mul.f32 	%f1359, %f1350, 0f26901D7D;
	selp.f32 	%f1360, %f1358, %f1351, %p222;
	selp.f32 	%f1361, %f1359, %f1350, %p222;
	selp.f32 	%f1362, %f1357, %f1355, %p222;
	fma.rn.f32 	%f1363, %f1362, 0f40000000, %f1361;
	mov.f32 	%f1364, 0f41000000;
	div.rn.f32 	%f1365, %f1364, %f102;
	mul.f32 	%f1366, %f1362, %f1365;
	sub.f32 	%f1367, %f1366, %f1360;
	abs.f32 	%f1368, %f1367;
	setp.gt.f32 	%p223, %f1368, 0f58635FA9;
	mul.f32 	%f1369, %f1367, 0f26901D7D;
	mul.f32 	%f1370, %f1362, 0f26901D7D;
	mul.f32 	%f1371, %f1363, 0f26901D7D;
	selp.f32 	%f1372, %f1370, %f1362, %p223;
	selp.f32 	%f1373, %f1371, %f1363, %p223;
	selp.f32 	%f1374, %f1369, %f1367, %p223;
	mov.f32 	%f1375, 0f40C00000;
	div.rn.f32 	%f1376, %f1375, %f102;
	mul.f32 	%f1377, %f1374, %f1376;
	sub.f32 	%f1378, %f1377, %f1372;
	abs.f32 	%f1379, %f1378;
	setp.gt.f32 	%p224, %f1379, 0f58635FA9;
	mul.f32 	%f1380, %f1378, 0f26901D7D;
	mul.f32 	%f1381, %f1374, 0f26901D7D;
	mul.f32 	%f1382, %f1373, 0f26901D7D;
	selp.f32 	%f1383, %f1381, %f1374, %p224;
	selp.f32 	%f1384, %f1382, %f1373, %p224;
	selp.f32 	%f1385, %f1380, %f1378, %p224;
	fma.rn.f32 	%f1386, %f1385, 0f40000000, %f1384;
	mov.f32 	%f1387, 0f40800000;
	div.rn.f32 	%f1388, %f1387, %f102;
	mul.f32 	%f1389, %f1385, %f1388;
	sub.f32 	%f1390, %f1389, %f1383;
	abs.f32 	%f1391, %f1390;
	setp.gt.f32 	%p225, %f1391, 0f58635FA9;
	mul.f32 	%f1392, %f1390, 0f26901D7D;
	mul.f32 	%f1393, %f1385, 0f26901D7D;
	mul.f32 	%f1394, %f1386, 0f26901D7D;
	selp.f32 	%f1395, %f1393, %f1385, %p225;
	selp.f32 	%f1396, %f1394, %f1386, %p225;
	selp.f32 	%f1397, %f1392, %f1390, %p225;
	mov.f32 	%f1398, 0f40000000;
	div.rn.f32 	%f1399, %f1398, %f102;
	mul.f32 	%f1400, %f1397, %f1399;
	sub.f32 	%f1401, %f1400, %f1395;
	abs.f32 	%f1402, %f1401;
	setp.gt.f32 	%p226, %f1402, 0f58635FA9;
	mul.f32 	%f1403, %f1401, 0f26901D7D;
	mul.f32 	%f1404, %f1395, 0f26901D7D;
	mul.f32 	%f1405, %f1396, 0f26901D7D;
	selp.f32 	%f1406, %f1404, %f1395, %p226;
	selp.f32 	%f1407, %f1405, %f1396, %p226;
	selp.f32 	%f1408, %f1403, %f1401, %p226;
	fma.rn.f32 	%f1409, %f1408, 0f40000000, %f1407;
	sub.f32 	%f1410, %f1409, %f1408;
	div.rn.f32 	%f3105, %f1406, %f1410;
$L__BB0_271:
	sub.f32 	%f1518, %f3103, %f3105;
	mul.f32 	%f3110, %f138, %f1518;
	bra.uni 	$L__BB0_297;
$L__BB0_272:
	abs.f32 	%f177, %f102;
	setp.gtu.f32 	%p248, %f177, 0f41000000;
	@%p248 bra 	$L__BB0_274;
	add.f32 	%f1519, %f177, 0fC0753AAC;
	add.f32 	%f1520, %f1519, 0f33A5090F;
	fma.rn.f32 	%f1521, %f1520, 0f29AF3463, 0f2B81BF42;
	fma.rn.f32 	%f1522, %f1521, %f1520, 0fADE21EC1;
	fma.rn.f32 	%f1523, %f1522, %f1520, 0fAF5DDEFF;
	fma.rn.f32 	%f1524, %f1523, %f1520, 0f319B0C9D;
	fma.rn.f32 	%f1525, %f1524, %f1520, 0f32E81173;
	fma.rn.f32 	%f1526, %f1525, %f1520, 0fB50F8DC8;
	fma.rn.f32 	%f1527, %f1526, %f1520, 0fB61E653D;
	fma.rn.f32 	%f1528, %f1527, %f1520, 0f382CD9C5;
	fma.rn.f32 	%f1529, %f1528, %f1520, 0f38F9EB10;
	fma.rn.f32 	%f1530, %f1529, %f1520, 0fBAECEB9C;
	fma.rn.f32 	%f1531, %f1530, %f1520, 0fBB276FFD;
	fma.rn.f32 	%f1532, %f1531, %f1520, 0f3D073993;
	add.f32 	%f1533, %f177, 0fC0E07FB0;
	add.f32 	%f1534, %f1533, 0f3444B8DB;
	mul.f32 	%f1535, %f1534, %f1532;
	mul.f32 	%f1536, %f1520, %f1535;
	mul.f32 	%f3107, %f177, %f1536;
	bra.uni 	$L__BB0_284;
$L__BB0_274:
	abs.f32 	%f1538, %f177;
	setp.eq.f32 	%p249, %f1538, 0f7F800000;
	mov.f32 	%f3107, 0f00000000;
	@%p249 bra 	$L__BB0_284;
	rcp.approx.ftz.f32 	%f1539, %f177;
	mul.f32 	%f1540, %f1539, %f1539;
	fma.rn.f32 	%f1541, %f1540, 0fC082CB37, 0f3F3FF7E9;
	fma.rn.f32 	%f1542, %f1541, %f1540, 0fBE458BAE;
	fma.rn.f32 	%f1543, %f1542, %f1540, 0f3E3FFF8B;
	fma.rn.f32 	%f179, %f1543, %f1540, 0f3F800000;
	fma.rn.f32 	%f1544, %f1540, 0fBFCA3BA2, 0f3EB914AD;
	fma.rn.f32 	%f1545, %f1544, %f1540, 0fBE27F2EC;
	fma.rn.f32 	%f1546, %f1545, %f1540, 0f3EBFFFFD;
	fma.rn.f32 	%f180, %f1546, %f1539, %f177;
	mul.f32 	%f1547, %f180, 0f3F22F983;
	cvt.rni.s32.f32 	%r2569, %f1547;
	cvt.rn.f32.s32 	%f1548, %r2569;
	fma.rn.f32 	%f1549, %f1548, 0fBFC90FDA, %f180;
	fma.rn.f32 	%f1550, %f1548, 0fB3A22168, %f1549;
	fma.rn.f32 	%f3106, %f1548, 0fA7C234C5, %f1550;
	abs.f32 	%f182, %f180;
	setp.ltu.f32 	%p250, %f182, 0f47CE4780;
	@%p250 bra 	$L__BB0_283;
	setp.neu.f32 	%p251, %f182, 0f7F800000;
	@%p251 bra 	$L__BB0_278;
	mov.f32 	%f1553, 0f00000000;
	mul.rn.f32 	%f3106, %f180, %f1553;
	mov.b32 	%r2569, 0;
	bra.uni 	$L__BB0_283;
$L__BB0_278:
	mov.b32 	%r348, %f180;
	shl.b32 	%r1456, %r348, 8;
	or.b32  	%r349, %r1456, -2147483648;
	mov.b64 	%rd1183, 0;
	mov.b32 	%r2566, 0;
$L__BB0_279:
	.pragma "nounroll";
	mul.wide.u32 	%rd623, %r2566, 4;
	mov.u64 	%rd624, __cudart_i2opi_f;
	add.s64 	%rd625, %rd624, %rd623;
	ld.global.nc.u32 	%r1457, [%rd625];
	mad.wide.u32 	%rd626, %r1457, %r349, %rd1183;
	shr.u64 	%rd1183, %rd626, 32;
	add.s64 	%rd627, %rd42, %rd623;
	st.local.u32 	[%rd627], %rd626;
	add.s32 	%r2566, %r2566, 1;
	setp.ne.s32 	%p252, %r2566, 6;
	@%p252 bra 	$L__BB0_279;
	shr.u32 	%r1458, %r348, 23;
	st.local.u32 	[%rd42+24], %rd1183;
	and.b32  	%r352, %r1458, 31;
	and.b32  	%r1459, %r1458, 224;
	add.s32 	%r1460, %r1459, -128;
	shr.u32 	%r1461, %r1460, 5;
	mul.wide.u32 	%rd628, %r1461, 4;
	sub.s64 	%rd158, %rd42, %rd628;
	ld.local.u32 	%r2567, [%rd158+24];
	ld.local.u32 	%r2568, [%rd158+20];
	setp.eq.s32 	%p253, %r352, 0;
	@%p253 bra 	$L__BB0_282;
	shf.l.wrap.b32 	%r2567, %r2568, %r2567, %r352;
	ld.local.u32 	%r1462, [%rd158+16];
	shf.l.wrap.b32 	%r2568, %r1462, %r2568, %r352;
$L__BB0_282:
	shr.u32 	%r1463, %r2567, 30;
	shf.l.wrap.b32 	%r1464, %r2568, %r2567, 2;
	shl.b32 	%r1465, %r2568, 2;
	shr.u32 	%r1466, %r1464, 31;
	add.s32 	%r1467, %r1466, %r1463;
	neg.s32 	%r1468, %r1467;
	setp.lt.s32 	%p254, %r348, 0;
	selp.b32 	%r2569, %r1468, %r1467, %p254;
	xor.b32  	%r1469, %r1464, %r348;
	shr.s32 	%r1470, %r1464, 31;
	xor.b32  	%r1471, %r1470, %r1464;
	xor.b32  	%r1472, %r1470, %r1465;
	cvt.u64.u32 	%rd629, %r1471;
	shl.b64 	%rd630, %rd629, 32;
	cvt.u64.u32 	%rd631, %r1472;
	or.b64  	%rd632, %rd630, %rd631;
	cvt.rn.f64.s64 	%fd185, %rd632;
	mul.f64 	%fd186, %fd185, 0d3BF921FB54442D19;
	cvt.rn.f32.f64 	%f1551, %fd186;
	neg.f32 	%f1552, %f1551;
	setp.lt.s32 	%p255, %r1469, 0;
	selp.f32 	%f3106, %f1552, %f1551, %p255;
$L__BB0_283:
	and.b32  	%r1474, %r2569, 3;
	cvt.rn.f32.u32 	%f1554, %r1474;
	fma.rn.f32 	%f1555, %f1554, 0f3FC90FDB, 0fC016CBE4;
	add.f32 	%f1556, %f3106, %f1555;
	mul.f32 	%f1557, %f1556, 0f3F22F983;
	cvt.rni.s32.f32 	%r1475, %f1557;
	cvt.rn.f32.s32 	%f1558, %r1475;
	fma.rn.f32 	%f1559, %f1558, 0fBFC90FDA, %f1556;
	fma.rn.f32 	%f1560, %f1558, 0fB3A22168, %f1559;
	add.s32 	%r1476, %r1475, 1;
	mul.rn.f32 	%f1561, %f1560, %f1560;
	and.b32  	%r1477, %r1475, 1;
	setp.eq.b32 	%p256, %r1477, 1;
	selp.f32 	%f1562, %f1560, 0f3F800000, %p256;
	fma.rn.f32 	%f1563, %f1561, %f1562, 0f00000000;
	fma.rn.f32 	%f1564, %f1561, 0f37CBAC00, 0fBAB607ED;
	selp.f32 	%f1565, 0fB94D4153, %f1564, %p256;
	selp.f32 	%f1566, 0f3C0885E4, 0f3D2AAABB, %p256;
	fma.rn.f32 	%f1567, %f1565, %f1561, %f1566;
	selp.f32 	%f1568, 0fBE2AAAA8, 0fBEFFFFFF, %p256;
	fma.rn.f32 	%f1569, %f1567, %f1561, %f1568;
	fma.rn.f32 	%f1570, %f1569, %f1563, %f1562;
	and.b32  	%r1478, %r1476, 2;
	setp.eq.s32 	%p257, %r1478, 0;
	mov.f32 	%f1571, 0f00000000;
	sub.f32 	%f1572, %f1571, %f1570;
	selp.f32 	%f1573, %f1570, %f1572, %p257;
	rsqrt.approx.f32 	%f1574, %f177;
	mul.f32 	%f1575, %f1574, 0f3F4C422A;
	mul.f32 	%f1576, %f179, %f1575;
	mul.f32 	%f3107, %f1576, %f1573;
$L__BB0_284:
	setp.lt.f32 	%p259, %f102, 0f00000000;
	neg.f32 	%f1577, %f3107;
	selp.f32 	%f1578, %f1577, %f3107, %p259;
	setp.lt.f32 	%p260, %f177, 0f0DA24260;
	copysign.f32 	%f1579, %f102, %f1578;
	selp.f32 	%f1580, %f1579, %f1578, %p260;
	add.f32 	%f188, %f1580, %f1580;
	@%p248 bra 	$L__BB0_286;
	add.f32 	%f1581, %f177, 0fC0753AAC;
	add.f32 	%f1582, %f1581, 0f33A5090F;
	fma.rn.f32 	%f1583, %f1582, 0f29AF3463, 0f2B81BF42;
	fma.rn.f32 	%f1584, %f1583, %f1582, 0fADE21EC1;
	fma.rn.f32 	%f1585, %f1584, %f1582, 0fAF5DDEFF;
	fma.rn.f32 	%f1586, %f1585, %f1582, 0f319B0C9D;
	fma.rn.f32 	%f1587, %f1586, %f1582, 0f32E81173;
	fma.rn.f32 	%f1588, %f1587, %f1582, 0fB50F8DC8;
	fma.rn.f32 	%f1589, %f1588, %f1582, 0fB61E653D;
	fma.rn.f32 	%f1590, %f1589, %f1582, 0f382CD9C5;
	fma.rn.f32 	%f1591, %f1590, %f1582, 0f38F9EB10;
	fma.rn.f32 	%f1592, %f1591, %f1582, 0fBAECEB9C;
	fma.rn.f32 	%f1593, %f1592, %f1582, 0fBB276FFD;
	fma.rn.f32 	%f1594, %f1593, %f1582, 0f3D073993;
	add.f32 	%f1595, %f177, 0fC0E07FB0;
	add.f32 	%f1596, %f1595, 0f3444B8DB;
	mul.f32 	%f1597, %f1596, %f1594;
	mul.f32 	%f1598, %f1582, %f1597;
	mul.f32 	%f3109, %f177, %f1598;
	bra.uni 	$L__BB0_296;
$L__BB0_286:
	abs.f32 	%f1600, %f177;
	setp.eq.f32 	%p261, %f1600, 0f7F800000;
	mov.f32 	%f3109, 0f00000000;
	@%p261 bra 	$L__BB0_296;
	rcp.approx.ftz.f32 	%f1601, %f177;
	mul.f32 	%f1602, %f1601, %f1601;
	fma.rn.f32 	%f1603, %f1602, 0fC082CB37, 0f3F3FF7E9;
	fma.rn.f32 	%f1604, %f1603, %f1602, 0fBE458BAE;
	fma.rn.f32 	%f1605, %f1604, %f1602, 0f3E3FFF8B;
	fma.rn.f32 	%f190, %f1605, %f1602, 0f3F800000;
	fma.rn.f32 	%f1606, %f1602, 0fBFCA3BA2, 0f3EB914AD;
	fma.rn.f32 	%f1607, %f1606, %f1602, 0fBE27F2EC;
	fma.rn.f32 	%f1608, %f1607, %f1602, 0f3EBFFFFD;
	fma.rn.f32 	%f191, %f1608, %f1601, %f177;
	mul.f32 	%f1609, %f191, 0f3F22F983;
	cvt.rni.s32.f32 	%r2573, %f1609;
	cvt.rn.f32.s32 	%f1610, %r2573;
	fma.rn.f32 	%f1611, %f1610, 0fBFC90FDA, %f191;
	fma.rn.f32 	%f1612, %f1610, 0fB3A22168, %f1611;
	fma.rn.f32 	%f3108, %f1610, 0fA7C234C5, %f1612;
	abs.f32 	%f193, %f191;
	setp.ltu.f32 	%p262, %f193, 0f47CE4780;
	@%p262 bra 	$L__BB0_295;
	setp.neu.f32 	%p263, %f193, 0f7F800000;
	@%p263 bra 	$L__BB0_290;
	mov.f32 	%f1615, 0f00000000;
	mul.rn.f32 	%f3108, %f191, %f1615;
	mov.b32 	%r2573, 0;
	bra.uni 	$L__BB0_295;
$L__BB0_290:
	mov.b32 	%r362, %f191;
	shl.b32 	%r1480, %r362, 8;
	or.b32  	%r363, %r1480, -2147483648;
	mov.b64 	%rd1184, 0;
	mov.b32 	%r2570, 0;
$L__BB0_291:
	.pragma "nounroll";
	mul.wide.u32 	%rd634, %r2570, 4;
	mov.u64 	%rd635, __cudart_i2opi_f;
	add.s64 	%rd636, %rd635, %rd634;
	ld.global.nc.u32 	%r1481, [%rd636];
	mad.wide.u32 	%rd637, %r1481, %r363, %rd1184;
	shr.u64 	%rd1184, %rd637, 32;
	add.s64 	%rd638, %rd41, %rd634;
	st.local.u32 	[%rd638], %rd637;
	add.s32 	%r2570, %r2570, 1;
	setp.ne.s32 	%p264, %r2570, 6;
	@%p264 bra 	$L__BB0_291;
	shr.u32 	%r1482, %r362, 23;
	st.local.u32 	[%rd41+24], %rd1184;
	and.b32  	%r366, %r1482, 31;
	and.b32  	%r1483, %r1482, 224;
	add.s32 	%r1484, %r1483, -128;
	shr.u32 	%r1485, %r1484, 5;
	mul.wide.u32 	%rd639, %r1485, 4;
	sub.s64 	%rd161, %rd41, %rd639;
	ld.local.u32 	%r2571, [%rd161+24];
	ld.local.u32 	%r2572, [%rd161+20];
	setp.eq.s32 	%p265, %r366, 0;
	@%p265 bra 	$L__BB0_294;
	shf.l.wrap.b32 	%r2571, %r2572, %r2571, %r366;
	ld.local.u32 	%r1486, [%rd161+16];
	shf.l.wrap.b32 	%r2572, %r1486, %r2572, %r366;
$L__BB0_294:
	shr.u32 	%r1487, %r2571, 30;
	shf.l.wrap.b32 	%r1488, %r2572, %r2571, 2;
	shl.b32 	%r1489, %r2572, 2;
	shr.u32 	%r1490, %r1488, 31;
	add.s32 	%r1491, %r1490, %r1487;
	neg.s32 	%r1492, %r1491;
	setp.lt.s32 	%p266, %r362, 0;
	selp.b32 	%r2573, %r1492, %r1491, %p266;
	xor.b32  	%r1493, %r1488, %r362;
	shr.s32 	%r1494, %r1488, 31;
	xor.b32  	%r1495, %r1494, %r1488;
	xor.b32  	%r1496, %r1494, %r1489;
	cvt.u64.u32 	%rd640, %r1495;
	shl.b64 	%rd641, %rd640, 32;
	cvt.u64.u32 	%rd642, %r1496;
	or.b64  	%rd643, %rd641, %rd642;
	cvt.rn.f64.s64 	%fd187, %rd643;
	mul.f64 	%fd188, %fd187, 0d3BF921FB54442D19;
	cvt.rn.f32.f64 	%f1613, %fd188;
	neg.f32 	%f1614, %f1613;
	setp.lt.s32 	%p267, %r1493, 0;
	selp.f32 	%f3108, %f1614, %f1613, %p267;
$L__BB0_295:
	and.b32  	%r1498, %r2573, 3;
	cvt.rn.f32.u32 	%f1616, %r1498;
	fma.rn.f32 	%f1617, %f1616, 0f3FC90FDB, 0fC016CBE4;
	add.f32 	%f1618, %f3108, %f1617;
	mul.f32 	%f1619, %f1618, 0f3F22F983;
	cvt.rni.s32.f32 	%r1499, %f1619;
	cvt.rn.f32.s32 	%f1620, %r1499;
	fma.rn.f32 	%f1621, %f1620, 0fBFC90FDA, %f1618;
	fma.rn.f32 	%f1622, %f1620, 0fB3A22168, %f1621;
	add.s32 	%r1500, %r1499, 1;
	mul.rn.f32 	%f1623, %f1622, %f1622;
	and.b32  	%r1501, %r1499, 1;
	setp.eq.b32 	%p268, %r1501, 1;
	selp.f32 	%f1624, %f1622, 0f3F800000, %p268;
	fma.rn.f32 	%f1625, %f1623, %f1624, 0f00000000;
	fma.rn.f32 	%f1626, %f1623, 0f37CBAC00, 0fBAB607ED;
	selp.f32 	%f1627, 0fB94D4153, %f1626, %p268;
	selp.f32 	%f1628, 0f3C0885E4, 0f3D2AAABB, %p268;
	fma.rn.f32 	%f1629, %f1627, %f1623, %f1628;
	selp.f32 	%f1630, 0fBE2AAAA8, 0fBEFFFFFF, %p268;
	fma.rn.f32 	%f1631, %f1629, %f1623, %f1630;
	fma.rn.f32 	%f1632, %f1631, %f1625, %f1624;
	and.b32  	%r1502, %r1500, 2;
	setp.eq.s32 	%p269, %r1502, 0;
	mov.f32 	%f1633, 0f00000000;
	sub.f32 	%f1634, %f1633, %f1632;
	selp.f32 	%f1635, %f1632, %f1634, %p269;
	rsqrt.approx.f32 	%f1636, %f177;
	mul.f32 	%f1637, %f1636, 0f3F4C422A;
	mul.f32 	%f1638, %f190, %f1637;
	mul.f32 	%f3109, %f1638, %f1635;
$L__BB0_296:
	neg.f32 	%f1639, %f3109;
	selp.f32 	%f1640, %f1639, %f3109, %p259;
	copysign.f32 	%f1641, %f102, %f1640;
	selp.f32 	%f1642, %f1641, %f1640, %p260;
	add.f32 	%f1643, %f1642, %f1642;
	div.rn.f32 	%f1644, %f1643, %f102;
	div.rn.f32 	%f1645, %f188, %f102;
	mul.f32 	%f3110, %f1645, %f1644;
$L__BB0_297:
	mul.f32 	%f1647, %f67, %f91;
	fma.rn.f32 	%f1648, %f59, %f90, %f1647;
	fma.rn.f32 	%f201, %f68, %f92, %f1648;
	setp.le.f32 	%p272, %f201, 0f00000000;
	mov.f32 	%f3134, 0f00000000;
	@%p272 bra 	$L__BB0_413;
	cvt.f64.f32 	%fd189, %f201;
	setp.geu.f64 	%p273, %fd189, 0d3FEFAE147AE147AE;
	@%p273 bra 	$L__BB0_300;
	abs.f32 	%f1682, %f201;
	fma.rn.f32 	%f1683, %f1682, 0fBF000000, 0f3F000000;
	rsqrt.approx.ftz.f32 	%f1684, %f1683;
	mul.f32 	%f1685, %f1683, %f1684;
	mul.f32 	%f1686, %f1684, 0fBF000000;
	fma.rn.f32 	%f1687, %f1685, %f1686, 0f3F000000;
	fma.rn.f32 	%f1688, %f1685, %f1687, %f1685;
	setp.eq.f32 	%p277, %f1682, 0f3F800000;
	selp.f32 	%f1689, 0f00000000, %f1688, %p277;
	setp.gt.f32 	%p278, %f1682, 0f3F0F5C29;
	selp.f32 	%f1690, %f1689, %f1682, %p278;
	copysign.f32 	%f1691, %f201, %f1690;
	mul.f32 	%f1692, %f1691, %f1691;
	fma.rn.f32 	%f1693, %f1692, 0f3D10ECEF, 0f3C8B1ABB;
	fma.rn.f32 	%f1694, %f1693, %f1692, 0f3CFC028C;
	fma.rn.f32 	%f1695, %f1694, %f1692, 0f3D372139;
	fma.rn.f32 	%f1696, %f1695, %f1692, 0f3D9993DB;
	fma.rn.f32 	%f1697, %f1696, %f1692, 0f3E2AAAC6;
	mul.f32 	%f1698, %f1692, %f1697;
	fma.rn.f32 	%f1699, %f1698, %f1691, %f1691;
	neg.f32 	%f1700, %f1699;
	selp.f32 	%f1701, %f1699, %f1700, %p278;
	fma.rn.f32 	%f1702, 0f3F6EE581, 0f3FD774EB, %f1701;
	setp.gt.f32 	%p279, %f201, 0f3F0F5C29;
	selp.f32 	%f1703, %f1699, %f1702, %p279;
	add.f32 	%f1704, %f1703, %f1703;
	selp.f32 	%f3111, %f1704, %f1703, %p278;
	bra.uni 	$L__BB0_301;
$L__BB0_300:
	mul.f32 	%f1649, %f67, %f92;
	mul.f32 	%f1650, %f68, %f91;
	sub.f32 	%f1651, %f1649, %f1650;
	mul.f32 	%f1652, %f68, %f90;
	mul.f32 	%f1653, %f59, %f92;
	sub.f32 	%f1654, %f1652, %f1653;
	mul.f32 	%f1655, %f59, %f91;
	mul.f32 	%f1656, %f67, %f90;
	sub.f32 	%f1657, %f1655, %f1656;
	mul.f32 	%f1658, %f1654, %f1654;
	fma.rn.f32 	%f1659, %f1651, %f1651, %f1658;
	fma.rn.f32 	%f1660, %f1657, %f1657, %f1659;
	sqrt.rn.f32 	%f1661, %f1660;
	abs.f32 	%f1662, %f1661;
	fma.rn.f32 	%f1663, %f1662, 0fBF000000, 0f3F000000;
	rsqrt.approx.ftz.f32 	%f1664, %f1663;
	mul.f32 	%f1665, %f1664, %f1663;
	mul.f32 	%f1666, %f1664, 0fBF000000;
	fma.rn.f32 	%f1667, %f1665, %f1666, 0f3F000000;
	fma.rn.f32 	%f1668, %f1665, %f1667, %f1665;
	setp.eq.f32 	%p274, %f1662, 0f3F800000;
	selp.f32 	%f1669, 0f00000000, %f1668, %p274;
	setp.gt.f32 	%p275, %f1662, 0f3F0F5C29;
	selp.f32 	%f1670, %f1669, %f1662, %p275;
	mul.f32 	%f1671, %f1670, %f1670;
	fma.rn.f32 	%f1672, %f1671, 0f3D4DD2F7, 0f3C99CA97;
	fma.rn.f32 	%f1673, %f1672, %f1671, 0f3D3F90E8;
	fma.rn.f32 	%f1674, %f1673, %f1671, 0f3D993CCF;
	fma.rn.f32 	%f1675, %f1674, %f1671, 0f3E2AAC04;
	mul.f32 	%f1676, %f1671, %f1675;
	fma.rn.f32 	%f1677, %f1676, %f1670, %f1670;
	mul.f32 	%f1678, %f1677, 0fC0000000;
	fma.rn.f32 	%f1679, 0f3F6EE581, 0f3FD774EB, %f1678;
	selp.f32 	%f1680, %f1679, %f1677, %p275;
	setp.num.f32 	%p276, %f1680, %f1680;
	copysign.f32 	%f1681, %f1661, %f1680;
	selp.f32 	%f3111, %f1681, %f1680, %p276;
$L__BB0_301:
	mul.f32 	%f1705, %f3111, 0f3F22F983;
	cvt.rni.s32.f32 	%r2577, %f1705;
	cvt.rn.f32.s32 	%f1706, %r2577;
	fma.rn.f32 	%f1707, %f1706, 0fBFC90FDA, %f3111;
	fma.rn.f32 	%f1708, %f1706, 0fB3A22168, %f1707;
	fma.rn.f32 	%f3112, %f1706, 0fA7C234C5, %f1708;
	abs.f32 	%f206, %f3111;
	setp.ltu.f32 	%p280, %f206, 0f47CE4780;
	@%p280 bra 	$L__BB0_309;
	setp.neu.f32 	%p281, %f206, 0f7F800000;
	@%p281 bra 	$L__BB0_304;
	mov.f32 	%f1711, 0f00000000;
	mul.rn.f32 	%f3112, %f3111, %f1711;
	mov.b32 	%r2577, 0;
	bra.uni 	$L__BB0_309;
$L__BB0_304:
	mov.b32 	%r376, %f3111;
	shl.b32 	%r1504, %r376, 8;
	or.b32  	%r377, %r1504, -2147483648;
	mov.b64 	%rd1185, 0;
	mov.b32 	%r2574, 0;
$L__BB0_305:
	.pragma "nounroll";
	mul.wide.u32 	%rd645, %r2574, 4;
	mov.u64 	%rd646, __cudart_i2opi_f;
	add.s64 	%rd647, %rd646, %rd645;
	ld.global.nc.u32 	%r1505, [%rd647];
	mad.wide.u32 	%rd648, %r1505, %r377, %rd1185;
	shr.u64 	%rd1185, %rd648, 32;
	add.s64 	%rd649, %rd40, %rd645;
	st.local.u32 	[%rd649], %rd648;
	add.s32 	%r2574, %r2574, 1;
	setp.ne.s32 	%p282, %r2574, 6;
	@%p282 bra 	$L__BB0_305;
	shr.u32 	%r1506, %r376, 23;
	st.local.u32 	[%rd40+24], %rd1185;
	and.b32  	%r380, %r1506, 31;
	and.b32  	%r1507, %r1506, 224;
	add.s32 	%r1508, %r1507, -128;
	shr.u32 	%r1509, %r1508, 5;
	mul.wide.u32 	%rd650, %r1509, 4;
	sub.s64 	%rd164, %rd40, %rd650;
	ld.local.u32 	%r2575, [%rd164+24];
	ld.local.u32 	%r2576, [%rd164+20];
	setp.eq.s32 	%p283, %r380, 0;
	@%p283 bra 	$L__BB0_308;
	shf.l.wrap.b32 	%r2575, %r2576, %r2575, %r380;
	ld.local.u32 	%r1510, [%rd164+16];
	shf.l.wrap.b32 	%r2576, %r1510, %r2576, %r380;
$L__BB0_308:
	shr.u32 	%r1511, %r2575, 30;
	shf.l.wrap.b32 	%r1512, %r2576, %r2575, 2;
	shl.b32 	%r1513, %r2576, 2;
	shr.u32 	%r1514, %r1512, 31;
	add.s32 	%r1515, %r1514, %r1511;
	neg.s32 	%r1516, %r1515;
	setp.lt.s32 	%p284, %r376, 0;
	selp.b32 	%r2577, %r1516, %r1515, %p284;
	xor.b32  	%r1517, %r1512, %r376;
	shr.s32 	%r1518, %r1512, 31;
	xor.b32  	%r1519, %r1518, %r1512;
	xor.b32  	%r1520, %r1518, %r1513;
	cvt.u64.u32 	%rd651, %r1519;
	shl.b64 	%rd652, %rd651, 32;
	cvt.u64.u32 	%rd653, %r1520;
	or.b64  	%rd654, %rd652, %rd653;
	cvt.rn.f64.s64 	%fd190, %rd654;
	mul.f64 	%fd191, %fd190, 0d3BF921FB54442D19;
	cvt.rn.f32.f64 	%f1709, %fd191;
	neg.f32 	%f1710, %f1709;
	setp.lt.s32 	%p285, %r1517, 0;
	selp.f32 	%f3112, %f1710, %f1709, %p285;
$L__BB0_309:
	mul.rn.f32 	%f1712, %f3112, %f3112;
	and.b32  	%r1522, %r2577, 1;
	setp.eq.b32 	%p286, %r1522, 1;
	selp.f32 	%f1713, 0f3F800000, %f3112, %p286;
	fma.rn.f32 	%f1714, %f1712, %f1713, 0f00000000;
	fma.rn.f32 	%f1715, %f1712, 0f37CBAC00, 0fBAB607ED;
	selp.f32 	%f1716, %f1715, 0fB94D4153, %p286;
	selp.f32 	%f1717, 0f3D2AAABB, 0f3C0885E4, %p286;
	fma.rn.f32 	%f1718, %f1716, %f1712, %f1717;
	selp.f32 	%f1719, 0fBEFFFFFF, 0fBE2AAAA8, %p286;
	fma.rn.f32 	%f1720, %f1718, %f1712, %f1719;
	fma.rn.f32 	%f1721, %f1720, %f1714, %f1713;
	and.b32  	%r1523, %r2577, 2;
	setp.eq.s32 	%p287, %r1523, 0;
	mov.f32 	%f1722, 0f00000000;
	sub.f32 	%f1723, %f1722, %f1721;
	selp.f32 	%f1724, %f1721, %f1723, %p287;
	cvt.f64.f32 	%fd192, %f1724;
	mul.f64 	%fd193, %fd25, %fd192;
	div.rn.f64 	%fd194, %fd193, %fd27;
	cvt.rn.f32.f64 	%f210, %fd194;
	abs.f32 	%f1725, %f210;
	cvt.f64.f32 	%fd195, %f1725;
	setp.gtu.f64 	%p288, %fd195, 0d3E45798EE2308C3A;
	@%p288 bra 	$L__BB0_388;
	abs.f32 	%f211, %f210;
	setp.gtu.f32 	%p289, %f211, 0f41000000;
	@%p289 bra 	$L__BB0_312;
	add.f32 	%f1726, %f211, 0fC019E8A9;
	add.f32 	%f1727, %f1726, 0fB3E971B3;
	fma.rn.f32 	%f1728, %f1727, 0fA6B3B8E7, 0fA9ACA9B3;
	fma.rn.f32 	%f1729, %f1728, %f1727, 0f2C3F0E18;
	fma.rn.f32 	%f1730, %f1729, %f1727, 0fACD41781;
	fma.rn.f32 	%f1731, %f1730, %f1727, 0fAFE90F38;
	fma.rn.f32 	%f1732, %f1731, %f1727, 0f3020305B;
	fma.rn.f32 	%f1733, %f1732, %f1727, 0f33797143;
	fma.rn.f32 	%f1734, %f1733, %f1727, 0f30F76F85;
	fma.rn.f32 	%f1735, %f1734, %f1727, 0fB6B6DFC6;
	fma.rn.f32 	%f1736, %f1735, %f1727, 0fB6F665C9;
	fma.rn.f32 	%f1737, %f1736, %f1727, 0f399E2DEB;
	fma.rn.f32 	%f1738, %f1737, %f1727, 0f3A4AE334;
	fma.rn.f32 	%f1739, %f1738, %f1727, 0fBBEEAA1B;
	fma.rn.f32 	%f1740, %f1739, %f1727, 0fBCDA7747;
	mul.f32 	%f1741, %f1727, %f1740;
	add.f32 	%f1742, %f211, 0fC0B0A47B;
	add.f32 	%f1743, %f1742, 0f339A7A37;
	mul.f32 	%f1744, %f1743, %f1741;
	add.f32 	%f1745, %f211, 0fC10A75AB;
	add.f32 	%f1746, %f1745, 0fB4CCCDED;
	mul.f32 	%f3114, %f1746, %f1744;
	bra.uni 	$L__BB0_322;
$L__BB0_312:
	abs.f32 	%f1748, %f211;
	setp.eq.f32 	%p290, %f1748, 0f7F800000;
	mov.f32 	%f3114, 0f00000000;
	@%p290 bra 	$L__BB0_322;
	rcp.approx.ftz.f32 	%f1749, %f211;
	mul.f32 	%f1750, %f1749, %f1749;
	fma.rn.f32 	%f1751, %f1750, 0f4056FE93, 0fBF03B7C2;
	fma.rn.f32 	%f1752, %f1751, %f1750, 0f3DD3B3F3;
	fma.rn.f32 	%f1753, %f1752, %f1750, 0fBD7FFFB6;
	fma.rn.f32 	%f213, %f1753, %f1750, 0f3F800000;
	fma.rn.f32 	%f1754, %f1750, 0f3F91E009, 0fBE52412D;
	fma.rn.f32 	%f1755, %f1754, %f1750, 0f3D854ED1;
	fma.rn.f32 	%f1756, %f1755, %f1750, 0fBDFFFFFF;
	fma.rn.f32 	%f214, %f1756, %f1749, %f211;
	mul.f32 	%f1757, %f214, 0f3F22F983;
	cvt.rni.s32.f32 	%r2581, %f1757;
	cvt.rn.f32.s32 	%f1758, %r2581;
	fma.rn.f32 	%f1759, %f1758, 0fBFC90FDA, %f214;
	fma.rn.f32 	%f1760, %f1758, 0fB3A22168, %f1759;
	fma.rn.f32 	%f3113, %f1758, 0fA7C234C5, %f1760;
	abs.f32 	%f216, %f214;
	setp.ltu.f32 	%p291, %f216, 0f47CE4780;
	@%p291 bra 	$L__BB0_321;
	setp.neu.f32 	%p292, %f216, 0f7F800000;
	@%p292 bra 	$L__BB0_316;
	mov.f32 	%f1763, 0f00000000;
	mul.rn.f32 	%f3113, %f214, %f1763;
	mov.b32 	%r2581, 0;
	bra.uni 	$L__BB0_321;
$L__BB0_316:
	mov.b32 	%r390, %f214;
	shl.b32 	%r1525, %r390, 8;
	or.b32  	%r391, %r1525, -2147483648;
	mov.b64 	%rd1186, 0;
	mov.b32 	%r2578, 0;
$L__BB0_317:
	.pragma "nounroll";
	mul.wide.u32 	%rd656, %r2578, 4;
	mov.u64 	%rd657, __cudart_i2opi_f;
	add.s64 	%rd658, %rd657, %rd656;
	ld.global.nc.u32 	%r1526, [%rd658];
	mad.wide.u32 	%rd659, %r1526, %r391, %rd1186;
	shr.u64 	%rd1186, %rd659, 32;
	add.s64 	%rd660, %rd39, %rd656;
	st.local.u32 	[%rd660], %rd659;
	add.s32 	%r2578, %r2578, 1;
	setp.ne.s32 	%p293, %r2578, 6;
	@%p293 bra 	$L__BB0_317;
	shr.u32 	%r1527, %r390, 23;
	st.local.u32 	[%rd39+24], %rd1186;
	and.b32  	%r394, %r1527, 31;
	and.b32  	%r1528, %r1527, 224;
	add.s32 	%r1529, %r1528, -128;
	shr.u32 	%r1530, %r1529, 5;
	mul.wide.u32 	%rd661, %r1530, 4;
	sub.s64 	%rd167, %rd39, %rd661;
	ld.local.u32 	%r2579, [%rd167+24];
	ld.local.u32 	%r2580, [%rd167+20];
	setp.eq.s32 	%p294, %r394, 0;
	@%p294 bra 	$L__BB0_320;
	shf.l.wrap.b32 	%r2579, %r2580, %r2579, %r394;
	ld.local.u32 	%r1531, [%rd167+16];
	shf.l.wrap.b32 	%r2580, %r1531, %r2580, %r394;
$L__BB0_320:
	shr.u32 	%r1532, %r2579, 30;
	shf.l.wrap.b32 	%r1533, %r2580, %r2579, 2;
	shl.b32 	%r1534, %r2580, 2;
	shr.u32 	%r1535, %r1533, 31;
	add.s32 	%r1536, %r1535, %r1532;
	neg.s32 	%r1537, %r1536;
	setp.lt.s32 	%p295, %r390, 0;
	selp.b32 	%r2581, %r1537, %r1536, %p295;
	xor.b32  	%r1538, %r1533, %r390;
	shr.s32 	%r1539, %r1533, 31;
	xor.b32  	%r1540, %r1539, %r1533;
	xor.b32  	%r1541, %r1539, %r1534;
	cvt.u64.u32 	%rd662, %r1540;
	shl.b64 	%rd663, %rd662, 32;
	cvt.u64.u32 	%rd664, %r1541;
	or.b64  	%rd665, %rd663, %rd664;
	cvt.rn.f64.s64 	%fd196, %rd665;
	mul.f64 	%fd197, %fd196, 0d3BF921FB54442D19;
	cvt.rn.f32.f64 	%f1761, %fd197;
	neg.f32 	%f1762, %f1761;
	setp.lt.s32 	%p296, %r1538, 0;
	selp.f32 	%f3113, %f1762, %f1761, %p296;
$L__BB0_321:
	and.b32  	%r1543, %r2581, 3;
	cvt.rn.f32.u32 	%f1764, %r1543;
	fma.rn.f32 	%f1765, %f1764, 0f3FC90FDB, 0fBF490FDB;
	add.f32 	%f1766, %f3113, %f1765;
	mul.f32 	%f1767, %f1766, 0f3F22F983;
	cvt.rni.s32.f32 	%r1544, %f1767;
	cvt.rn.f32.s32 	%f1768, %r1544;
	fma.rn.f32 	%f1769, %f1768, 0fBFC90FDA, %f1766;
	fma.rn.f32 	%f1770, %f1768, 0fB3A22168, %f1769;
	add.s32 	%r1545, %r1544, 1;
	mul.rn.f32 	%f1771, %f1770, %f1770;
	and.b32  	%r1546, %r1544, 1;
	setp.eq.b32 	%p297, %r1546, 1;
	selp.f32 	%f1772, %f1770, 0f3F800000, %p297;
	fma.rn.f32 	%f1773, %f1771, %f1772, 0f00000000;
	fma.rn.f32 	%f1774, %f1771, 0f37CBAC00, 0fBAB607ED;
	selp.f32 	%f1775, 0fB94D4153, %f1774, %p297;
	selp.f32 	%f1776, 0f3C0885E4, 0f3D2AAABB, %p297;
	fma.rn.f32 	%f1777, %f1775, %f1771, %f1776;
	selp.f32 	%f1778, 0fBE2AAAA8, 0fBEFFFFFF, %p297;
	fma.rn.f32 	%f1779, %f1777, %f1771, %f1778;
	fma.rn.f32 	%f1780, %f1779, %f1773, %f1772;
	and.b32  	%r1547, %r1545, 2;
	setp.eq.s32 	%p298, %r1547, 0;
	mov.f32 	%f1781, 0f00000000;
	sub.f32 	%f1782, %f1781, %f1780;
	selp.f32 	%f1783, %f1780, %f1782, %p298;
	rsqrt.approx.f32 	%f1784, %f211;
	mul.f32 	%f1785, %f1784, 0f3F4C422A;
	mul.f32 	%f1786, %f213, %f1785;
	mul.f32 	%f3114, %f1786, %f1783;
$L__BB0_322:
	setp.leu.f32 	%p299, %f211, 0f40000000;
	@%p299 bra 	$L__BB0_348;
	@%p289 bra 	$L__BB0_325;
	add.f32 	%f1896, %f211, 0fC0753AAC;
	add.f32 	%f1897, %f1896, 0f33A5090F;
	fma.rn.f32 	%f1898, %f1897, 0f29AF3463, 0f2B81BF42;
	fma.rn.f32 	%f1899, %f1898, %f1897, 0fADE21EC1;
	fma.rn.f32 	%f1900, %f1899, %f1897, 0fAF5DDEFF;
	fma.rn.f32 	%f1901, %f1900, %f1897, 0f319B0C9D;
	fma.rn.f32 	%f1902, %f1901, %f1897, 0f32E81173;
	fma.rn.f32 	%f1903, %f1902, %f1897, 0fB50F8DC8;
	fma.rn.f32 	%f1904, %f1903, %f1897, 0fB61E653D;
	fma.rn.f32 	%f1905, %f1904, %f1897, 0f382CD9C5;
	fma.rn.f32 	%f1906, %f1905, %f1897, 0f38F9EB10;
	fma.rn.f32 	%f1907, %f1906, %f1897, 0fBAECEB9C;
	fma.rn.f32 	%f1908, %f1907, %f1897, 0fBB276FFD;
	fma.rn.f32 	%f1909, %f1908, %f1897, 0f3D073993;
	add.f32 	%f1910, %f211, 0fC0E07FB0;
	add.f32 	%f1911, %f1910, 0f3444B8DB;
	mul.f32 	%f1912, %f1911, %f1909;
	mul.f32 	%f1913, %f1897, %f1912;
	mul.f32 	%f3116, %f211, %f1913;
	bra.uni 	$L__BB0_335;
$L__BB0_325:
	abs.f32 	%f1915, %f211;
	setp.eq.f32 	%p311, %f1915, 0f7F800000;
	mov.f32 	%f3116, 0f00000000;
	@%p311 bra 	$L__BB0_335;
	rcp.approx.ftz.f32 	%f1916, %f211;
	mul.f32 	%f1917, %f1916, %f1916;
	fma.rn.f32 	%f1918, %f1917, 0fC082CB37, 0f3F3FF7E9;
	fma.rn.f32 	%f1919, %f1918, %f1917, 0fBE458BAE;
	fma.rn.f32 	%f1920, %f1919, %f1917, 0f3E3FFF8B;
	fma.rn.f32 	%f223, %f1920, %f1917, 0f3F800000;
	fma.rn.f32 	%f1921, %f1917, 0fBFCA3BA2, 0f3EB914AD;
	fma.rn.f32 	%f1922, %f1921, %f1917, 0fBE27F2EC;
	fma.rn.f32 	%f1923, %f1922, %f1917, 0f3EBFFFFD;
	fma.rn.f32 	%f224, %f1923, %f1916, %f211;
	mul.f32 	%f1924, %f224, 0f3F22F983;
	cvt.rni.s32.f32 	%r2585, %f1924;
	cvt.rn.f32.s32 	%f1925, %r2585;
	fma.rn.f32 	%f1926, %f1925, 0fBFC90FDA, %f224;
	fma.rn.f32 	%f1927, %f1925, 0fB3A22168, %f1926;
	fma.rn.f32 	%f3115, %f1925, 0fA7C234C5, %f1927;
	abs.f32 	%f226, %f224;
	setp.ltu.f32 	%p312, %f226, 0f47CE4780;
	@%p312 bra 	$L__BB0_334;
	setp.neu.f32 	%p313, %f226, 0f7F800000;
	@%p313 bra 	$L__BB0_329;
	mov.f32 	%f1930, 0f00000000;
	mul.rn.f32 	%f3115, %f224, %f1930;
	mov.b32 	%r2585, 0;
	bra.uni 	$L__BB0_334;
$L__BB0_329:
	mov.b32 	%r404, %f224;
	shl.b32 	%r1549, %r404, 8;
	or.b32  	%r405, %r1549, -2147483648;
	mov.b64 	%rd1187, 0;
	mov.b32 	%r2582, 0;
$L__BB0_330:
	.pragma "nounroll";
	mul.wide.u32 	%rd667, %r2582, 4;
	mov.u64 	%rd668, __cudart_i2opi_f;
	add.s64 	%rd669, %rd668, %rd667;
	ld.global.nc.u32 	%r1550, [%rd669];
	mad.wide.u32 	%rd670, %r1550, %r405, %rd1187;
	shr.u64 	%rd1187, %rd670, 32;
	add.s64 	%rd671, %rd38, %rd667;
	st.local.u32 	[%rd671], %rd670;
	add.s32 	%r2582, %r2582, 1;
	setp.ne.s32 	%p314, %r2582, 6;
	@%p314 bra 	$L__BB0_330;
	shr.u32 	%r1551, %r404, 23;
	st.local.u32 	[%rd38+24], %rd1187;
	and.b32  	%r408, %r1551, 31;
	and.b32  	%r1552, %r1551, 224;
	add.s32 	%r1553, %r1552, -128;
	shr.u32 	%r1554, %r1553, 5;
	mul.wide.u32 	%rd672, %r1554, 4;
	sub.s64 	%rd170, %rd38, %rd672;
	ld.local.u32 	%r2583, [%rd170+24];
	ld.local.u32 	%r2584, [%rd170+20];
	setp.eq.s32 	%p315, %r408, 0;
	@%p315 bra 	$L__BB0_333;
	shf.l.wrap.b32 	%r2583, %r2584, %r2583, %r408;
	ld.local.u32 	%r1555, [%rd170+16];
	shf.l.wrap.b32 	%r2584, %r1555, %r2584, %r408;
$L__BB0_333:
	shr.u32 	%r1556, %r2583, 30;
	shf.l.wrap.b32 	%r1557, %r2584, %r2583, 2;
	shl.b32 	%r1558, %r2584, 2;
	shr.u32 	%r1559, %r1557, 31;
	add.s32 	%r1560, %r1559, %r1556;
	neg.s32 	%r1561, %r1560;
	setp.lt.s32 	%p316, %r404, 0;
	selp.b32 	%r2585, %r1561, %r1560, %p316;
	xor.b32  	%r1562, %r1557, %r404;
	shr.s32 	%r1563, %r1557, 31;
	xor.b32  	%r1564, %r1563, %r1557;
	xor.b32  	%r1565, %r1563, %r1558;
	cvt.u64.u32 	%rd673, %r1564;
	shl.b64 	%rd674, %rd673, 32;
	cvt.u64.u32 	%rd675, %r1565;
	or.b64  	%rd676, %rd674, %rd675;
	cvt.rn.f64.s64 	%fd198, %rd676;
	mul.f64 	%fd199, %fd198, 0d3BF921FB54442D19;
	cvt.rn.f32.f64 	%f1928, %fd199;
	neg.f32 	%f1929, %f1928;
	setp.lt.s32 	%p317, %r1562, 0;
	selp.f32 	%f3115, %f1929, %f1928, %p317;
$L__BB0_334:
	and.b32  	%r1567, %r2585, 3;
	cvt.rn.f32.u32 	%f1931, %r1567;
	fma.rn.f32 	%f1932, %f1931, 0f3FC90FDB, 0fC016CBE4;
	add.f32 	%f1933, %f3115, %f1932;
	mul.f32 	%f1934, %f1933, 0f3F22F983;
	cvt.rni.s32.f32 	%r1568, %f1934;
	cvt.rn.f32.s32 	%f1935, %r1568;
	fma.rn.f32 	%f1936, %f1935, 0fBFC90FDA, %f1933;
	fma.rn.f32 	%f1937, %f1935, 0fB3A22168, %f1936;
	add.s32 	%r1569, %r1568, 1;
	mul.rn.f32 	%f1938, %f1937, %f1937;
	and.b32  	%r1570, %r1568, 1;
	setp.eq.b32 	%p318, %r1570, 1;
	selp.f32 	%f1939, %f1937, 0f3F800000, %p318;
	fma.rn.f32 	%f1940, %f1938, %f1939, 0f00000000;
	fma.rn.f32 	%f1941, %f1938, 0f37CBAC00, 0fBAB607ED;
	selp.f32 	%f1942, 0fB94D4153, %f1941, %p318;
	selp.f32 	%f1943, 0f3C0885E4, 0f3D2AAABB, %p318;
	fma.rn.f32 	%f1944, %f1942, %f1938, %f1943;
	selp.f32 	%f1945, 0fBE2AAAA8, 0fBEFFFFFF, %p318;
	fma.rn.f32 	%f1946, %f1944, %f1938, %f1945;
	fma.rn.f32 	%f1947, %f1946, %f1940, %f1939;
	and.b32  	%r1571, %r1569, 2;
	setp.eq.s32 	%p319, %r1571, 0;
	mov.f32 	%f1948, 0f00000000;
	sub.f32 	%f1949, %f1948, %f1947;
	selp.f32 	%f1950, %f1947, %f1949, %p319;
	rsqrt.approx.f32 	%f1951, %f211;
	mul.f32 	%f1952, %f1951, 0f3F4C422A;
	mul.f32 	%f1953, %f223, %f1952;
	mul.f32 	%f3116, %f1953, %f1950;
$L__BB0_335:
	setp.lt.f32 	%p321, %f210, 0f00000000;
	neg.f32 	%f1954, %f3116;
	selp.f32 	%f232, %f1954, %f3116, %p321;
	@%p289 bra 	$L__BB0_337;
	add.f32 	%f1955, %f211, 0fC019E8A9;
	add.f32 	%f1956, %f1955, 0fB3E971B3;
	fma.rn.f32 	%f1957, %f1956, 0fA6B3B8E7, 0fA9ACA9B3;
	fma.rn.f32 	%f1958, %f1957, %f1956, 0f2C3F0E18;
	fma.rn.f32 	%f1959, %f1958, %f1956, 0fACD41781;
	fma.rn.f32 	%f1960, %f1959, %f1956, 0fAFE90F38;
	fma.rn.f32 	%f1961, %f1960, %f1956, 0f3020305B;
	fma.rn.f32 	%f1962, %f1961, %f1956, 0f33797143;
	fma.rn.f32 	%f1963, %f1962, %f1956, 0f30F76F85;
	fma.rn.f32 	%f1964, %f1963, %f1956, 0fB6B6DFC6;
	fma.rn.f32 	%f1965, %f1964, %f1956, 0fB6F665C9;
	fma.rn.f32 	%f1966, %f1965, %f1956, 0f399E2DEB;
	fma.rn.f32 	%f1967, %f1966, %f1956, 0f3A4AE334;
	fma.rn.f32 	%f1968, %f1967, %f1956, 0fBBEEAA1B;
	fma.rn.f32 	%f1969, %f1968, %f1956, 0fBCDA7747;
	mul.f32 	%f1970, %f1956, %f1969;
	add.f32 	%f1971, %f211, 0fC0B0A47B;
	add.f32 	%f1972, %f1971, 0f339A7A37;
	mul.f32 	%f1973, %f1972, %f1970;
	add.f32 	%f1974, %f211, 0fC10A75AB;
	add.f32 	%f1975, %f1974, 0fB4CCCDED;
	mul.f32 	%f3118, %f1975, %f1973;
	bra.uni 	$L__BB0_347;
$L__BB0_337:
	abs.f32 	%f1977, %f211;
	setp.eq.f32 	%p322, %f1977, 0f7F800000;
	mov.f32 	%f3118, 0f00000000;
	@%p322 bra 	$L__BB0_347;
	rcp.approx.ftz.f32 	%f1978, %f211;
	mul.f32 	%f1979, %f1978, %f1978;
	fma.rn.f32 	%f1980, %f1979, 0f4056FE93, 0fBF03B7C2;
	fma.rn.f32 	%f1981, %f1980, %f1979, 0f3DD3B3F3;
	fma.rn.f32 	%f1982, %f1981, %f1979, 0fBD7FFFB6;
	fma.rn.f32 	%f234, %f1982, %f1979, 0f3F800000;
	fma.rn.f32 	%f1983, %f1979, 0f3F91E009, 0fBE52412D;
	fma.rn.f32 	%f1984, %f1983, %f1979, 0f3D854ED1;
	fma.rn.f32 	%f1985, %f1984, %f1979, 0fBDFFFFFF;
	fma.rn.f32 	%f235, %f1985, %f1978, %f211;
	mul.f32 	%f1986, %f235, 0f3F22F983;
	cvt.rni.s32.f32 	%r2589, %f1986;
	cvt.rn.f32.s32 	%f1987, %r2589;
	fma.rn.f32 	%f1988, %f1987, 0fBFC90FDA, %f235;
	fma.rn.f32 	%f1989, %f1987, 0fB3A22168, %f1988;
	fma.rn.f32 	%f3117, %f1987, 0fA7C234C5, %f1989;
	abs.f32 	%f237, %f235;
	setp.ltu.f32 	%p323, %f237, 0f47CE4780;
	@%p323 bra 	$L__BB0_346;
	setp.neu.f32 	%p324, %f237, 0f7F800000;
	@%p324 bra 	$L__BB0_341;
	mov.f32 	%f1992, 0f00000000;
	mul.rn.f32 	%f3117, %f235, %f1992;
	mov.b32 	%r2589, 0;
	bra.uni 	$L__BB0_346;
$L__BB0_341:
	mov.b32 	%r418, %f235;
	shl.b32 	%r1573, %r418, 8;
	or.b32  	%r419, %r1573, -2147483648;
	mov.b32 	%r2586, 0;
	mov.b64 	%rd1188, 0;
$L__BB0_342:
	.pragma "nounroll";
	mul.wide.u32 	%rd678, %r2586, 4;
	mov.u64 	%rd679, __cudart_i2opi_f;
	add.s64 	%rd680, %rd679, %rd678;
	ld.global.nc.u32 	%r1574, [%rd680];
	mad.wide.u32 	%rd681, %r1574, %r419, %rd1188;
	shr.u64 	%rd1188, %rd681, 32;
	add.s64 	%rd682, %rd38, %rd678;
	st.local.u32 	[%rd682], %rd681;
	add.s32 	%r2586, %r2586, 1;
	setp.ne.s32 	%p325, %r2586, 6;
	@%p325 bra 	$L__BB0_342;
	shr.u32 	%r1575, %r418, 23;
	st.local.u32 	[%rd38+24], %rd1188;
	and.b32  	%r422, %r1575, 31;
	and.b32  	%r1576, %r1575, 224;
	add.s32 	%r1577, %r1576, -128;
	shr.u32 	%r1578, %r1577, 5;
	mul.wide.u32 	%rd683, %r1578, 4;
	sub.s64 	%rd173, %rd38, %rd683;
	ld.local.u32 	%r2588, [%rd173+24];
	ld.local.u32 	%r2587, [%rd173+20];
	setp.eq.s32 	%p326, %r422, 0;
	@%p326 bra 	$L__BB0_345;
	shf.l.wrap.b32 	%r2588, %r2587, %r2588, %r422;
	ld.local.u32 	%r1579, [%rd173+16];
	shf.l.wrap.b32 	%r2587, %r1579, %r2587, %r422;
$L__BB0_345:
	shr.u32 	%r1580, %r2588, 30;
	shf.l.wrap.b32 	%r1581, %r2587, %r2588, 2;
	shl.b32 	%r1582, %r2587, 2;
	shr.u32 	%r1583, %r1581, 31;
	add.s32 	%r1584, %r1583, %r1580;
	neg.s32 	%r1585, %r1584;
	setp.lt.s32 	%p327, %r418, 0;
	selp.b32 	%r2589, %r1585, %r1584, %p327;
	shr.s32 	%r1586, %r1581, 31;
	xor.b32  	%r1587, %r1586, %r1582;
	xor.b32  	%r1588, %r1586, %r1581;
	xor.b32  	%r1589, %r1581, %r418;
	cvt.u64.u32 	%rd684, %r1588;
	shl.b64 	%rd685, %rd684, 32;
	cvt.u64.u32 	%rd686, %r1587;
	or.b64  	%rd687, %rd685, %rd686;
	cvt.rn.f64.s64 	%fd200, %rd687;
	mul.f64 	%fd201, %fd200, 0d3BF921FB54442D19;
	cvt.rn.f32.f64 	%f1990, %fd201;
	neg.f32 	%f1991, %f1990;
	setp.lt.s32 	%p328, %r1589, 0;
	selp.f32 	%f3117, %f1991, %f1990, %p328;
$L__BB0_346:
	and.b32  	%r1591, %r2589, 3;
	cvt.rn.f32.u32 	%f1993, %r1591;
	fma.rn.f32 	%f1994, %f1993, 0f3FC90FDB, 0fBF490FDB;
	add.f32 	%f1995, %f3117, %f1994;
	mul.f32 	%f1996, %f1995, 0f3F22F983;
	cvt.rni.s32.f32 	%r1592, %f1996;
	cvt.rn.f32.s32 	%f1997, %r1592;
	fma.rn.f32 	%f1998, %f1997, 0fBFC90FDA, %f1995;
	fma.rn.f32 	%f1999, %f1997, 0fB3A22168, %f1998;
	add.s32 	%r1593, %r1592, 1;
	mul.rn.f32 	%f2000, %f1999, %f1999;
	and.b32  	%r1594, %r1592, 1;
	setp.eq.b32 	%p329, %r1594, 1;
	selp.f32 	%f2001, %f1999, 0f3F800000, %p329;
	fma.rn.f32 	%f2002, %f2000, %f2001, 0f00000000;
	fma.rn.f32 	%f2003, %f2000, 0f37CBAC00, 0fBAB607ED;
	selp.f32 	%f2004, 0fB94D4153, %f2003, %p329;
	selp.f32 	%f2005, 0f3C0885E4, 0f3D2AAABB, %p329;
	fma.rn.f32 	%f2006, %f2004, %f2000, %f2005;
	selp.f32 	%f2007, 0fBE2AAAA8, 0fBEFFFFFF, %p329;
	fma.rn.f32 	%f2008, %f2006, %f2000, %f2007;
	fma.rn.f32 	%f2009, %f2008, %f2002, %f2001;
	and.b32  	%r1595, %r1593, 2;
	setp.eq.s32 	%p330, %r1595, 0;
	mov.f32 	%f2010, 0f00000000;
	sub.f32 	%f2011, %f2010, %f2009;
	selp.f32 	%f2012, %f2009, %f2011, %p330;
	rsqrt.approx.f32 	%f2013, %f211;
	mul.f32 	%f2014, %f2013, 0f3F4C422A;
	mul.f32 	%f2015, %f234, %f2014;
	mul.f32 	%f3118, %f2015, %f2012;
$L__BB0_347:
	neg.f32 	%f2016, %f3118;
	mov.f32 	%f2017, 0f40000000;
	div.rn.f32 	%f2018, %f2017, %f210;
	copysign.f32 	%f2019, %f210, %f232;
	setp.lt.f32 	%p331, %f211, 0f0DA24260;
	selp.f32 	%f2020, %f2019, %f232, %p331;
	fma.rn.f32 	%f3119, %f2020, %f2018, %f2016;
	bra.uni 	$L__BB0_349;
$L__BB0_348:
	mov.f32 	%f1787, 0f41A00000;
	div.rn.f32 	%f1788, %f1787, %f210;
	abs.f32 	%f1789, %f1788;
	setp.gt.f32 	%p300, %f1789, 0f58635FA9;
	mul.f32 	%f1790, %f1788, 0f26901D7D;
	selp.f32 	%f1791, 0f26901D7D, 0f3F800000, %p300;
	selp.f32 	%f1792, %f1790, %f1788, %p300;
	mov.f32 	%f1793, 0f41900000;
	div.rn.f32 	%f1794, %f1793, %f210;
	mul.f32 	%f1795, %f1792, %f1794;
	sub.f32 	%f1796, %f1795, %f1791;
	abs.f32 	%f1797, %f1796;
	setp.gt.f32 	%p301, %f1797, 0f58635FA9;
	mul.f32 	%f1798, %f1796, 0f26901D7D;
	mul.f32 	%f1799, %f1792, 0f26901D7D;
	selp.f32 	%f1800, %f1799, %f1792, %p301;
	selp.f32 	%f1801, %f1798, %f1796, %p301;
	fma.rn.f32 	%f1802, %f1801, 0f40000000, 0f00000000;
	mov.f32 	%f1803, 0f41800000;
	div.rn.f32 	%f1804, %f1803, %f210;
	mul.f32 	%f1805, %f1801, %f1804;
	sub.f32 	%f1806, %f1805, %f1800;
	abs.f32 	%f1807, %f1806;
	setp.gt.f32 	%p302, %f1807, 0f58635FA9;
	mul.f32 	%f1808, %f1806, 0f26901D7D;
	mul.f32 	%f1809, %f1801, 0f26901D7D;
	mul.f32 	%f1810, %f1802, 0f26901D7D;
	selp.f32 	%f1811, %f1809, %f1801, %p302;
	selp.f32 	%f1812, %f1810, %f1802, %p302;
	selp.f32 	%f1813, %f1808, %f1806, %p302;
	mov.f32 	%f1814, 0f41600000;
	div.rn.f32 	%f1815, %f1814, %f210;
	mul.f32 	%f1816, %f1813, %f1815;
	sub.f32 	%f1817, %f1816, %f1811;
	abs.f32 	%f1818, %f1817;
	setp.gt.f32 	%p303, %f1818, 0f58635FA9;
	mul.f32 	%f1819, %f1817, 0f26901D7D;
	mul.f32 	%f1820, %f1813, 0f26901D7D;
	mul.f32 	%f1821, %f1812, 0f26901D7D;
	selp.f32 	%f1822, %f1820, %f1813, %p303;
	selp.f32 	%f1823, %f1821, %f1812, %p303;
	selp.f32 	%f1824, %f1819, %f1817, %p303;
	fma.rn.f32 	%f1825, %f1824, 0f40000000, %f1823;
	mov.f32 	%f1826, 0f41400000;
	div.rn.f32 	%f1827, %f1826, %f210;
	mul.f32 	%f1828, %f1824, %f1827;
	sub.f32 	%f1829, %f1828, %f1822;
	abs.f32 	%f1830, %f1829;
	setp.gt.f32 	%p304, %f1830, 0f58635FA9;
	mul.f32 	%f1831, %f1829, 0f26901D7D;
	mul.f32 	%f1832, %f1824, 0f26901D7D;
	mul.f32 	%f1833, %f1825, 0f26901D7D;
	selp.f32 	%f1834, %f1832, %f1824, %p304;
	selp.f32 	%f1835, %f1833, %f1825, %p304;
	selp.f32 	%f1836, %f1831, %f1829, %p304;
	mov.f32 	%f1837, 0f41200000;
	div.rn.f32 	%f1838, %f1837, %f210;
	mul.f32 	%f1839, %f1836, %f1838;
	sub.f32 	%f1840, %f1839, %f1834;
	abs.f32 	%f1841, %f1840;
	setp.gt.f32 	%p305, %f1841, 0f58635FA9;
	mul.f32 	%f1842, %f1840, 0f26901D7D;
	mul.f32 	%f1843, %f1836, 0f26901D7D;
	mul.f32 	%f1844, %f1835, 0f26901D7D;
	selp.f32 	%f1845, %f1843, %f1836, %p305;
	selp.f32 	%f1846, %f1844, %f1835, %p305;
	selp.f32 	%f1847, %f1842, %f1840, %p305;
	fma.rn.f32 	%f1848, %f1847, 0f40000000, %f1846;
	mov.f32 	%f1849, 0f41000000;
	div.rn.f32 	%f1850, %f1849, %f210;
	mul.f32 	%f1851, %f1847, %f1850;
	sub.f32 	%f1852, %f1851, %f1845;
	abs.f32 	%f1853, %f1852;
	setp.gt.f32 	%p306, %f1853, 0f58635FA9;
	mul.f32 	%f1854, %f1852, 0f26901D7D;
	mul.f32 	%f1855, %f1847, 0f26901D7D;
	mul.f32 	%f1856, %f1848, 0f26901D7D;
	selp.f32 	%f1857, %f1855, %f1847, %p306;
	selp.f32 	%f1858, %f1856, %f1848, %p306;
	selp.f32 	%f1859, %f1854, %f1852, %p306;
	mov.f32 	%f1860, 0f40C00000;
	div.rn.f32 	%f1861, %f1860, %f210;
	mul.f32 	%f1862, %f1859, %f1861;
	sub.f32 	%f1863, %f1862, %f1857;
	abs.f32 	%f1864, %f1863;
	setp.gt.f32 	%p307, %f1864, 0f58635FA9;
	mul.f32 	%f1865, %f1863, 0f26901D7D;
	mul.f32 	%f1866, %f1859, 0f26901D7D;
	mul.f32 	%f1867, %f1858, 0f26901D7D;
	selp.f32 	%f1868, %f1866, %f1859, %p307;
	selp.f32 	%f1869, %f1867, %f1858, %p307;
	selp.f32 	%f1870, %f1865, %f1863, %p307;
	fma.rn.f32 	%f1871, %f1870, 0f40000000, %f1869;
	mov.f32 	%f1872, 0f40800000;
	div.rn.f32 	%f1873, %f1872, %f210;
	mul.f32 	%f1874, %f1870, %f1873;
	sub.f32 	%f1875, %f1874, %f1868;
	abs.f32 	%f1876, %f1875;
	setp.gt.f32 	%p308, %f1876, 0f58635FA9;
	mul.f32 	%f1877, %f1875, 0f26901D7D;
	mul.f32 	%f1878, %f1870, 0f26901D7D;
	mul.f32 	%f1879, %f1871, 0f26901D7D;
	selp.f32 	%f1880, %f1878, %f1870, %p308;
	selp.f32 	%f1881, %f1879, %f1871, %p308;
	selp.f32 	%f1882, %f1877, %f1875, %p308;
	mov.f32 	%f1883, 0f40000000;
	div.rn.f32 	%f1884, %f1883, %f210;
	mul.f32 	%f1885, %f1882, %f1884;
	sub.f32 	%f1886, %f1885, %f1880;
	abs.f32 	%f1887, %f1886;
	setp.gt.f32 	%p309, %f1887, 0f58635FA9;
	mul.f32 	%f1888, %f1886, 0f26901D7D;
	mul.f32 	%f1889, %f1880, 0f26901D7D;
	mul.f32 	%f1890, %f1881, 0f26901D7D;
	selp.f32 	%f1891, %f1889, %f1880, %p309;
	selp.f32 	%f1892, %f1890, %f1881, %p309;
	selp.f32 	%f1893, %f1888, %f1886, %p309;
	fma.rn.f32 	%f1894, %f1893, 0f40000000, %f1892;
	sub.f32 	%f1895, %f1894, %f1893;
	div.rn.f32 	%f3119, %f1891, %f1895;
$L__BB0_349:
	setp.le.f32 	%p332, %f211, 0f41000000;
	sub.f32 	%f246, %f3114, %f3119;
	@%p332 bra 	$L__BB0_364;
	abs.f32 	%f247, %f211;
	setp.eq.f32 	%p334, %f247, 0f7F800000;
	@%p334 bra 	$L__BB0_385;
	rcp.approx.ftz.f32 	%f2060, %f211;
	mul.f32 	%f2061, %f2060, %f2060;
	fma.rn.f32 	%f2062, %f2061, 0f4056FE93, 0fBF03B7C2;
	fma.rn.f32 	%f2063, %f2062, %f2061, 0f3DD3B3F3;
	fma.rn.f32 	%f2064, %f2063, %f2061, 0fBD7FFFB6;
	fma.rn.f32 	%f248, %f2064, %f2061, 0f3F800000;
	fma.rn.f32 	%f2065, %f2061, 0f3F91E009, 0fBE52412D;
	fma.rn.f32 	%f2066, %f2065, %f2061, 0f3D854ED1;
	fma.rn.f32 	%f2067, %f2066, %f2061, 0fBDFFFFFF;
	fma.rn.f32 	%f249, %f2067, %f2060, %f211;
	mul.f32 	%f2068, %f249, 0f3F22F983;
	cvt.rni.s32.f32 	%r2593, %f2068;
	cvt.rn.f32.s32 	%f2069, %r2593;
	fma.rn.f32 	%f2070, %f2069, 0fBFC90FDA, %f249;
	fma.rn.f32 	%f2071, %f2069, 0fB3A22168, %f2070;
	fma.rn.f32 	%f3120, %f2069, 0fA7C234C5, %f2071;
	abs.f32 	%f251, %f249;
	setp.ltu.f32 	%p335, %f251, 0f47CE4780;
	@%p335 bra 	$L__BB0_359;
	setp.neu.f32 	%p336, %f251, 0f7F800000;
	@%p336 bra 	$L__BB0_354;
	mov.f32 	%f2074, 0f00000000;
	mul.rn.f32 	%f3120, %f249, %f2074;
	mov.b32 	%r2593, 0;
	bra.uni 	$L__BB0_359;
$L__BB0_354:
	mov.b32 	%r432, %f249;
	shl.b32 	%r1597, %r432, 8;
	or.b32  	%r433, %r1597, -2147483648;
	mov.b64 	%rd1189, 0;
	mov.b32 	%r2590, 0;
$L__BB0_355:
	.pragma "nounroll";
	mul.wide.u32 	%rd689, %r2590, 4;
	mov.u64 	%rd690, __cudart_i2opi_f;
	add.s64 	%rd691, %rd690, %rd689;
	ld.global.nc.u32 	%r1598, [%rd691];
	mad.wide.u32 	%rd692, %r1598, %r433, %rd1189;
	shr.u64 	%rd1189, %rd692, 32;
	add.s64 	%rd693, %rd37, %rd689;
	st.local.u32 	[%rd693], %rd692;
	add.s32 	%r2590, %r2590, 1;
	setp.ne.s32 	%p337, %r2590, 6;
	@%p337 bra 	$L__BB0_355;
	shr.u32 	%r1599, %r432, 23;
	st.local.u32 	[%rd37+24], %rd1189;
	and.b32  	%r436, %r1599, 31;
	and.b32  	%r1600, %r1599, 224;
	add.s32 	%r1601, %r1600, -128;
	shr.u32 	%r1602, %r1601, 5;
	mul.wide.u32 	%rd694, %r1602, 4;
	sub.s64 	%rd176, %rd37, %rd694;
	ld.local.u32 	%r2591, [%rd176+24];
	ld.local.u32 	%r2592, [%rd176+20];
	setp.eq.s32 	%p338, %r436, 0;
	@%p338 bra 	$L__BB0_358;
	shf.l.wrap.b32 	%r2591, %r2592, %r2591, %r436;
	ld.local.u32 	%r1603, [%rd176+16];
	shf.l.wrap.b32 	%r2592, %r1603, %r2592, %r436;
$L__BB0_358:
	shr.u32 	%r1604, %r2591, 30;
	shf.l.wrap.b32 	%r1605, %r2592, %r2591, 2;
	shl.b32 	%r1606, %r2592, 2;
	shr.u32 	%r1607, %r1605, 31;
	add.s32 	%r1608, %r1607, %r1604;
	neg.s32 	%r1609, %r1608;
	setp.lt.s32 	%p339, %r432, 0;
	selp.b32 	%r2593, %r1609, %r1608, %p339;
	xor.b32  	%r1610, %r1605, %r432;
	shr.s32 	%r1611, %r1605, 31;
	xor.b32  	%r1612, %r1611, %r1605;
	xor.b32  	%r1613, %r1611, %r1606;
	cvt.u64.u32 	%rd695, %r1612;
	shl.b64 	%rd696, %rd695, 32;
	cvt.u64.u32 	%rd697, %r1613;
	or.b64  	%rd698, %rd696, %rd697;
	cvt.rn.f64.s64 	%fd202, %rd698;
	mul.f64 	%fd203, %fd202, 0d3BF921FB54442D19;
	cvt.rn.f32.f64 	%f2072, %fd203;
	neg.f32 	%f2073, %f2072;
	setp.lt.s32 	%p340, %r1610, 0;
	selp.f32 	%f3120, %f2073, %f2072, %p340;
$L__BB0_359:
	setp.gt.f32 	%p341, %f211, 0f40000000;
	and.b32  	%r1615, %r2593, 3;
	cvt.rn.f32.u32 	%f2075, %r1615;
	fma.rn.f32 	%f2076, %f2075, 0f3FC90FDB, 0fBF490FDB;
	add.f32 	%f2077, %f3120, %f2076;
	mul.f32 	%f2078, %f2077, 0f3F22F983;
	cvt.rni.s32.f32 	%r1616, %f2078;
	cvt.rn.f32.s32 	%f2079, %r1616;
	fma.rn.f32 	%f2080, %f2079, 0fBFC90FDA, %f2077;
	fma.rn.f32 	%f2081, %f2079, 0fB3A22168, %f2080;
	add.s32 	%r1617, %r1616, 1;
	mul.rn.f32 	%f2082, %f2081, %f2081;
	and.b32  	%r1618, %r1616, 1;
	setp.eq.b32 	%p342, %r1618, 1;
	selp.f32 	%f2083, %f2081, 0f3F800000, %p342;
	fma.rn.f32 	%f2084, %f2082, %f2083, 0f00000000;
	fma.rn.f32 	%f2085, %f2082, 0f37CBAC00, 0fBAB607ED;
	selp.f32 	%f2086, 0fB94D4153, %f2085, %p342;
	selp.f32 	%f2087, 0f3C0885E4, 0f3D2AAABB, %p342;
	fma.rn.f32 	%f2088, %f2086, %f2082, %f2087;
	selp.f32 	%f2089, 0fBE2AAAA8, 0fBEFFFFFF, %p342;
	fma.rn.f32 	%f2090, %f2088, %f2082, %f2089;
	fma.rn.f32 	%f2091, %f2090, %f2084, %f2083;
	and.b32  	%r1619, %r1617, 2;
	setp.eq.s32 	%p343, %r1619, 0;
	mov.f32 	%f2092, 0f00000000;
	sub.f32 	%f2093, %f2092, %f2091;
	selp.f32 	%f2094, %f2091, %f2093, %p343;
	rsqrt.approx.f32 	%f2095, %f211;
	mul.f32 	%f2096, %f2095, 0f3F4C422A;
	mul.f32 	%f2097, %f248, %f2096;
	mul.f32 	%f3127, %f2097, %f2094;
	@%p341 bra 	$L__BB0_360;
	bra.uni 	$L__BB0_386;
$L__BB0_360:
	mov.f32 	%f3124, 0f00000000;
	@%p334 bra 	$L__BB0_372;
	rcp.approx.ftz.f32 	%f2209, %f211;
	mul.f32 	%f2210, %f2209, %f2209;
	fma.rn.f32 	%f2211, %f2210, 0fC082CB37, 0f3F3FF7E9;
	fma.rn.f32 	%f2212, %f2211, %f2210, 0fBE458BAE;
	fma.rn.f32 	%f2213, %f2212, %f2210, 0f3E3FFF8B;
	fma.rn.f32 	%f259, %f2213, %f2210, 0f3F800000;
	fma.rn.f32 	%f2214, %f2210, 0fBFCA3BA2, 0f3EB914AD;
	fma.rn.f32 	%f2215, %f2214, %f2210, 0fBE27F2EC;
	fma.rn.f32 	%f2216, %f2215, %f2210, 0f3EBFFFFD;
	fma.rn.f32 	%f260, %f2216, %f2209, %f211;
	mul.f32 	%f2217, %f260, 0f3F22F983;
	cvt.rni.s32.f32 	%r2597, %f2217;
	cvt.rn.f32.s32 	%f2218, %r2597;
	fma.rn.f32 	%f2219, %f2218, 0fBFC90FDA, %f260;
	fma.rn.f32 	%f2220, %f2218, 0fB3A22168, %f2219;
	fma.rn.f32 	%f3122, %f2218, 0fA7C234C5, %f2220;
	abs.f32 	%f262, %f260;
	setp.ltu.f32 	%p356, %f262, 0f47CE4780;
	@%p356 bra 	$L__BB0_371;
	setp.neu.f32 	%p357, %f262, 0f7F800000;
	@%p357 bra 	$L__BB0_366;
	mov.f32 	%f2223, 0f00000000;
	mul.rn.f32 	%f3122, %f260, %f2223;
	mov.b32 	%r2597, 0;
	bra.uni 	$L__BB0_371;
$L__BB0_364:
	add.f32 	%f2021, %f211, 0fC019E8A9;
	add.f32 	%f2022, %f2021, 0fB3E971B3;
	fma.rn.f32 	%f2023, %f2022, 0fA6B3B8E7, 0fA9ACA9B3;
	fma.rn.f32 	%f2024, %f2023, %f2022, 0f2C3F0E18;
	fma.rn.f32 	%f2025, %f2024, %f2022, 0fACD41781;
	fma.rn.f32 	%f2026, %f2025, %f2022, 0fAFE90F38;
	fma.rn.f32 	%f2027, %f2026, %f2022, 0f3020305B;
	fma.rn.f32 	%f2028, %f2027, %f2022, 0f33797143;
	fma.rn.f32 	%f2029, %f2028, %f2022, 0f30F76F85;
	fma.rn.f32 	%f2030, %f2029, %f2022, 0fB6B6DFC6;
	fma.rn.f32 	%f2031, %f2030, %f2022, 0fB6F665C9;
	fma.rn.f32 	%f2032, %f2031, %f2022, 0f399E2DEB;
	fma.rn.f32 	%f2033, %f2032, %f2022, 0f3A4AE334;
	fma.rn.f32 	%f2034, %f2033, %f2022, 0fBBEEAA1B;
	fma.rn.f32 	%f2035, %f2034, %f2022, 0fBCDA7747;
	mul.f32 	%f2036, %f2022, %f2035;
	add.f32 	%f2037, %f211, 0fC0B0A47B;
	add.f32 	%f2038, %f2037, 0f339A7A37;
	mul.f32 	%f2039, %f2038, %f2036;
	add.f32 	%f2040, %f211, 0fC10A75AB;
	add.f32 	%f2041, %f2040, 0fB4CCCDED;
	mul.f32 	%f3127, %f2041, %f2039;
	@%p299 bra 	$L__BB0_386;
	add.f32 	%f2042, %f211, 0fC0753AAC;
	add.f32 	%f2043, %f2042, 0f33A5090F;
	fma.rn.f32 	%f2044, %f2043, 0f29AF3463, 0f2B81BF42;
	fma.rn.f32 	%f2045, %f2044, %f2043, 0fADE21EC1;
	fma.rn.f32 	%f2046, %f2045, %f2043, 0fAF5DDEFF;
	fma.rn.f32 	%f2047, %f2046, %f2043, 0f319B0C9D;
	fma.rn.f32 	%f2048, %f2047, %f2043, 0f32E81173;
	fma.rn.f32 	%f2049, %f2048, %f2043, 0fB50F8DC8;
	fma.rn.f32 	%f2050, %f2049, %f2043, 0fB61E653D;
	fma.rn.f32 	%f2051, %f2050, %f2043, 0f382CD9C5;
	fma.rn.f32 	%f2052, %f2051, %f2043, 0f38F9EB10;
	fma.rn.f32 	%f2053, %f2052, %f2043, 0fBAECEB9C;
	fma.rn.f32 	%f2054, %f2053, %f2043, 0fBB276FFD;
	fma.rn.f32 	%f2055, %f2054, %f2043, 0f3D073993;
	add.f32 	%f2056, %f211, 0fC0E07FB0;
	add.f32 	%f2057, %f2056, 0f3444B8DB;
	mul.f32 	%f2058, %f2057, %f2055;
	mul.f32 	%f2059, %f2043, %f2058;
	mul.f32 	%f3124, %f211, %f2059;
	bra.uni 	$L__BB0_372;
$L__BB0_366:
	mov.b32 	%r446, %f260;
	shl.b32 	%r1621, %r446, 8;
	or.b32  	%r447, %r1621, -2147483648;
	mov.b64 	%rd1190, 0;
	mov.b32 	%r2594, 0;
$L__BB0_367:
	.pragma "nounroll";
	mul.wide.u32 	%rd700, %r2594, 4;
	mov.u64 	%rd701, __cudart_i2opi_f;
	add.s64 	%rd702, %rd701, %rd700;
	ld.global.nc.u32 	%r1622, [%rd702];
	mad.wide.u32 	%rd703, %r1622, %r447, %rd1190;
	shr.u64 	%rd1190, %rd703, 32;
	add.s64 	%rd704, %rd36, %rd700;
	st.local.u32 	[%rd704], %rd703;
	add.s32 	%r2594, %r2594, 1;
	setp.ne.s32 	%p358, %r2594, 6;
	@%p358 bra 	$L__BB0_367;
	shr.u32 	%r1623, %r446, 23;
	st.local.u32 	[%rd36+24], %rd1190;
	and.b32  	%r450, %r1623, 31;
	and.b32  	%r1624, %r1623, 224;
	add.s32 	%r1625, %r1624, -128;
	shr.u32 	%r1626, %r1625, 5;
	mul.wide.u32 	%rd705, %r1626, 4;
	sub.s64 	%rd179, %rd36, %rd705;
	ld.local.u32 	%r2595, [%rd179+24];
	ld.local.u32 	%r2596, [%rd179+20];
	setp.eq.s32 	%p359, %r450, 0;
	@%p359 bra 	$L__BB0_370;
	shf.l.wrap.b32 	%r2595, %r2596, %r2595, %r450;
	ld.local.u32 	%r1627, [%rd179+16];
	shf.l.wrap.b32 	%r2596, %r1627, %r2596, %r450;
$L__BB0_370:
	shr.u32 	%r1628, %r2595, 30;
	shf.l.wrap.b32 	%r1629, %r2596, %r2595, 2;
	shl.b32 	%r1630, %r2596, 2;
	shr.u32 	%r1631, %r1629, 31;
	add.s32 	%r1632, %r1631, %r1628;
	neg.s32 	%r1633, %r1632;
	setp.lt.s32 	%p360, %r446, 0;
	selp.b32 	%r2597, %r1633, %r1632, %p360;
	xor.b32  	%r1634, %r1629, %r446;
	shr.s32 	%r1635, %r1629, 31;
	xor.b32  	%r1636, %r1635, %r1629;
	xor.b32  	%r1637, %r1635, %r1630;
	cvt.u64.u32 	%rd706, %r1636;
	shl.b64 	%rd707, %rd706, 32;
	cvt.u64.u32 	%rd708, %r1637;
	or.b64  	%rd709, %rd707, %rd708;
	cvt.rn.f64.s64 	%fd204, %rd709;
	mul.f64 	%fd205, %fd204, 0d3BF921FB54442D19;
	cvt.rn.f32.f64 	%f2221, %fd205;
	neg.f32 	%f2222, %f2221;
	setp.lt.s32 	%p361, %r1634, 0;
	selp.f32 	%f3122, %f2222, %f2221, %p361;
$L__BB0_371:
	and.b32  	%r1639, %r2597, 3;
	cvt.rn.f32.u32 	%f2224, %r1639;
	fma.rn.f32 	%f2225, %f2224, 0f3FC90FDB, 0fC016CBE4;
	add.f32 	%f2226, %f3122, %f2225;
	mul.f32 	%f2227, %f2226, 0f3F22F983;
	cvt.rni.s32.f32 	%r1640, %f2227;
	cvt.rn.f32.s32 	%f2228, %r1640;
	fma.rn.f32 	%f2229, %f2228, 0fBFC90FDA, %f2226;
	fma.rn.f32 	%f2230, %f2228, 0fB3A22168, %f2229;
	add.s32 	%r1641, %r1640, 1;
	mul.rn.f32 	%f2231, %f2230, %f2230;
	and.b32  	%r1642, %r1640, 1;
	setp.eq.b32 	%p362, %r1642, 1;
	selp.f32 	%f2232, %f2230, 0f3F800000, %p362;
	fma.rn.f32 	%f2233, %f2231, %f2232, 0f00000000;
	fma.rn.f32 	%f2234, %f2231, 0f37CBAC00, 0fBAB607ED;
	selp.f32 	%f2235, 0fB94D4153, %f2234, %p362;
	selp.f32 	%f2236, 0f3C0885E4, 0f3D2AAABB, %p362;
	fma.rn.f32 	%f2237, %f2235, %f2231, %f2236;
	selp.f32 	%f2238, 0fBE2AAAA8, 0fBEFFFFFF, %p362;
	fma.rn.f32 	%f2239, %f2237, %f2231, %f2238;
	fma.rn.f32 	%f2240, %f2239, %f2233, %f2232;
	and.b32  	%r1643, %r1641, 2;
	setp.eq.s32 	%p363, %r1643, 0;
	mov.f32 	%f2241, 0f00000000;
	sub.f32 	%f2242, %f2241, %f2240;
	selp.f32 	%f2243, %f2240, %f2242, %p363;
	rsqrt.approx.f32 	%f2244, %f211;
	mul.f32 	%f2245, %f2244, 0f3F4C422A;
	mul.f32 	%f2246, %f259, %f2245;
	mul.f32 	%f3124, %f2246, %f2243;
$L__BB0_372:
	@%p289 bra 	$L__BB0_374;
	add.f32 	%f2247, %f211, 0fC019E8A9;
	add.f32 	%f2248, %f2247, 0fB3E971B3;
	fma.rn.f32 	%f2249, %f2248, 0fA6B3B8E7, 0fA9ACA9B3;
	fma.rn.f32 	%f2250, %f2249, %f2248, 0f2C3F0E18;
	fma.rn.f32 	%f2251, %f2250, %f2248, 0fACD41781;
	fma.rn.f32 	%f2252, %f2251, %f2248, 0fAFE90F38;
	fma.rn.f32 	%f2253, %f2252, %f2248, 0f3020305B;
	fma.rn.f32 	%f2254, %f2253, %f2248, 0f33797143;
	fma.rn.f32 	%f2255, %f2254, %f2248, 0f30F76F85;
	fma.rn.f32 	%f2256, %f2255, %f2248, 0fB6B6DFC6;
	fma.rn.f32 	%f2257, %f2256, %f2248, 0fB6F665C9;
	fma.rn.f32 	%f2258, %f2257, %f2248, 0f399E2DEB;
	fma.rn.f32 	%f2259, %f2258, %f2248, 0f3A4AE334;
	fma.rn.f32 	%f2260, %f2259, %f2248, 0fBBEEAA1B;
	fma.rn.f32 	%f2261, %f2260, %f2248, 0fBCDA7747;
	mul.f32 	%f2262, %f2248, %f2261;
	add.f32 	%f2263, %f211, 0fC0B0A47B;
	add.f32 	%f2264, %f2263, 0f339A7A37;
	mul.f32 	%f2265, %f2264, %f2262;
	add.f32 	%f2266, %f211, 0fC10A75AB;
	add.f32 	%f2267, %f2266, 0fB4CCCDED;
	mul.f32 	%f3126, %f2267, %f2265;
	bra.uni 	$L__BB0_384;
$L__BB0_374:
	abs.f32 	%f2269, %f211;
	setp.eq.f32 	%p365, %f2269, 0f7F800000;
	mov.f32 	%f3126, 0f00000000;
	@%p365 bra 	$L__BB0_384;
	rcp.approx.ftz.f32 	%f2270, %f211;
	mul.f32 	%f2271, %f2270, %f2270;
	fma.rn.f32 	%f2272, %f2271, 0f4056FE93, 0fBF03B7C2;
	fma.rn.f32 	%f2273, %f2272, %f2271, 0f3DD3B3F3;
	fma.rn.f32 	%f2274, %f2273, %f2271, 0fBD7FFFB6;
	fma.rn.f32 	%f2275, %f2274, %f2271, 0f3F800000;
	fma.rn.f32 	%f2276, %f2271, 0f3F91E009, 0fBE52412D;
	fma.rn.f32 	%f2277, %f2276, %f2271, 0f3D854ED1;
	fma.rn.f32 	%f2278, %f2277, %f2271, 0fBDFFFFFF;
	fma.rn.f32 	%f270, %f2278, %f2270, %f211;
	rsqrt.approx.f32 	%f2279, %f211;
	mul.f32 	%f2280, %f2279, 0f3F4C422A;
	mul.f32 	%f271, %f2275, %f2280;
	mul.f32 	%f2281, %f270, 0f3F22F983;
	cvt.rni.s32.f32 	%r2601, %f2281;
	cvt.rn.f32.s32 	%f2282, %r2601;
	fma.rn.f32 	%f2283, %f2282, 0fBFC90FDA, %f270;
	fma.rn.f32 	%f2284, %f2282, 0fB3A22168, %f2283;
	fma.rn.f32 	%f3125, %f2282, 0fA7C234C5, %f2284;
	abs.f32 	%f273, %f270;
	setp.ltu.f32 	%p366, %f273, 0f47CE4780;
	@%p366 bra 	$L__BB0_383;
	setp.neu.f32 	%p367, %f273, 0f7F800000;
	@%p367 bra 	$L__BB0_378;
	mov.f32 	%f2287, 0f00000000;
	mul.rn.f32 	%f3125, %f270, %f2287;
	mov.b32 	%r2601, 0;
	bra.uni 	$L__BB0_383;
$L__BB0_378:
	mov.b32 	%r460, %f270;
	shl.b32 	%r1645, %r460, 8;
	or.b32  	%r461, %r1645, -2147483648;
	mov.b32 	%r2598, 0;
	mov.b64 	%rd1191, 0;
$L__BB0_379:
	.pragma "nounroll";
	mul.wide.u32 	%rd711, %r2598, 4;
	mov.u64 	%rd712, __cudart_i2opi_f;
	add.s64 	%rd713, %rd712, %rd711;
	ld.global.nc.u32 	%r1646, [%rd713];
	mad.wide.u32 	%rd714, %r1646, %r461, %rd1191;
	shr.u64 	%rd1191, %rd714, 32;
	add.s64 	%rd715, %rd36, %rd711;
	st.local.u32 	[%rd715], %rd714;
	add.s32 	%r2598, %r2598, 1;
	setp.ne.s32 	%p368, %r2598, 6;
	@%p368 bra 	$L__BB0_379;
	shr.u32 	%r1647, %r460, 23;
	st.local.u32 	[%rd36+24], %rd1191;
	and.b32  	%r464, %r1647, 31;
	and.b32  	%r1648, %r1647, 224;
	add.s32 	%r1649, %r1648, -128;
	shr.u32 	%r1650, %r1649, 5;
	mul.wide.u32 	%rd716, %r1650, 4;
	sub.s64 	%rd182, %rd36, %rd716;
	ld.local.u32 	%r2600, [%rd182+24];
	ld.local.u32 	%r2599, [%rd182+20];
	setp.eq.s32 	%p369, %r464, 0;
	@%p369 bra 	$L__BB0_382;
	shf.l.wrap.b32 	%r2600, %r2599, %r2600, %r464;
	ld.local.u32 	%r1651, [%rd182+16];
	shf.l.wrap.b32 	%r2599, %r1651, %r2599, %r464;
$L__BB0_382:
	shr.u32 	%r1652, %r2600, 30;
	shf.l.wrap.b32 	%r1653, %r2599, %r2600, 2;
	shl.b32 	%r1654, %r2599, 2;
	shr.u32 	%r1655, %r1653, 31;
	add.s32 	%r1656, %r1655, %r1652;
	neg.s32 	%r1657, %r1656;
	setp.lt.s32 	%p370, %r460, 0;
	selp.b32 	%r2601, %r1657, %r1656, %p370;
	shr.s32 	%r1658, %r1653, 31;
	xor.b32  	%r1659, %r1658, %r1654;
	xor.b32  	%r1660, %r1658, %r1653;
	xor.b32  	%r1661, %r1653, %r460;
	cvt.u64.u32 	%rd717, %r1660;
	shl.b64 	%rd718, %rd717, 32;
	cvt.u64.u32 	%rd719, %r1659;
	or.b64  	%rd720, %rd718, %rd719;
	cvt.rn.f64.s64 	%fd206, %rd720;
	mul.f64 	%fd207, %fd206, 0d3BF921FB54442D19;
	cvt.rn.f32.f64 	%f2285, %fd207;
	neg.f32 	%f2286, %f2285;
	setp.lt.s32 	%p371, %r1661, 0;
	selp.f32 	%f3125, %f2286, %f2285, %p371;
$L__BB0_383:
	and.b32  	%r1663, %r2601, 3;
	cvt.rn.f32.u32 	%f2288, %r1663;
	fma.rn.f32 	%f2289, %f2288, 0f3FC90FDB, 0fBF490FDB;
	add.f32 	%f2290, %f3125, %f2289;
	mul.f32 	%f2291, %f2290, 0f3F22F983;
	cvt.rni.s32.f32 	%r1664, %f2291;
	cvt.rn.f32.s32 	%f2292, %r1664;
	fma.rn.f32 	%f2293, %f2292, 0fBFC90FDA, %f2290;
	fma.rn.f32 	%f2294, %f2292, 0fB3A22168, %f2293;
	add.s32 	%r1665, %r1664, 1;
	mul.rn.f32 	%f2295, %f2294, %f2294;
	and.b32  	%r1666, %r1664, 1;
	setp.eq.b32 	%p372, %r1666, 1;
	selp.f32 	%f2296, %f2294, 0f3F800000, %p372;
	fma.rn.f32 	%f2297, %f2295, %f2296, 0f00000000;
	fma.rn.f32 	%f2298, %f2295, 0f37CBAC00, 0fBAB607ED;
	selp.f32 	%f2299, 0fB94D4153, %f2298, %p372;
	selp.f32 	%f2300, 0f3C0885E4, 0f3D2AAABB, %p372;
	fma.rn.f32 	%f2301, %f2299, %f2295, %f2300;
	selp.f32 	%f2302, 0fBE2AAAA8, 0fBEFFFFFF, %p372;
	fma.rn.f32 	%f2303, %f2301, %f2295, %f2302;
	fma.rn.f32 	%f2304, %f2303, %f2297, %f2296;
	and.b32  	%r1667, %r1665, 2;
	setp.eq.s32 	%p373, %r1667, 0;
	mov.f32 	%f2305, 0f00000000;
	sub.f32 	%f2306, %f2305, %f2304;
	selp.f32 	%f2307, %f2304, %f2306, %p373;
	mul.f32 	%f3126, %f271, %f2307;
$L__BB0_384:
	neg.f32 	%f2308, %f3124;
	setp.lt.f32 	%p374, %f210, 0f00000000;
	selp.f32 	%f2309, %f2308, %f3124, %p374;
	neg.f32 	%f2310, %f3126;
	copysign.f32 	%f2311, %f210, %f2309;
	setp.lt.f32 	%p375, %f211, 0f0DA24260;
	selp.f32 	%f2312, %f2311, %f2309, %p375;
	mov.f32 	%f2313, 0f40000000;
	div.rn.f32 	%f2314, %f2313, %f210;
	fma.rn.f32 	%f3129, %f2312, %f2314, %f2310;
	bra.uni 	$L__BB0_387;
$L__BB0_385:
	setp.gt.f32 	%p344, %f211, 0f40000000;
	mov.f32 	%f3127, 0f00000000;
	@%p344 bra 	$L__BB0_360;
$L__BB0_386:
	mov.f32 	%f2099, 0f41A00000;
	div.rn.f32 	%f2100, %f2099, %f210;
	abs.f32 	%f2101, %f2100;
	setp.gt.f32 	%p345, %f2101, 0f58635FA9;
	mul.f32 	%f2102, %f2100, 0f26901D7D;
	selp.f32 	%f2103, 0f26901D7D, 0f3F800000, %p345;
	selp.f32 	%f2104, %f2102, %f2100, %p345;
	mov.f32 	%f2105, 0f41900000;
	div.rn.f32 	%f2106, %f2105, %f210;
	mul.f32 	%f2107, %f2104, %f2106;
	sub.f32 	%f2108, %f2107, %f2103;
	abs.f32 	%f2109, %f2108;
	setp.gt.f32 	%p346, %f2109, 0f58635FA9;
	mul.f32 	%f2110, %f2108, 0f26901D7D;
	mul.f32 	%f2111, %f2104, 0f26901D7D;
	selp.f32 	%f2112, %f2111, %f2104, %p346;
	selp.f32 	%f2113, %f2110, %f2108, %p346;
	fma.rn.f32 	%f2114, %f2113, 0f40000000, 0f00000000;
	mov.f32 	%f2115, 0f41800000;
	div.rn.f32 	%f2116, %f2115, %f210;
	mul.f32 	%f2117, %f2113, %f2116;
	sub.f32 	%f2118, %f2117, %f2112;
	abs.f32 	%f2119, %f2118;
	setp.gt.f32 	%p347, %f2119, 0f58635FA9;
	mul.f32 	%f2120, %f2118, 0f26901D7D;
	mul.f32 	%f2121, %f2113, 0f26901D7D;
	mul.f32 	%f2122, %f2114, 0f26901D7D;
	selp.f32 	%f2123, %f2121, %f2113, %p347;
	selp.f32 	%f2124, %f2122, %f2114, %p347;
	selp.f32 	%f2125, %f2120, %f2118, %p347;
	mov.f32 	%f2126, 0f41600000;
	div.rn.f32 	%f2127, %f2126, %f210;
	mul.f32 	%f2128, %f2125, %f2127;
	sub.f32 	%f2129, %f2128, %f2123;
	abs.f32 	%f2130, %f2129;
	setp.gt.f32 	%p348, %f2130, 0f58635FA9;
	mul.f32 	%f2131, %f2129, 0f26901D7D;
	mul.f32 	%f2132, %f2125, 0f26901D7D;
	mul.f32 	%f2133, %f2124, 0f26901D7D;
	selp.f32 	%f2134, %f2132, %f2125, %p348;
	selp.f32 	%f2135, %f2133, %f2124, %p348;
	selp.f32 	%f2136, %f2131, %f2129, %p348;
	fma.rn.f32 	%f2137, %f2136, 0f40000000, %f2135;
	mov.f32 	%f2138, 0f41400000;
	div.rn.f32 	%f2139, %f2138, %f210;
	mul.f32 	%f2140, %f2136, %f2139;
	sub.f32 	%f2141, %f2140, %f2134;
	abs.f32 	%f2142, %f2141;
	setp.gt.f32 	%p349, %f2142, 0f58635FA9;
	mul.f32 	%f2143, %f2141, 0f26901D7D;
	mul.f32 	%f2144, %f2136, 0f26901D7D;
	mul.f32 	%f2145, %f2137, 0f26901D7D;
	selp.f32 	%f2146, %f2144, %f2136, %p349;
	selp.f32 	%f2147, %f2145, %f2137, %p349;
	selp.f32 	%f2148, %f2143, %f2141, %p349;
	mov.f32 	%f2149, 0f41200000;
	div.rn.f32 	%f2150, %f2149, %f210;
	mul.f32 	%f2151, %f2148, %f2150;
	sub.f32 	%f2152, %f2151, %f2146;
	abs.f32 	%f2153, %f2152;
	setp.gt.f32 	%p350, %f2153, 0f58635FA9;
	mul.f32 	%f2154, %f2152, 0f26901D7D;
	mul.f32 	%f2155, %f2148, 0f26901D7D;
	mul.f32 	%f2156, %f2147, 0f26901D7D;
	selp.f32 	%f2157, %f2155, %f2148, %p350;
	selp.f32 	%f2158, %f2156, %f2147, %p350;
	selp.f32 	%f2159, %f2154, %f2152, %p350;
	fma.rn.f32 	%f2160, %f2159, 0f40000000, %f2158;
	mov.f32 	%f2161, 0f41000000;
	div.rn.f32 	%f2162, %f2161, %f210;
	mul.f32 	%f2163, %f2159, %f2162;
	sub.f32 	%f2164, %f2163, %f2157;
	abs.f32 	%f2165, %f2164;
	setp.gt.f32 	%p351, %f2165, 0f58635FA9;
	mul.f32 	%f2166, %f2164, 0f26901D7D;
	mul.f32 	%f2167, %f2159, 0f26901D7D;
	mul.f32 	%f2168, %f2160, 0f26901D7D;
	selp.f32 	%f2169, %f2167, %f2159, %p351;
	selp.f32 	%f2170, %f2168, %f2160, %p351;
	selp.f32 	%f2171, %f2166, %f2164, %p351;
	mov.f32 	%f2172, 0f40C00000;
	div.rn.f32 	%f2173, %f2172, %f210;
	mul.f32 	%f2174, %f2171, %f2173;
	sub.f32 	%f2175, %f2174, %f2169;
	abs.f32 	%f2176, %f2175;
	setp.gt.f32 	%p352, %f2176, 0f58635FA9;
	mul.f32 	%f2177, %f2175, 0f26901D7D;
	mul.f32 	%f2178, %f2171, 0f26901D7D;
	mul.f32 	%f2179, %f2170, 0f26901D7D;
	selp.f32 	%f2180, %f2178, %f2171, %p352;
	selp.f32 	%f2181, %f2179, %f2170, %p352;
	selp.f32 	%f2182, %f2177, %f2175, %p352;
	fma.rn.f32 	%f2183, %f2182, 0f40000000, %f2181;
	mov.f32 	%f2184, 0f40800000;
	div.rn.f32 	%f2185, %f2184, %f210;
	mul.f32 	%f2186, %f2182, %f2185;
	sub.f32 	%f2187, %f2186, %f2180;
	abs.f32 	%f2188, %f2187;
	setp.gt.f32 	%p353, %f2188, 0f58635FA9;
	mul.f32 	%f2189, %f2187, 0f26901D7D;
	mul.f32 	%f2190, %f2182, 0f26901D7D;
	mul.f32 	%f2191, %f2183, 0f26901D7D;
	selp.f32 	%f2192, %f2190, %f2182, %p353;
	selp.f32 	%f2193, %f2191, %f2183, %p353;
	selp.f32 	%f2194, %f2189, %f2187, %p353;
	mov.f32 	%f2195, 0f40000000;
	div.rn.f32 	%f2196, %f2195, %f210;
	mul.f32 	%f2197, %f2194, %f2196;
	sub.f32 	%f2198, %f2197, %f2192;
	abs.f32 	%f2199, %f2198;
	setp.gt.f32 	%p354, %f2199, 0f58635FA9;
	mul.f32 	%f2200, %f2198, 0f26901D7D;
	mul.f32 	%f2201, %f2192, 0f26901D7D;
	mul.f32 	%f2202, %f2193, 0f26901D7D;
	selp.f32 	%f2203, %f2201, %f2192, %p354;
	selp.f32 	%f2204, %f2202, %f2193, %p354;
	selp.f32 	%f2205, %f2200, %f2198, %p354;
	fma.rn.f32 	%f2206, %f2205, 0f40000000, %f2204;
	sub.f32 	%f2207, %f2206, %f2205;
	div.rn.f32 	%f3129, %f2203, %f2207;
$L__BB0_387:
	sub.f32 	%f2315, %f3127, %f3129;
	mul.f32 	%f3134, %f246, %f2315;
	bra.uni 	$L__BB0_413;
$L__BB0_388:
	abs.f32 	%f285, %f210;
	setp.gtu.f32 	%p376, %f285, 0f41000000;
	@%p376 bra 	$L__BB0_390;
	add.f32 	%f2316, %f285, 0fC0753AAC;
	add.f32 	%f2317, %f2316, 0f33A5090F;
	fma.rn.f32 	%f2318, %f2317, 0f29AF3463, 0f2B81BF42;
	fma.rn.f32 	%f2319, %f2318, %f2317, 0fADE21EC1;
	fma.rn.f32 	%f2320, %f2319, %f2317, 0fAF5DDEFF;
	fma.rn.f32 	%f2321, %f2320, %f2317, 0f319B0C9D;
	fma.rn.f32 	%f2322, %f2321, %f2317, 0f32E81173;
	fma.rn.f32 	%f2323, %f2322, %f2317, 0fB50F8DC8;
	fma.rn.f32 	%f2324, %f2323, %f2317, 0fB61E653D;
	fma.rn.f32 	%f2325, %f2324, %f2317, 0f382CD9C5;
	fma.rn.f32 	%f2326, %f2325, %f2317, 0f38F9EB10;
	fma.rn.f32 	%f2327, %f2326, %f2317, 0fBAECEB9C;
	fma.rn.f32 	%f2328, %f2327, %f2317, 0fBB276FFD;
	fma.rn.f32 	%f2329, %f2328, %f2317, 0f3D073993;
	add.f32 	%f2330, %f285, 0fC0E07FB0;
	add.f32 	%f2331, %f2330, 0f3444B8DB;
	mul.f32 	%f2332, %f2331, %f2329;
	mul.f32 	%f2333, %f2317, %f2332;
	mul.f32 	%f3131, %f285, %f2333;
	bra.uni 	$L__BB0_400;
$L__BB0_390:
	abs.f32 	%f2335, %f285;
	setp.eq.f32 	%p377, %f2335, 0f7F800000;
	mov.f32 	%f3131, 0f00000000;
	@%p377 bra 	$L__BB0_400;
	rcp.approx.ftz.f32 	%f2336, %f285;
	mul.f32 	%f2337, %f2336, %f2336;
	fma.rn.f32 	%f2338, %f2337, 0fC082CB37, 0f3F3FF7E9;
	fma.rn.f32 	%f2339, %f2338, %f2337, 0fBE458BAE;
	fma.rn.f32 	%f2340, %f2339, %f2337, 0f3E3FFF8B;
	fma.rn.f32 	%f287, %f2340, %f2337, 0f3F800000;
	fma.rn.f32 	%f2341, %f2337, 0fBFCA3BA2, 0f3EB914AD;
	fma.rn.f32 	%f2342, %f2341, %f2337, 0fBE27F2EC;
	fma.rn.f32 	%f2343, %f2342, %f2337, 0f3EBFFFFD;
	fma.rn.f32 	%f288, %f2343, %f2336, %f285;
	mul.f32 	%f2344, %f288, 0f3F22F983;
	cvt.rni.s32.f32 	%r2605, %f2344;
	cvt.rn.f32.s32 	%f2345, %r2605;
	fma.rn.f32 	%f2346, %f2345, 0fBFC90FDA, %f288;
	fma.rn.f32 	%f2347, %f2345, 0fB3A22168, %f2346;
	fma.rn.f32 	%f3130, %f2345, 0fA7C234C5, %f2347;
	abs.f32 	%f290, %f288;
	setp.ltu.f32 	%p378, %f290, 0f47CE4780;
	@%p378 bra 	$L__BB0_399;
	setp.neu.f32 	%p379, %f290, 0f7F800000;
	@%p379 bra 	$L__BB0_394;
	mov.f32 	%f2350, 0f00000000;
	mul.rn.f32 	%f3130, %f288, %f2350;
	mov.b32 	%r2605, 0;
	bra.uni 	$L__BB0_399;
$L__BB0_394:
	mov.b32 	%r474, %f288;
	shl.b32 	%r1669, %r474, 8;
	or.b32  	%r475, %r1669, -2147483648;
	mov.b64 	%rd1192, 0;
	mov.b32 	%r2602, 0;
$L__BB0_395:
	.pragma "nounroll";
	mul.wide.u32 	%rd722, %r2602, 4;
	mov.u64 	%rd723, __cudart_i2opi_f;
	add.s64 	%rd724, %rd723, %rd722;
	ld.global.nc.u32 	%r1670, [%rd724];
	mad.wide.u32 	%rd725, %r1670, %r475, %rd1192;
	shr.u64 	%rd1192, %rd725, 32;
	add.s64 	%rd726, %rd35, %rd722;
	st.local.u32 	[%rd726], %rd725;
	add.s32 	%r2602, %r2602, 1;
	setp.ne.s32 	%p380, %r2602, 6;
	@%p380 bra 	$L__BB0_395;
	shr.u32 	%r1671, %r474, 23;
	st.local.u32 	[%rd35+24], %rd1192;
	and.b32  	%r478, %r1671, 31;
	and.b32  	%r1672, %r1671, 224;
	add.s32 	%r1673, %r1672, -128;
	shr.u32 	%r1674, %r1673, 5;
	mul.wide.u32 	%rd727, %r1674, 4;
	sub.s64 	%rd185, %rd35, %rd727;
	ld.local.u32 	%r2603, [%rd185+24];
	ld.local.u32 	%r2604, [%rd185+20];
	setp.eq.s32 	%p381, %r478, 0;
	@%p381 bra 	$L__BB0_398;
	shf.l.wrap.b32 	%r2603, %r2604, %r2603, %r478;
	ld.local.u32 	%r1675, [%rd185+16];
	shf.l.wrap.b32 	%r2604, %r1675, %r2604, %r478;
$L__BB0_398:
	shr.u32 	%r1676, %r2603, 30;
	shf.l.wrap.b32 	%r1677, %r2604, %r2603, 2;
	shl.b32 	%r1678, %r2604, 2;
	shr.u32 	%r1679, %r1677, 31;
	add.s32 	%r1680, %r1679, %r1676;
	neg.s32 	%r1681, %r1680;
	setp.lt.s32 	%p382, %r474, 0;
	selp.b32 	%r2605, %r1681, %r1680, %p382;
	xor.b32  	%r1682, %r1677, %r474;
	shr.s32 	%r1683, %r1677, 31;
	xor.b32  	%r1684, %r1683, %r1677;
	xor.b32  	%r1685, %r1683, %r1678;
	cvt.u64.u32 	%rd728, %r1684;
	shl.b64 	%rd729, %rd728, 32;
	cvt.u64.u32 	%rd730, %r1685;
	or.b64  	%rd731, %rd729, %rd730;
	cvt.rn.f64.s64 	%fd208, %rd731;
	mul.f64 	%fd209, %fd208, 0d3BF921FB54442D19;
	cvt.rn.f32.f64 	%f2348, %fd209;
	neg.f32 	%f2349, %f2348;
	setp.lt.s32 	%p383, %r1682, 0;
	selp.f32 	%f3130, %f2349, %f2348, %p383;
$L__BB0_399:
	and.b32  	%r1687, %r2605, 3;
	cvt.rn.f32.u32 	%f2351, %r1687;
	fma.rn.f32 	%f2352, %f2351, 0f3FC90FDB, 0fC016CBE4;
	add.f32 	%f2353, %f3130, %f2352;
	mul.f32 	%f2354, %f2353, 0f3F22F983;
	cvt.rni.s32.f32 	%r1688, %f2354;
	cvt.rn.f32.s32 	%f2355, %r1688;
	fma.rn.f32 	%f2356, %f2355, 0fBFC90FDA, %f2353;
	fma.rn.f32 	%f2357, %f2355, 0fB3A22168, %f2356;
	add.s32 	%r1689, %r1688, 1;
	mul.rn.f32 	%f2358, %f2357, %f2357;
	and.b32  	%r1690, %r1688, 1;
	setp.eq.b32 	%p384, %r1690, 1;
	selp.f32 	%f2359, %f2357, 0f3F800000, %p384;
	fma.rn.f32 	%f2360, %f2358, %f2359, 0f00000000;
	fma.rn.f32 	%f2361, %f2358, 0f37CBAC00, 0fBAB607ED;
	selp.f32 	%f2362, 0fB94D4153, %f2361, %p384;
	selp.f32 	%f2363, 0f3C0885E4, 0f3D2AAABB, %p384;
	fma.rn.f32 	%f2364, %f2362, %f2358, %f2363;
	selp.f32 	%f2365, 0fBE2AAAA8, 0fBEFFFFFF, %p384;
	fma.rn.f32 	%f2366, %f2364, %f2358, %f2365;
	fma.rn.f32 	%f2367, %f2366, %f2360, %f2359;
	and.b32  	%r1691, %r1689, 2;
	setp.eq.s32 	%p385, %r1691, 0;
	mov.f32 	%f2368, 0f00000000;
	sub.f32 	%f2369, %f2368, %f2367;
	selp.f32 	%f2370, %f2367, %f2369, %p385;
	rsqrt.approx.f32 	%f2371, %f285;
	mul.f32 	%f2372, %f2371, 0f3F4C422A;
	mul.f32 	%f2373, %f287, %f2372;
	mul.f32 	%f3131, %f2373, %f2370;
$L__BB0_400:
	setp.lt.f32 	%p387, %f210, 0f00000000;
	neg.f32 	%f2374, %f3131;
	selp.f32 	%f2375, %f2374, %f3131, %p387;
	setp.lt.f32 	%p388, %f285, 0f0DA24260;
	copysign.f32 	%f2376, %f210, %f2375;
	selp.f32 	%f2377, %f2376, %f2375, %p388;
	add.f32 	%f296, %f2377, %f2377;
	@%p376 bra 	$L__BB0_402;
	add.f32 	%f2378, %f285, 0fC0753AAC;
	add.f32 	%f2379, %f2378, 0f33A5090F;
	fma.rn.f32 	%f2380, %f2379, 0f29AF3463, 0f2B81BF42;
	fma.rn.f32 	%f2381, %f2380, %f2379, 0fADE21EC1;
	fma.rn.f32 	%f2382, %f2381, %f2379, 0fAF5DDEFF;
	fma.rn.f32 	%f2383, %f2382, %f2379, 0f319B0C9D;
	fma.rn.f32 	%f2384, %f2383, %f2379, 0f32E81173;
	fma.rn.f32 	%f2385, %f2384, %f2379, 0fB50F8DC8;
	fma.rn.f32 	%f2386, %f2385, %f2379, 0fB61E653D;
	fma.rn.f32 	%f2387, %f2386, %f2379, 0f382CD9C5;
	fma.rn.f32 	%f2388, %f2387, %f2379, 0f38F9EB10;
	fma.rn.f32 	%f2389, %f2388, %f2379, 0fBAECEB9C;
	fma.rn.f32 	%f2390, %f2389, %f2379, 0fBB276FFD;
	fma.rn.f32 	%f2391, %f2390, %f2379, 0f3D073993;
	add.f32 	%f2392, %f285, 0fC0E07FB0;
	add.f32 	%f2393, %f2392, 0f3444B8DB;
	mul.f32 	%f2394, %f2393, %f2391;
	mul.f32 	%f2395, %f2379, %f2394;
	mul.f32 	%f3133, %f285, %f2395;
	bra.uni 	$L__BB0_412;
$L__BB0_402:
	abs.f32 	%f2397, %f285;
	setp.eq.f32 	%p389, %f2397, 0f7F800000;
	mov.f32 	%f3133, 0f00000000;
	@%p389 bra 	$L__BB0_412;
	rcp.approx.ftz.f32 	%f2398, %f285;
	mul.f32 	%f2399, %f2398, %f2398;
	fma.rn.f32 	%f2400, %f2399, 0fC082CB37, 0f3F3FF7E9;
	fma.rn.f32 	%f2401, %f2400, %f2399, 0fBE458BAE;
	fma.rn.f32 	%f2402, %f2401, %f2399, 0f3E3FFF8B;
	fma.rn.f32 	%f298, %f2402, %f2399, 0f3F800000;
	fma.rn.f32 	%f2403, %f2399, 0fBFCA3BA2, 0f3EB914AD;
	fma.rn.f32 	%f2404, %f2403, %f2399, 0fBE27F2EC;
	fma.rn.f32 	%f2405, %f2404, %f2399, 0f3EBFFFFD;
	fma.rn.f32 	%f299, %f2405, %f2398, %f285;
	mul.f32 	%f2406, %f299, 0f3F22F983;
	cvt.rni.s32.f32 	%r2609, %f2406;
	cvt.rn.f32.s32 	%f2407, %r2609;
	fma.rn.f32 	%f2408, %f2407, 0fBFC90FDA, %f299;
	fma.rn.f32 	%f2409, %f2407, 0fB3A22168, %f2408;
	fma.rn.f32 	%f3132, %f2407, 0fA7C234C5, %f2409;
	abs.f32 	%f301, %f299;
	setp.ltu.f32 	%p390, %f301, 0f47CE4780;
	@%p390 bra 	$L__BB0_411;
	setp.neu.f32 	%p391, %f301, 0f7F800000;
	@%p391 bra 	$L__BB0_406;
	mov.f32 	%f2412, 0f00000000;
	mul.rn.f32 	%f3132, %f299, %f2412;
	mov.b32 	%r2609, 0;
	bra.uni 	$L__BB0_411;
$L__BB0_406:
	mov.b32 	%r488, %f299;
	shl.b32 	%r1693, %r488, 8;
	or.b32  	%r489, %r1693, -2147483648;
	mov.b64 	%rd1193, 0;
	mov.b32 	%r2606, 0;
$L__BB0_407:
	.pragma "nounroll";
	mul.wide.u32 	%rd733, %r2606, 4;
	mov.u64 	%rd734, __cudart_i2opi_f;
	add.s64 	%rd735, %rd734, %rd733;
	ld.global.nc.u32 	%r1694, [%rd735];
	mad.wide.u32 	%rd736, %r1694, %r489, %rd1193;
	shr.u64 	%rd1193, %rd736, 32;
	add.s64 	%rd737, %rd34, %rd733;
	st.local.u32 	[%rd737], %rd736;
	add.s32 	%r2606, %r2606, 1;
	setp.ne.s32 	%p392, %r2606, 6;
	@%p392 bra 	$L__BB0_407;
	shr.u32 	%r1695, %r488, 23;
	st.local.u32 	[%rd34+24], %rd1193;
	and.b32  	%r492, %r1695, 31;
	and.b32  	%r1696, %r1695, 224;
	add.s32 	%r1697, %r1696, -128;
	shr.u32 	%r1698, %r1697, 5;
	mul.wide.u32 	%rd738, %r1698, 4;
	sub.s64 	%rd188, %rd34, %rd738;
	ld.local.u32 	%r2607, [%rd188+24];
	ld.local.u32 	%r2608, [%rd188+20];
	setp.eq.s32 	%p393, %r492, 0;
	@%p393 bra 	$L__BB0_410;
	shf.l.wrap.b32 	%r2607, %r2608, %r2607, %r492;
	ld.local.u32 	%r1699, [%rd188+16];
	shf.l.wrap.b32 	%r2608, %r1699, %r2608, %r492;
$L__BB0_410:
	shr.u32 	%r1700, %r2607, 30;
	shf.l.wrap.b32 	%r1701, %r2608, %r2607, 2;
	shl.b32 	%r1702, %r2608, 2;
	shr.u32 	%r1703, %r1701, 31;
	add.s32 	%r1704, %r1703, %r1700;
	neg.s32 	%r1705, %r1704;
	setp.lt.s32 	%p394, %r488, 0;
	selp.b32 	%r2609, %r1705, %r1704, %p394;
	xor.b32  	%r1706, %r1701, %r488;
	shr.s32 	%r1707, %r1701, 31;
	xor.b32  	%r1708, %r1707, %r1701;
	xor.b32  	%r1709, %r1707, %r1702;
	cvt.u64.u32 	%rd739, %r1708;
	shl.b64 	%rd740, %rd739, 32;
	cvt.u64.u32 	%rd741, %r1709;
	or.b64  	%rd742, %rd740, %rd741;
	cvt.rn.f64.s64 	%fd210, %rd742;
	mul.f64 	%fd211, %fd210, 0d3BF921FB54442D19;
	cvt.rn.f32.f64 	%f2410, %fd211;
	neg.f32 	%f2411, %f2410;
	setp.lt.s32 	%p395, %r1706, 0;
	selp.f32 	%f3132, %f2411, %f2410, %p395;
$L__BB0_411:
	and.b32  	%r1711, %r2609, 3;
	cvt.rn.f32.u32 	%f2413, %r1711;
	fma.rn.f32 	%f2414, %f2413, 0f3FC90FDB, 0fC016CBE4;
	add.f32 	%f2415, %f3132, %f2414;
	mul.f32 	%f2416, %f2415, 0f3F22F983;
	cvt.rni.s32.f32 	%r1712, %f2416;
	cvt.rn.f32.s32 	%f2417, %r1712;
	fma.rn.f32 	%f2418, %f2417, 0fBFC90FDA, %f2415;
	fma.rn.f32 	%f2419, %f2417, 0fB3A22168, %f2418;
	add.s32 	%r1713, %r1712, 1;
	mul.rn.f32 	%f2420, %f2419, %f2419;
	and.b32  	%r1714, %r1712, 1;
	setp.eq.b32 	%p396, %r1714, 1;
	selp.f32 	%f2421, %f2419, 0f3F800000, %p396;
	fma.rn.f32 	%f2422, %f2420, %f2421, 0f00000000;
	fma.rn.f32 	%f2423, %f2420, 0f37CBAC00, 0fBAB607ED;
	selp.f32 	%f2424, 0fB94D4153, %f2423, %p396;
	selp.f32 	%f2425, 0f3C0885E4, 0f3D2AAABB, %p396;
	fma.rn.f32 	%f2426, %f2424, %f2420, %f2425;
	selp.f32 	%f2427, 0fBE2AAAA8, 0fBEFFFFFF, %p396;
	fma.rn.f32 	%f2428, %f2426, %f2420, %f2427;
	fma.rn.f32 	%f2429, %f2428, %f2422, %f2421;
	and.b32  	%r1715, %r1713, 2;
	setp.eq.s32 	%p397, %r1715, 0;
	mov.f32 	%f2430, 0f00000000;
	sub.f32 	%f2431, %f2430, %f2429;
	selp.f32 	%f2432, %f2429, %f2431, %p397;
	rsqrt.approx.f32 	%f2433, %f285;
	mul.f32 	%f2434, %f2433, 0f3F4C422A;
	mul.f32 	%f2435, %f298, %f2434;
	mul.f32 	%f3133, %f2435, %f2432;
$L__BB0_412:
	neg.f32 	%f2436, %f3133;
	selp.f32 	%f2437, %f2436, %f3133, %p387;
	copysign.f32 	%f2438, %f210, %f2437;
	selp.f32 	%f2439, %f2438, %f2437, %p388;
	add.f32 	%f2440, %f2439, %f2439;
	div.rn.f32 	%f2441, %f2440, %f210;
	div.rn.f32 	%f2442, %f296, %f210;
	mul.f32 	%f3134, %f2442, %f2441;
$L__BB0_413:
	abs.f32 	%f3137, %f88;
	setp.lt.f32 	%p400, %f3137, 0f40490FDB;
	@%p400 bra 	$L__BB0_424;
	setp.gtu.f32 	%p401, %f3137, 0f4BC90FDB;
	@%p401 bra 	$L__BB0_421;
	mov.f32 	%f2443, 0f40490FDB;
	div.approx.f32 	%f2444, %f3137, %f2443;
	cvt.rzi.f32.f32 	%f3135, %f2444;
	fma.rn.f32 	%f311, %f3135, 0fC0490FDB, %f3137;
	mov.b32 	%r501, %f311;
	setp.lt.u32 	%p402, %r501, 1078530011;
	@%p402 bra 	$L__BB0_420;
	setp.lt.u32 	%p403, %r501, -2147483647;
	@%p403 bra 	$L__BB0_418;
	add.f32 	%f2448, %f3135, 0fBF800000;
	setp.lt.f32 	%p406, %f311, 0fC0490FDB;
	add.f32 	%f2449, %f2448, 0fBF800000;
	selp.f32 	%f3135, %f2449, %f2448, %p406;
	bra.uni 	$L__BB0_420;
$L__BB0_418:
	add.f32 	%f3135, %f3135, 0f3F800000;
	setp.ltu.f32 	%p404, %f311, 0f40C90FDB;
	@%p404 bra 	$L__BB0_420;
	add.f32 	%f2445, %f3135, 0f3F800000;
	fma.rn.f32 	%f2446, 0f40490FDB, 0fC0400000, %f311;
	setp.ge.f32 	%p405, %f2446, 0f00000000;
	add.f32 	%f2447, %f2445, 0f3F800000;
	selp.f32 	%f3135, %f2447, %f2445, %p405;
$L__BB0_420:
	fma.rn.f32 	%f3137, %f3135, 0fC0490FDB, %f3137;
	bra.uni 	$L__BB0_424;
$L__BB0_421:
	mov.b32 	%r502, %f3137;
	and.b32  	%r1716, %r502, 8388607;
	or.b32  	%r2610, %r1716, 1065353216;
	mov.b32 	%f3136, %r2610;
	and.b32  	%r1717, %r502, -8388608;
	add.s32 	%r2611, %r1717, -1073741824;
	setp.eq.s32 	%p407, %r2611, 0;
	@%p407 bra 	$L__BB0_423;
$L__BB0_422:
	min.u32 	%r1718, %r2611, 192937984;
	add.s32 	%r1719, %r2610, %r1718;
	mov.b32 	%f2450, %r1719;
	mul.f32 	%f2451, %f2450, 0f3F22F983;
	fma.rn.f32 	%f2452, %f2451, 0fBFC90FDB, %f2450;
	fma.rn.f32 	%f2453, %f2452, 0f3F22F983, %f2451;
	fma.rn.f32 	%f2454, %f2453, 0fBFC90FDB, %f2450;
	mov.f32 	%f2455, 0f3F22F983;
	fma.rz.f32 	%f2456, %f2454, %f2455, %f2453;
	cvt.rzi.f32.f32 	%f2457, %f2456;
	fma.rn.f32 	%f3136, %f2457, 0fBFC90FDB, %f2450;
	sub.s32 	%r2611, %r2611, %r1718;
	mov.b32 	%r2610, %f3136;
	setp.ne.s32 	%p408, %r2611, 0;
	setp.ne.s32 	%p409, %r2610, 0;
	and.pred  	%p410, %p408, %p409;
	@%p410 bra 	$L__BB0_422;
$L__BB0_423:
	setp.gt.u32 	%p411, %r502, 2139095039;
	selp.f32 	%f2459, 0f7FFFFFFF, 0f4B800000, %p411;
	mul.f32 	%f2460, %f3136, 0f34000000;
	mul.f32 	%f3137, %f2459, %f2460;
$L__BB0_424:
	abs.f32 	%f2461, %f3137;
	setp.nan.f32 	%p412, %f2461, %f2461;
	copysign.f32 	%f2462, %f88, %f3137;
	selp.f32 	%f2463, %f3137, %f2462, %p412;
	abs.f32 	%f2464, %f2463;
	cvt.f64.f32 	%fd212, %f2464;
	setp.gt.f64 	%p413, %fd212, 0d3FF921FB54442D18;
	mov.f64 	%fd213, 0d400921FB54442D18;
	sub.f64 	%fd214, %fd213, %fd212;
	cvt.rn.f32.f64 	%f2465, %fd214;
	selp.f32 	%f322, %f2465, %f2464, %p413;
	abs.f32 	%f323, %f322;
	cvt.f64.f32 	%fd28, %f323;
	setp.geu.f64 	%p414, %fd28, 0d3E112E0BE826D695;
	@%p414 bra 	$L__BB0_458;
	mul.f32 	%f324, %f322, %f34;
	mul.f32 	%f2537, %f324, 0f3F22F983;
	cvt.rni.s32.f32 	%r2619, %f2537;
	cvt.rn.f32.s32 	%f2538, %r2619;
	fma.rn.f32 	%f2539, %f2538, 0fBFC90FDA, %f324;
	fma.rn.f32 	%f2540, %f2538, 0fB3A22168, %f2539;
	fma.rn.f32 	%f3139, %f2538, 0fA7C234C5, %f2540;
	abs.f32 	%f326, %f324;
	setp.ltu.f32 	%p447, %f326, 0f47CE4780;
	mov.u32 	%r2615, %r2619;
	mov.f32 	%f3138, %f3139;
	@%p447 bra 	$L__BB0_433;
	setp.neu.f32 	%p448, %f326, 0f7F800000;
	@%p448 bra 	$L__BB0_428;
	mov.f32 	%f2543, 0f00000000;
	mul.rn.f32 	%f3138, %f324, %f2543;
	mov.b32 	%r2615, 0;
	bra.uni 	$L__BB0_433;
$L__BB0_428:
	mov.b32 	%r510, %f324;
	shl.b32 	%r1805, %r510, 8;
	or.b32  	%r511, %r1805, -2147483648;
	mov.b64 	%rd1194, 0;
	mov.b32 	%r2612, 0;
$L__BB0_429:
	.pragma "nounroll";
	mul.wide.u32 	%rd788, %r2612, 4;
	mov.u64 	%rd789, __cudart_i2opi_f;
	add.s64 	%rd790, %rd789, %rd788;
	ld.global.nc.u32 	%r1806, [%rd790];
	mad.wide.u32 	%rd791, %r1806, %r511, %rd1194;
	shr.u64 	%rd1194, %rd791, 32;
	add.s64 	%rd792, %rd33, %rd788;
	st.local.u32 	[%rd792], %rd791;
	add.s32 	%r2612, %r2612, 1;
	setp.ne.s32 	%p449, %r2612, 6;
	@%p449 bra 	$L__BB0_429;
	shr.u32 	%r1807, %r510, 23;
	st.local.u32 	[%rd33+24], %rd1194;
	and.b32  	%r514, %r1807, 31;
	and.b32  	%r1808, %r1807, 224;
	add.s32 	%r1809, %r1808, -128;
	shr.u32 	%r1810, %r1809, 5;
	mul.wide.u32 	%rd793, %r1810, 4;
	sub.s64 	%rd191, %rd33, %rd793;
	ld.local.u32 	%r2613, [%rd191+24];
	ld.local.u32 	%r2614, [%rd191+20];
	setp.eq.s32 	%p450, %r514, 0;
	@%p450 bra 	$L__BB0_432;
	shf.l.wrap.b32 	%r2613, %r2614, %r2613, %r514;
	ld.local.u32 	%r1811, [%rd191+16];
	shf.l.wrap.b32 	%r2614, %r1811, %r2614, %r514;
$L__BB0_432:
	shr.u32 	%r1812, %r2613, 30;
	shf.l.wrap.b32 	%r1813, %r2614, %r2613, 2;
	shl.b32 	%r1814, %r2614, 2;
	shr.u32 	%r1815, %r1813, 31;
	add.s32 	%r1816, %r1815, %r1812;
	neg.s32 	%r1817, %r1816;
	setp.lt.s32 	%p451, %r510, 0;
	selp.b32 	%r2615, %r1817, %r1816, %p451;
	xor.b32  	%r1818, %r1813, %r510;
	shr.s32 	%r1819, %r1813, 31;
	xor.b32  	%r1820, %r1819, %r1813;
	xor.b32  	%r1821, %r1819, %r1814;
	cvt.u64.u32 	%rd794, %r1820;
	shl.b64 	%rd795, %rd794, 32;
	cvt.u64.u32 	%rd796, %r1821;
	or.b64  	%rd797, %rd795, %rd796;
	cvt.rn.f64.s64 	%fd223, %rd797;
	mul.f64 	%fd224, %fd223, 0d3BF921FB54442D19;
	cvt.rn.f32.f64 	%f2541, %fd224;
	neg.f32 	%f2542, %f2541;
	setp.lt.s32 	%p452, %r1818, 0;
	selp.f32 	%f3138, %f2542, %f2541, %p452;
$L__BB0_433:
	add.s32 	%r1823, %r2615, 1;
	mul.rn.f32 	%f2544, %f3138, %f3138;
	and.b32  	%r1824, %r2615, 1;
	setp.eq.b32 	%p454, %r1824, 1;
	selp.f32 	%f2545, %f3138, 0f3F800000, %p454;
	fma.rn.f32 	%f2546, %f2544, %f2545, 0f00000000;
	fma.rn.f32 	%f2547, %f2544, 0f37CBAC00, 0fBAB607ED;
	selp.f32 	%f2548, 0fB94D4153, %f2547, %p454;
	selp.f32 	%f2549, 0f3C0885E4, 0f3D2AAABB, %p454;
	fma.rn.f32 	%f2550, %f2548, %f2544, %f2549;
	selp.f32 	%f2551, 0fBE2AAAA8, 0fBEFFFFFF, %p454;
	fma.rn.f32 	%f2552, %f2550, %f2544, %f2551;
	fma.rn.f32 	%f2553, %f2552, %f2546, %f2545;
	and.b32  	%r1825, %r1823, 2;
	setp.eq.s32 	%p455, %r1825, 0;
	mov.f32 	%f2554, 0f00000000;
	sub.f32 	%f2555, %f2554, %f2553;
	selp.f32 	%f330, %f2553, %f2555, %p455;
	@%p447 bra 	$L__BB0_441;
	setp.neu.f32 	%p456, %f326, 0f7F800000;
	@%p456 bra 	$L__BB0_436;
	mov.f32 	%f2558, 0f00000000;
	mul.rn.f32 	%f3139, %f324, %f2558;
	mov.b32 	%r2619, 0;
	bra.uni 	$L__BB0_441;
$L__BB0_436:
	mov.b32 	%r523, %f324;
	shl.b32 	%r1827, %r523, 8;
	or.b32  	%r524, %r1827, -2147483648;
	mov.b64 	%rd1195, 0;
	mov.b32 	%r2616, 0;
$L__BB0_437:
	.pragma "nounroll";
	mul.wide.u32 	%rd799, %r2616, 4;
	mov.u64 	%rd800, __cudart_i2opi_f;
	add.s64 	%rd801, %rd800, %rd799;
	ld.global.nc.u32 	%r1828, [%rd801];
	mad.wide.u32 	%rd802, %r1828, %r524, %rd1195;
	shr.u64 	%rd1195, %rd802, 32;
	add.s64 	%rd803, %rd32, %rd799;
	st.local.u32 	[%rd803], %rd802;
	add.s32 	%r2616, %r2616, 1;
	setp.ne.s32 	%p457, %r2616, 6;
	@%p457 bra 	$L__BB0_437;
	shr.u32 	%r1829, %r523, 23;
	st.local.u32 	[%rd32+24], %rd1195;
	and.b32  	%r527, %r1829, 31;
	and.b32  	%r1830, %r1829, 224;
	add.s32 	%r1831, %r1830, -128;
	shr.u32 	%r1832, %r1831, 5;
	mul.wide.u32 	%rd804, %r1832, 4;
	sub.s64 	%rd194, %rd32, %rd804;
	ld.local.u32 	%r2617, [%rd194+24];
	ld.local.u32 	%r2618, [%rd194+20];
	setp.eq.s32 	%p458, %r527, 0;
	@%p458 bra 	$L__BB0_440;
	shf.l.wrap.b32 	%r2617, %r2618, %r2617, %r527;
	ld.local.u32 	%r1833, [%rd194+16];
	shf.l.wrap.b32 	%r2618, %r1833, %r2618, %r527;
$L__BB0_440:
	shr.u32 	%r1834, %r2617, 30;
	shf.l.wrap.b32 	%r1835, %r2618, %r2617, 2;
	shl.b32 	%r1836, %r2618, 2;
	shr.u32 	%r1837, %r1835, 31;
	add.s32 	%r1838, %r1837, %r1834;
	neg.s32 	%r1839, %r1838;
	setp.lt.s32 	%p459, %r523, 0;
	selp.b32 	%r2619, %r1839, %r1838, %p459;
	xor.b32  	%r1840, %r1835, %r523;
	shr.s32 	%r1841, %r1835, 31;
	xor.b32  	%r1842, %r1841, %r1835;
	xor.b32  	%r1843, %r1841, %r1836;
	cvt.u64.u32 	%rd805, %r1842;
	shl.b64 	%rd806, %rd805, 32;
	cvt.u64.u32 	%rd807, %r1843;
	or.b64  	%rd808, %rd806, %rd807;
	cvt.rn.f64.s64 	%fd225, %rd808;
	mul.f64 	%fd226, %fd225, 0d3BF921FB54442D19;
	cvt.rn.f32.f64 	%f2556, %fd226;
	neg.f32 	%f2557, %f2556;
	setp.lt.s32 	%p460, %r1840, 0;
	selp.f32 	%f3139, %f2557, %f2556, %p460;
$L__BB0_441:
	add.s32 	%r1845, %r2619, 1;
	mul.rn.f32 	%f2559, %f3139, %f3139;
	and.b32  	%r1846, %r2619, 1;
	setp.eq.b32 	%p461, %r1846, 1;
	selp.f32 	%f2560, %f3139, 0f3F800000, %p461;
	fma.rn.f32 	%f2561, %f2559, %f2560, 0f00000000;
	fma.rn.f32 	%f2562, %f2559, 0f37CBAC00, 0fBAB607ED;
	selp.f32 	%f2563, 0fB94D4153, %f2562, %p461;
	selp.f32 	%f2564, 0f3C0885E4, 0f3D2AAABB, %p461;
	fma.rn.f32 	%f2565, %f2563, %f2559, %f2564;
	selp.f32 	%f2566, 0fBE2AAAA8, 0fBEFFFFFF, %p461;
	fma.rn.f32 	%f2567, %f2565, %f2559, %f2566;
	fma.rn.f32 	%f2568, %f2567, %f2561, %f2560;
	and.b32  	%r1847, %r1845, 2;
	setp.eq.s32 	%p462, %r1847, 0;
	mov.f32 	%f2569, 0f00000000;
	sub.f32 	%f2570, %f2569, %f2568;
	selp.f32 	%f2571, %f2568, %f2570, %p462;
	mul.f32 	%f2572, %f330, %f35;
	mul.f32 	%f334, %f2572, %f2571;
	mul.f32 	%f2573, %f322, 0f3F22F983;
	cvt.rni.s32.f32 	%r2627, %f2573;
	cvt.rn.f32.s32 	%f2574, %r2627;
	fma.rn.f32 	%f2575, %f2574, 0fBFC90FDA, %f322;
	fma.rn.f32 	%f2576, %f2574, 0fB3A22168, %f2575;
	fma.rn.f32 	%f3141, %f2574, 0fA7C234C5, %f2576;
	setp.ltu.f32 	%p463, %f323, 0f47CE4780;
	mov.u32 	%r2623, %r2627;
	mov.f32 	%f3140, %f3141;
	@%p463 bra 	$L__BB0_449;
	setp.neu.f32 	%p464, %f323, 0f7F800000;
	@%p464 bra 	$L__BB0_444;
	mov.f32 	%f2579, 0f00000000;
	mul.rn.f32 	%f3140, %f322, %f2579;
	mov.b32 	%r2623, 0;
	bra.uni 	$L__BB0_449;
$L__BB0_444:
	mov.b32 	%r537, %f322;
	shl.b32 	%r1849, %r537, 8;
	or.b32  	%r538, %r1849, -2147483648;
	mov.b64 	%rd1196, 0;
	mov.b32 	%r2620, 0;
$L__BB0_445:
	.pragma "nounroll";
	mul.wide.u32 	%rd810, %r2620, 4;
	mov.u64 	%rd811, __cudart_i2opi_f;
	add.s64 	%rd812, %rd811, %rd810;
	ld.global.nc.u32 	%r1850, [%rd812];
	mad.wide.u32 	%rd813, %r1850, %r538, %rd1196;
	shr.u64 	%rd1196, %rd813, 32;
	add.s64 	%rd814, %rd31, %rd810;
	st.local.u32 	[%rd814], %rd813;
	add.s32 	%r2620, %r2620, 1;
	setp.ne.s32 	%p465, %r2620, 6;
	@%p465 bra 	$L__BB0_445;
	shr.u32 	%r1851, %r537, 23;
	st.local.u32 	[%rd31+24], %rd1196;
	and.b32  	%r541, %r1851, 31;
	and.b32  	%r1852, %r1851, 224;
	add.s32 	%r1853, %r1852, -128;
	shr.u32 	%r1854, %r1853, 5;
	mul.wide.u32 	%rd815, %r1854, 4;
	sub.s64 	%rd197, %rd31, %rd815;
	ld.local.u32 	%r2621, [%rd197+24];
	ld.local.u32 	%r2622, [%rd197+20];
	setp.eq.s32 	%p466, %r541, 0;
	@%p466 bra 	$L__BB0_448;
	shf.l.wrap.b32 	%r2621, %r2622, %r2621, %r541;
	ld.local.u32 	%r1855, [%rd197+16];
	shf.l.wrap.b32 	%r2622, %r1855, %r2622, %r541;
$L__BB0_448:
	shr.u32 	%r1856, %r2621, 30;
	shf.l.wrap.b32 	%r1857, %r2622, %r2621, 2;
	shl.b32 	%r1858, %r2622, 2;
	shr.u32 	%r1859, %r1857, 31;
	add.s32 	%r1860, %r1859, %r1856;
	neg.s32 	%r1861, %r1860;
	setp.lt.s32 	%p467, %r537, 0;
	selp.b32 	%r2623, %r1861, %r1860, %p467;
	xor.b32  	%r1862, %r1857, %r537;
	shr.s32 	%r1863, %r1857, 31;
	xor.b32  	%r1864, %r1863, %r1857;
	xor.b32  	%r1865, %r1863, %r1858;
	cvt.u64.u32 	%rd816, %r1864;
	shl.b64 	%rd817, %rd816, 32;
	cvt.u64.u32 	%rd818, %r1865;
	or.b64  	%rd819, %rd817, %rd818;
	cvt.rn.f64.s64 	%fd227, %rd819;
	mul.f64 	%fd228, %fd227, 0d3BF921FB54442D19;
	cvt.rn.f32.f64 	%f2577, %fd228;
	neg.f32 	%f2578, %f2577;
	setp.lt.s32 	%p468, %r1862, 0;
	selp.f32 	%f3140, %f2578, %f2577, %p468;
$L__BB0_449:
	add.s32 	%r1867, %r2623, 1;
	mul.rn.f32 	%f2580, %f3140, %f3140;
	and.b32  	%r1868, %r2623, 1;
	setp.eq.b32 	%p470, %r1868, 1;
	selp.f32 	%f2581, %f3140, 0f3F800000, %p470;
	fma.rn.f32 	%f2582, %f2580, %f2581, 0f00000000;
	fma.rn.f32 	%f2583, %f2580, 0f37CBAC00, 0fBAB607ED;
	selp.f32 	%f2584, 0fB94D4153, %f2583, %p470;
	selp.f32 	%f2585, 0f3C0885E4, 0f3D2AAABB, %p470;
	fma.rn.f32 	%f2586, %f2584, %f2580, %f2585;
	selp.f32 	%f2587, 0fBE2AAAA8, 0fBEFFFFFF, %p470;
	fma.rn.f32 	%f2588, %f2586, %f2580, %f2587;
	fma.rn.f32 	%f2589, %f2588, %f2582, %f2581;
	and.b32  	%r1869, %r1867, 2;
	setp.eq.s32 	%p471, %r1869, 0;
	mov.f32 	%f2590, 0f00000000;
	sub.f32 	%f2591, %f2590, %f2589;
	selp.f32 	%f339, %f2589, %f2591, %p471;
	@%p463 bra 	$L__BB0_457;
	setp.neu.f32 	%p472, %f323, 0f7F800000;
	@%p472 bra 	$L__BB0_452;
	mov.f32 	%f2594, 0f00000000;
	mul.rn.f32 	%f3141, %f322, %f2594;
	mov.b32 	%r2627, 0;
	bra.uni 	$L__BB0_457;
$L__BB0_452:
	mov.b32 	%r550, %f322;
	shl.b32 	%r1871, %r550, 8;
	or.b32  	%r551, %r1871, -2147483648;
	mov.b64 	%rd1197, 0;
	mov.b32 	%r2624, 0;
$L__BB0_453:
	.pragma "nounroll";
	mul.wide.u32 	%rd821, %r2624, 4;
	mov.u64 	%rd822, __cudart_i2opi_f;
	add.s64 	%rd823, %rd822, %rd821;
	ld.global.nc.u32 	%r1872, [%rd823];
	mad.wide.u32 	%rd824, %r1872, %r551, %rd1197;
	shr.u64 	%rd1197, %rd824, 32;
	add.s64 	%rd825, %rd30, %rd821;
	st.local.u32 	[%rd825], %rd824;
	add.s32 	%r2624, %r2624, 1;
	setp.ne.s32 	%p473, %r2624, 6;
	@%p473 bra 	$L__BB0_453;
	shr.u32 	%r1873, %r550, 23;
	st.local.u32 	[%rd30+24], %rd1197;
	and.b32  	%r554, %r1873, 31;
	and.b32  	%r1874, %r1873, 224;
	add.s32 	%r1875, %r1874, -128;
	shr.u32 	%r1876, %r1875, 5;
	mul.wide.u32 	%rd826, %r1876, 4;
	sub.s64 	%rd200, %rd30, %rd826;
	ld.local.u32 	%r2625, [%rd200+24];
	ld.local.u32 	%r2626, [%rd200+20];
	setp.eq.s32 	%p474, %r554, 0;
	@%p474 bra 	$L__BB0_456;
	shf.l.wrap.b32 	%r2625, %r2626, %r2625, %r554;
	ld.local.u32 	%r1877, [%rd200+16];
	shf.l.wrap.b32 	%r2626, %r1877, %r2626, %r554;
$L__BB0_456:
	shr.u32 	%r1878, %r2625, 30;
	shf.l.wrap.b32 	%r1879, %r2626, %r2625, 2;
	shl.b32 	%r1880, %r2626, 2;
	shr.u32 	%r1881, %r1879, 31;
	add.s32 	%r1882, %r1881, %r1878;
	neg.s32 	%r1883, %r1882;
	setp.lt.s32 	%p475, %r550, 0;
	selp.b32 	%r2627, %r1883, %r1882, %p475;
	xor.b32  	%r1884, %r1879, %r550;
	shr.s32 	%r1885, %r1879, 31;
	xor.b32  	%r1886, %r1885, %r1879;
	xor.b32  	%r1887, %r1885, %r1880;
	cvt.u64.u32 	%rd827, %r1886;
	shl.b64 	%rd828, %rd827, 32;
	cvt.u64.u32 	%rd829, %r1887;
	or.b64  	%rd830, %rd828, %rd829;
	cvt.rn.f64.s64 	%fd229, %rd830;
	mul.f64 	%fd230, %fd229, 0d3BF921FB54442D19;
	cvt.rn.f32.f64 	%f2592, %fd230;
	neg.f32 	%f2593, %f2592;
	setp.lt.s32 	%p476, %r1884, 0;
	selp.f32 	%f3141, %f2593, %f2592, %p476;
$L__BB0_457:
	add.s32 	%r1889, %r2627, 1;
	mul.rn.f32 	%f2595, %f3141, %f3141;
	and.b32  	%r1890, %r2627, 1;
	setp.eq.b32 	%p477, %r1890, 1;
	selp.f32 	%f2596, %f3141, 0f3F800000, %p477;
	fma.rn.f32 	%f2597, %f2595, %f2596, 0f00000000;
	fma.rn.f32 	%f2598, %f2595, 0f37CBAC00, 0fBAB607ED;
	selp.f32 	%f2599, 0fB94D4153, %f2598, %p477;
	selp.f32 	%f2600, 0f3C0885E4, 0f3D2AAABB, %p477;
	fma.rn.f32 	%f2601, %f2599, %f2595, %f2600;
	selp.f32 	%f2602, 0fBE2AAAA8, 0fBEFFFFFF, %p477;
	fma.rn.f32 	%f2603, %f2601, %f2595, %f2602;
	fma.rn.f32 	%f2604, %f2603, %f2597, %f2596;
	and.b32  	%r1891, %r1889, 2;
	setp.eq.s32 	%p478, %r1891, 0;
	mov.f32 	%f2605, 0f00000000;
	sub.f32 	%f2606, %f2605, %f2604;
	selp.f32 	%f2607, %f2604, %f2606, %p478;
	mul.f32 	%f2608, %f339, %f2607;
	div.rn.f32 	%f3146, %f334, %f2608;
	bra.uni 	$L__BB0_491;
$L__BB0_458:
	mul.f32 	%f344, %f322, %f34;
	mul.f32 	%f2466, %f344, 0f3F22F983;
	cvt.rni.s32.f32 	%r2635, %f2466;
	cvt.rn.f32.s32 	%f2467, %r2635;
	fma.rn.f32 	%f2468, %f2467, 0fBFC90FDA, %f344;
	fma.rn.f32 	%f2469, %f2467, 0fB3A22168, %f2468;
	fma.rn.f32 	%f3143, %f2467, 0fA7C234C5, %f2469;
	abs.f32 	%f346, %f344;
	setp.ltu.f32 	%p415, %f346, 0f47CE4780;
	mov.u32 	%r2631, %r2635;
	mov.f32 	%f3142, %f3143;
	@%p415 bra 	$L__BB0_466;
	setp.neu.f32 	%p416, %f346, 0f7F800000;
	@%p416 bra 	$L__BB0_461;
	mov.f32 	%f2472, 0f00000000;
	mul.rn.f32 	%f3142, %f344, %f2472;
	mov.b32 	%r2631, 0;
	bra.uni 	$L__BB0_466;
$L__BB0_461:
	mov.b32 	%r564, %f344;
	shl.b32 	%r1721, %r564, 8;
	or.b32  	%r565, %r1721, -2147483648;
	mov.b64 	%rd1198, 0;
	mov.b32 	%r2628, 0;
$L__BB0_462:
	.pragma "nounroll";
	mul.wide.u32 	%rd744, %r2628, 4;
	mov.u64 	%rd745, __cudart_i2opi_f;
	add.s64 	%rd746, %rd745, %rd744;
	ld.global.nc.u32 	%r1722, [%rd746];
	mad.wide.u32 	%rd747, %r1722, %r565, %rd1198;
	shr.u64 	%rd1198, %rd747, 32;
	add.s64 	%rd748, %rd29, %rd744;
	st.local.u32 	[%rd748], %rd747;
	add.s32 	%r2628, %r2628, 1;
	setp.ne.s32 	%p417, %r2628, 6;
	@%p417 bra 	$L__BB0_462;
	shr.u32 	%r1723, %r564, 23;
	st.local.u32 	[%rd29+24], %rd1198;
	and.b32  	%r568, %r1723, 31;
	and.b32  	%r1724, %r1723, 224;
	add.s32 	%r1725, %r1724, -128;
	shr.u32 	%r1726, %r1725, 5;
	mul.wide.u32 	%rd749, %r1726, 4;
	sub.s64 	%rd203, %rd29, %rd749;
	ld.local.u32 	%r2629, [%rd203+24];
	ld.local.u32 	%r2630, [%rd203+20];
	setp.eq.s32 	%p418, %r568, 0;
	@%p418 bra 	$L__BB0_465;
	shf.l.wrap.b32 	%r2629, %r2630, %r2629, %r568;
	ld.local.u32 	%r1727, [%rd203+16];
	shf.l.wrap.b32 	%r2630, %r1727, %r2630, %r568;
$L__BB0_465:
	shr.u32 	%r1728, %r2629, 30;
	shf.l.wrap.b32 	%r1729, %r2630, %r2629, 2;
	shl.b32 	%r1730, %r2630, 2;
	shr.u32 	%r1731, %r1729, 31;
	add.s32 	%r1732, %r1731, %r1728;
	neg.s32 	%r1733, %r1732;
	setp.lt.s32 	%p419, %r564, 0;
	selp.b32 	%r2631, %r1733, %r1732, %p419;
	xor.b32  	%r1734, %r1729, %r564;
	shr.s32 	%r1735, %r1729, 31;
	xor.b32  	%r1736, %r1735, %r1729;
	xor.b32  	%r1737, %r1735, %r1730;
	cvt.u64.u32 	%rd750, %r1736;
	shl.b64 	%rd751, %rd750, 32;
	cvt.u64.u32 	%rd752, %r1737;
	or.b64  	%rd753, %rd751, %rd752;
	cvt.rn.f64.s64 	%fd215, %rd753;
	mul.f64 	%fd216, %fd215, 0d3BF921FB54442D19;
	cvt.rn.f32.f64 	%f2470, %fd216;
	neg.f32 	%f2471, %f2470;
	setp.lt.s32 	%p420, %r1734, 0;
	selp.f32 	%f3142, %f2471, %f2470, %p420;
$L__BB0_466:
	mul.rn.f32 	%f2473, %f3142, %f3142;
	and.b32  	%r1739, %r2631, 1;
	setp.eq.b32 	%p422, %r1739, 1;
	selp.f32 	%f2474, 0f3F800000, %f3142, %p422;
	fma.rn.f32 	%f2475, %f2473, %f2474, 0f00000000;
	fma.rn.f32 	%f2476, %f2473, 0f37CBAC00, 0fBAB607ED;
	selp.f32 	%f2477, %f2476, 0fB94D4153, %p422;
	selp.f32 	%f2478, 0f3D2AAABB, 0f3C0885E4, %p422;
	fma.rn.f32 	%f2479, %f2477, %f2473, %f2478;
	selp.f32 	%f2480, 0fBEFFFFFF, 0fBE2AAAA8, %p422;
	fma.rn.f32 	%f2481, %f2479, %f2473, %f2480;
	fma.rn.f32 	%f2482, %f2481, %f2475, %f2474;
	and.b32  	%r1740, %r2631, 2;
	setp.eq.s32 	%p423, %r1740, 0;
	mov.f32 	%f2483, 0f00000000;
	sub.f32 	%f2484, %f2483, %f2482;
	selp.f32 	%f350, %f2482, %f2484, %p423;
	@%p415 bra 	$L__BB0_474;
	setp.neu.f32 	%p424, %f346, 0f7F800000;
	@%p424 bra 	$L__BB0_469;
	mov.f32 	%f2487, 0f00000000;
	mul.rn.f32 	%f3143, %f344, %f2487;
	mov.b32 	%r2635, 0;
	bra.uni 	$L__BB0_474;
$L__BB0_469:
	mov.b32 	%r577, %f344;
	shl.b32 	%r1742, %r577, 8;
	or.b32  	%r578, %r1742, -2147483648;
	mov.b64 	%rd1199, 0;
	mov.b32 	%r2632, 0;
$L__BB0_470:
	.pragma "nounroll";
	mul.wide.u32 	%rd755, %r2632, 4;
	mov.u64 	%rd756, __cudart_i2opi_f;
	add.s64 	%rd757, %rd756, %rd755;
	ld.global.nc.u32 	%r1743, [%rd757];
	mad.wide.u32 	%rd758, %r1743, %r578, %rd1199;
	shr.u64 	%rd1199, %rd758, 32;
	add.s64 	%rd759, %rd28, %rd755;
	st.local.u32 	[%rd759], %rd758;
	add.s32 	%r2632, %r2632, 1;
	setp.ne.s32 	%p425, %r2632, 6;
	@%p425 bra 	$L__BB0_470;
	shr.u32 	%r1744, %r577, 23;
	st.local.u32 	[%rd28+24], %rd1199;
	and.b32  	%r581, %r1744, 31;
	and.b32  	%r1745, %r1744, 224;
	add.s32 	%r1746, %r1745, -128;
	shr.u32 	%r1747, %r1746, 5;
	mul.wide.u32 	%rd760, %r1747, 4;
	sub.s64 	%rd206, %rd28, %rd760;
	ld.local.u32 	%r2633, [%rd206+24];
	ld.local.u32 	%r2634, [%rd206+20];
	setp.eq.s32 	%p426, %r581, 0;
	@%p426 bra 	$L__BB0_473;
	shf.l.wrap.b32 	%r2633, %r2634, %r2633, %r581;
	ld.local.u32 	%r1748, [%rd206+16];
	shf.l.wrap.b32 	%r2634, %r1748, %r2634, %r581;
$L__BB0_473:
	shr.u32 	%r1749, %r2633, 30;
	shf.l.wrap.b32 	%r1750, %r2634, %r2633, 2;
	shl.b32 	%r1751, %r2634, 2;
	shr.u32 	%r1752, %r1750, 31;
	add.s32 	%r1753, %r1752, %r1749;
	neg.s32 	%r1754, %r1753;
	setp.lt.s32 	%p427, %r577, 0;
	selp.b32 	%r2635, %r1754, %r1753, %p427;
	xor.b32  	%r1755, %r1750, %r577;
	shr.s32 	%r1756, %r1750, 31;
	xor.b32  	%r1757, %r1756, %r1750;
	xor.b32  	%r1758, %r1756, %r1751;
	cvt.u64.u32 	%rd761, %r1757;
	shl.b64 	%rd762, %rd761, 32;
	cvt.u64.u32 	%rd763, %r1758;
	or.b64  	%rd764, %rd762, %rd763;
	cvt.rn.f64.s64 	%fd217, %rd764;
	mul.f64 	%fd218, %fd217, 0d3BF921FB54442D19;
	cvt.rn.f32.f64 	%f2485, %fd218;
	neg.f32 	%f2486, %f2485;
	setp.lt.s32 	%p428, %r1755, 0;
	selp.f32 	%f3143, %f2486, %f2485, %p428;
$L__BB0_474:
	mul.rn.f32 	%f2488, %f3143, %f3143;
	and.b32  	%r1760, %r2635, 1;
	setp.eq.b32 	%p429, %r1760, 1;
	selp.f32 	%f2489, 0f3F800000, %f3143, %p429;
	fma.rn.f32 	%f2490, %f2488, %f2489, 0f00000000;
	fma.rn.f32 	%f2491, %f2488, 0f37CBAC00, 0fBAB607ED;
	selp.f32 	%f2492, %f2491, 0fB94D4153, %p429;
	selp.f32 	%f2493, 0f3D2AAABB, 0f3C0885E4, %p429;
	fma.rn.f32 	%f2494, %f2492, %f2488, %f2493;
	selp.f32 	%f2495, 0fBEFFFFFF, 0fBE2AAAA8, %p429;
	fma.rn.f32 	%f2496, %f2494, %f2488, %f2495;
	fma.rn.f32 	%f2497, %f2496, %f2490, %f2489;
	and.b32  	%r1761, %r2635, 2;
	setp.eq.s32 	%p430, %r1761, 0;
	mov.f32 	%f2498, 0f00000000;
	sub.f32 	%f2499, %f2498, %f2497;
	selp.f32 	%f2500, %f2497, %f2499, %p430;
	mul.f32 	%f354, %f350, %f2500;
	mul.f32 	%f2501, %f322, 0f3F22F983;
	cvt.rni.s32.f32 	%r2643, %f2501;
	cvt.rn.f32.s32 	%f2502, %r2643;
	fma.rn.f32 	%f2503, %f2502, 0fBFC90FDA, %f322;
	fma.rn.f32 	%f2504, %f2502, 0fB3A22168, %f2503;
	fma.rn.f32 	%f3145, %f2502, 0fA7C234C5, %f2504;
	setp.ltu.f32 	%p431, %f323, 0f47CE4780;
	mov.u32 	%r2639, %r2643;
	mov.f32 	%f3144, %f3145;
	@%p431 bra 	$L__BB0_482;
	setp.neu.f32 	%p432, %f323, 0f7F800000;
	@%p432 bra 	$L__BB0_477;
	mov.f32 	%f2507, 0f00000000;
	mul.rn.f32 	%f3144, %f322, %f2507;
	mov.b32 	%r2639, 0;
	bra.uni 	$L__BB0_482;
$L__BB0_477:
	mov.b32 	%r591, %f322;
	shl.b32 	%r1763, %r591, 8;
	or.b32  	%r592, %r1763, -2147483648;
	mov.b64 	%rd1200, 0;
	mov.b32 	%r2636, 0;
$L__BB0_478:
	.pragma "nounroll";
	mul.wide.u32 	%rd766, %r2636, 4;
	mov.u64 	%rd767, __cudart_i2opi_f;
	add.s64 	%rd768, %rd767, %rd766;
	ld.global.nc.u32 	%r1764, [%rd768];
	mad.wide.u32 	%rd769, %r1764, %r592, %rd1200;
	shr.u64 	%rd1200, %rd769, 32;
	add.s64 	%rd770, %rd27, %rd766;
	st.local.u32 	[%rd770], %rd769;
	add.s32 	%r2636, %r2636, 1;
	setp.ne.s32 	%p433, %r2636, 6;
	@%p433 bra 	$L__BB0_478;
	shr.u32 	%r1765, %r591, 23;
	st.local.u32 	[%rd27+24], %rd1200;
	and.b32  	%r595, %r1765, 31;
	and.b32  	%r1766, %r1765, 224;
	add.s32 	%r1767, %r1766, -128;
	shr.u32 	%r1768, %r1767, 5;
	mul.wide.u32 	%rd771, %r1768, 4;
	sub.s64 	%rd209, %rd27, %rd771;
	ld.local.u32 	%r2637, [%rd209+24];
	ld.local.u32 	%r2638, [%rd209+20];
	setp.eq.s32 	%p434, %r595, 0;
	@%p434 bra 	$L__BB0_481;
	shf.l.wrap.b32 	%r2637, %r2638, %r2637, %r595;
	ld.local.u32 	%r1769, [%rd209+16];
	shf.l.wrap.b32 	%r2638, %r1769, %r2638, %r595;
$L__BB0_481:
	shr.u32 	%r1770, %r2637, 30;
	shf.l.wrap.b32 	%r1771, %r2638, %r2637, 2;
	shl.b32 	%r1772, %r2638, 2;
	shr.u32 	%r1773, %r1771, 31;
	add.s32 	%r1774, %r1773, %r1770;
	neg.s32 	%r1775, %r1774;
	setp.lt.s32 	%p435, %r591, 0;
	selp.b32 	%r2639, %r1775, %r1774, %p435;
	xor.b32  	%r1776, %r1771, %r591;
	shr.s32 	%r1777, %r1771, 31;
	xor.b32  	%r1778, %r1777, %r1771;
	xor.b32  	%r1779, %r1777, %r1772;
	cvt.u64.u32 	%rd772, %r1778;
	shl.b64 	%rd773, %rd772, 32;
	cvt.u64.u32 	%rd774, %r1779;
	or.b64  	%rd775, %rd773, %rd774;
	cvt.rn.f64.s64 	%fd219, %rd775;
	mul.f64 	%fd220, %fd219, 0d3BF921FB54442D19;
	cvt.rn.f32.f64 	%f2505, %fd220;
	neg.f32 	%f2506, %f2505;
	setp.lt.s32 	%p436, %r1776, 0;
	selp.f32 	%f3144, %f2506, %f2505, %p436;
$L__BB0_482:
	mul.rn.f32 	%f2508, %f3144, %f3144;
	and.b32  	%r1781, %r2639, 1;
	setp.eq.b32 	%p438, %r1781, 1;
	selp.f32 	%f2509, 0f3F800000, %f3144, %p438;
	fma.rn.f32 	%f2510, %f2508, %f2509, 0f00000000;
	fma.rn.f32 	%f2511, %f2508, 0f37CBAC00, 0fBAB607ED;
	selp.f32 	%f2512, %f2511, 0fB94D4153, %p438;
	selp.f32 	%f2513, 0f3D2AAABB, 0f3C0885E4, %p438;
	fma.rn.f32 	%f2514, %f2512, %f2508, %f2513;
	selp.f32 	%f2515, 0fBEFFFFFF, 0fBE2AAAA8, %p438;
	fma.rn.f32 	%f2516, %f2514, %f2508, %f2515;
	fma.rn.f32 	%f2517, %f2516, %f2510, %f2509;
	and.b32  	%r1782, %r2639, 2;
	setp.eq.s32 	%p439, %r1782, 0;
	mov.f32 	%f2518, 0f00000000;
	sub.f32 	%f2519, %f2518, %f2517;
	selp.f32 	%f359, %f2517, %f2519, %p439;
	@%p431 bra 	$L__BB0_490;
	setp.neu.f32 	%p440, %f323, 0f7F800000;
	@%p440 bra 	$L__BB0_485;
	mov.f32 	%f2522, 0f00000000;
	mul.rn.f32 	%f3145, %f322, %f2522;
	mov.b32 	%r2643, 0;
	bra.uni 	$L__BB0_490;
$L__BB0_485:
	mov.b32 	%r604, %f322;
	shl.b32 	%r1784, %r604, 8;
	or.b32  	%r605, %r1784, -2147483648;
	mov.b64 	%rd1201, 0;
	mov.b32 	%r2640, 0;
$L__BB0_486:
	.pragma "nounroll";
	mul.wide.u32 	%rd777, %r2640, 4;
	mov.u64 	%rd778, __cudart_i2opi_f;
	add.s64 	%rd779, %rd778, %rd777;
	ld.global.nc.u32 	%r1785, [%rd779];
	mad.wide.u32 	%rd780, %r1785, %r605, %rd1201;
	shr.u64 	%rd1201, %rd780, 32;
	add.s64 	%rd781, %rd26, %rd777;
	st.local.u32 	[%rd781], %rd780;
	add.s32 	%r2640, %r2640, 1;
	setp.ne.s32 	%p441, %r2640, 6;
	@%p441 bra 	$L__BB0_486;
	shr.u32 	%r1786, %r604, 23;
	st.local.u32 	[%rd26+24], %rd1201;
	and.b32  	%r608, %r1786, 31;
	and.b32  	%r1787, %r1786, 224;
	add.s32 	%r1788, %r1787, -128;
	shr.u32 	%r1789, %r1788, 5;
	mul.wide.u32 	%rd782, %r1789, 4;
	sub.s64 	%rd212, %rd26, %rd782;
	ld.local.u32 	%r2641, [%rd212+24];
	ld.local.u32 	%r2642, [%rd212+20];
	setp.eq.s32 	%p442, %r608, 0;
	@%p442 bra 	$L__BB0_489;
	shf.l.wrap.b32 	%r2641, %r2642, %r2641, %r608;
	ld.local.u32 	%r1790, [%rd212+16];
	shf.l.wrap.b32 	%r2642, %r1790, %r2642, %r608;
$L__BB0_489:
	shr.u32 	%r1791, %r2641, 30;
	shf.l.wrap.b32 	%r1792, %r2642, %r2641, 2;
	shl.b32 	%r1793, %r2642, 2;
	shr.u32 	%r1794, %r1792, 31;
	add.s32 	%r1795, %r1794, %r1791;
	neg.s32 	%r1796, %r1795;
	setp.lt.s32 	%p443, %r604, 0;
	selp.b32 	%r2643, %r1796, %r1795, %p443;
	xor.b32  	%r1797, %r1792, %r604;
	shr.s32 	%r1798, %r1792, 31;
	xor.b32  	%r1799, %r1798, %r1792;
	xor.b32  	%r1800, %r1798, %r1793;
	cvt.u64.u32 	%rd783, %r1799;
	shl.b64 	%rd784, %rd783, 32;
	cvt.u64.u32 	%rd785, %r1800;
	or.b64  	%rd786, %rd784, %rd785;
	cvt.rn.f64.s64 	%fd221, %rd786;
	mul.f64 	%fd222, %fd221, 0d3BF921FB54442D19;
	cvt.rn.f32.f64 	%f2520, %fd222;
	neg.f32 	%f2521, %f2520;
	setp.lt.s32 	%p444, %r1797, 0;
	selp.f32 	%f3145, %f2521, %f2520, %p444;
$L__BB0_490:
	mul.rn.f32 	%f2523, %f3145, %f3145;
	and.b32  	%r1802, %r2643, 1;
	setp.eq.b32 	%p445, %r1802, 1;
	selp.f32 	%f2524, 0f3F800000, %f3145, %p445;
	fma.rn.f32 	%f2525, %f2523, %f2524, 0f00000000;
	fma.rn.f32 	%f2526, %f2523, 0f37CBAC00, 0fBAB607ED;
	selp.f32 	%f2527, %f2526, 0fB94D4153, %p445;
	selp.f32 	%f2528, 0f3D2AAABB, 0f3C0885E4, %p445;
	fma.rn.f32 	%f2529, %f2527, %f2523, %f2528;
	selp.f32 	%f2530, 0fBEFFFFFF, 0fBE2AAAA8, %p445;
	fma.rn.f32 	%f2531, %f2529, %f2523, %f2530;
	fma.rn.f32 	%f2532, %f2531, %f2525, %f2524;
	and.b32  	%r1803, %r2643, 2;
	setp.eq.s32 	%p446, %r1803, 0;
	mov.f32 	%f2533, 0f00000000;
	sub.f32 	%f2534, %f2533, %f2532;
	selp.f32 	%f2535, %f2532, %f2534, %p446;
	mul.f32 	%f2536, %f359, %f2535;
	div.rn.f32 	%f3146, %f354, %f2536;
$L__BB0_491:
	abs.f32 	%f3149, %f89;
	setp.lt.f32 	%p479, %f3149, 0f40490FDB;
	@%p479 bra 	$L__BB0_502;
	setp.gtu.f32 	%p480, %f3149, 0f4BC90FDB;
	@%p480 bra 	$L__BB0_499;
	mov.f32 	%f2609, 0f40490FDB;
	div.approx.f32 	%f2610, %f3149, %f2609;
	cvt.rzi.f32.f32 	%f3147, %f2610;
	fma.rn.f32 	%f367, %f3147, 0fC0490FDB, %f3149;
	mov.b32 	%r617, %f367;
	setp.lt.u32 	%p481, %r617, 1078530011;
	@%p481 bra 	$L__BB0_498;
	setp.lt.u32 	%p482, %r617, -2147483647;
	@%p482 bra 	$L__BB0_496;
	add.f32 	%f2614, %f3147, 0fBF800000;
	setp.lt.f32 	%p485, %f367, 0fC0490FDB;
	add.f32 	%f2615, %f2614, 0fBF800000;
	selp.f32 	%f3147, %f2615, %f2614, %p485;
	bra.uni 	$L__BB0_498;
$L__BB0_496:
	add.f32 	%f3147, %f3147, 0f3F800000;
	setp.ltu.f32 	%p483, %f367, 0f40C90FDB;
	@%p483 bra 	$L__BB0_498;
	add.f32 	%f2611, %f3147, 0f3F800000;
	fma.rn.f32 	%f2612, 0f40490FDB, 0fC0400000, %f367;
	setp.ge.f32 	%p484, %f2612, 0f00000000;
	add.f32 	%f2613, %f2611, 0f3F800000;
	selp.f32 	%f3147, %f2613, %f2611, %p484;
$L__BB0_498:
	fma.rn.f32 	%f3149, %f3147, 0fC0490FDB, %f3149;
	bra.uni 	$L__BB0_502;
$L__BB0_499:
	mov.b32 	%r618, %f3149;
	and.b32  	%r1892, %r618, 8388607;
	or.b32  	%r2644, %r1892, 1065353216;
	mov.b32 	%f3148, %r2644;
	and.b32  	%r1893, %r618, -8388608;
	add.s32 	%r2645, %r1893, -1073741824;
	setp.eq.s32 	%p486, %r2645, 0;
	@%p486 bra 	$L__BB0_501;
$L__BB0_500:
	min.u32 	%r1894, %r2645, 192937984;
	add.s32 	%r1895, %r2644, %r1894;
	mov.b32 	%f2616, %r1895;
	mul.f32 	%f2617, %f2616, 0f3F22F983;
	fma.rn.f32 	%f2618, %f2617, 0fBFC90FDB, %f2616;
	fma.rn.f32 	%f2619, %f2618, 0f3F22F983, %f2617;
	fma.rn.f32 	%f2620, %f2619, 0fBFC90FDB, %f2616;
	mov.f32 	%f2621, 0f3F22F983;
	fma.rz.f32 	%f2622, %f2620, %f2621, %f2619;
	cvt.rzi.f32.f32 	%f2623, %f2622;
	fma.rn.f32 	%f3148, %f2623, 0fBFC90FDB, %f2616;
	sub.s32 	%r2645, %r2645, %r1894;
	mov.b32 	%r2644, %f3148;
	setp.ne.s32 	%p487, %r2645, 0;
	setp.ne.s32 	%p488, %r2644, 0;
	and.pred  	%p489, %p487, %p488;
	@%p489 bra 	$L__BB0_500;
$L__BB0_501:
	setp.gt.u32 	%p490, %r618, 2139095039;
	selp.f32 	%f2625, 0f7FFFFFFF, 0f4B800000, %p490;
	mul.f32 	%f2626, %f3148, 0f34000000;
	mul.f32 	%f3149, %f2625, %f2626;
$L__BB0_502:
	abs.f32 	%f2627, %f3149;
	setp.nan.f32 	%p491, %f2627, %f2627;
	copysign.f32 	%f2628, %f89, %f3149;
	selp.f32 	%f2629, %f3149, %f2628, %p491;
	abs.f32 	%f2630, %f2629;
	cvt.f64.f32 	%fd231, %f2630;
	setp.gt.f64 	%p492, %fd231, 0d3FF921FB54442D18;
	mov.f64 	%fd232, 0d400921FB54442D18;
	sub.f64 	%fd233, %fd232, %fd231;
	cvt.rn.f32.f64 	%f2631, %fd233;
	selp.f32 	%f378, %f2631, %f2630, %p492;
	abs.f32 	%f379, %f378;
	cvt.f64.f32 	%fd29, %f379;
	setp.geu.f64 	%p493, %fd29, 0d3E112E0BE826D695;
	@%p493 bra 	$L__BB0_536;
	mul.f32 	%f380, %f378, %f36;
	mul.f32 	%f2703, %f380, 0f3F22F983;
	cvt.rni.s32.f32 	%r2653, %f2703;
	cvt.rn.f32.s32 	%f2704, %r2653;
	fma.rn.f32 	%f2705, %f2704, 0fBFC90FDA, %f380;
	fma.rn.f32 	%f2706, %f2704, 0fB3A22168, %f2705;
	fma.rn.f32 	%f3151, %f2704, 0fA7C234C5, %f2706;
	abs.f32 	%f382, %f380;
	setp.ltu.f32 	%p526, %f382, 0f47CE4780;
	mov.u32 	%r2649, %r2653;
	mov.f32 	%f3150, %f3151;
	@%p526 bra 	$L__BB0_511;
	setp.neu.f32 	%p527, %f382, 0f7F800000;
	@%p527 bra 	$L__BB0_506;
	mov.f32 	%f2709, 0f00000000;
	mul.rn.f32 	%f3150, %f380, %f2709;
	mov.b32 	%r2649, 0;
	bra.uni 	$L__BB0_511;
$L__BB0_506:
	mov.b32 	%r626, %f380;
	shl.b32 	%r1981, %r626, 8;
	or.b32  	%r627, %r1981, -2147483648;
	mov.b64 	%rd1202, 0;
	mov.b32 	%r2646, 0;
$L__BB0_507:
	.pragma "nounroll";
	mul.wide.u32 	%rd876, %r2646, 4;
	mov.u64 	%rd877, __cudart_i2opi_f;
	add.s64 	%rd878, %rd877, %rd876;
	ld.global.nc.u32 	%r1982, [%rd878];
	mad.wide.u32 	%rd879, %r1982, %r627, %rd1202;
	shr.u64 	%rd1202, %rd879, 32;
	add.s64 	%rd880, %rd25, %rd876;
	st.local.u32 	[%rd880], %rd879;
	add.s32 	%r2646, %r2646, 1;
	setp.ne.s32 	%p528, %r2646, 6;
	@%p528 bra 	$L__BB0_507;
	shr.u32 	%r1983, %r626, 23;
	st.local.u32 	[%rd25+24], %rd1202;
	and.b32  	%r630, %r1983, 31;
	and.b32  	%r1984, %r1983, 224;
	add.s32 	%r1985, %r1984, -128;
	shr.u32 	%r1986, %r1985, 5;
	mul.wide.u32 	%rd881, %r1986, 4;
	sub.s64 	%rd215, %rd25, %rd881;
	ld.local.u32 	%r2647, [%rd215+24];
	ld.local.u32 	%r2648, [%rd215+20];
	setp.eq.s32 	%p529, %r630, 0;
	@%p529 bra 	$L__BB0_510;
	shf.l.wrap.b32 	%r2647, %r2648, %r2647, %r630;
	ld.local.u32 	%r1987, [%rd215+16];
	shf.l.wrap.b32 	%r2648, %r1987, %r2648, %r630;
$L__BB0_510:
	shr.u32 	%r1988, %r2647, 30;
	shf.l.wrap.b32 	%r1989, %r2648, %r2647, 2;
	shl.b32 	%r1990, %r2648, 2;
	shr.u32 	%r1991, %r1989, 31;
	add.s32 	%r1992, %r1991, %r1988;
	neg.s32 	%r1993, %r1992;
	setp.lt.s32 	%p530, %r626, 0;
	selp.b32 	%r2649, %r1993, %r1992, %p530;
	xor.b32  	%r1994, %r1989, %r626;
	shr.s32 	%r1995, %r1989, 31;
	xor.b32  	%r1996, %r1995, %r1989;
	xor.b32  	%r1997, %r1995, %r1990;
	cvt.u64.u32 	%rd882, %r1996;
	shl.b64 	%rd883, %rd882, 32;
	cvt.u64.u32 	%rd884, %r1997;
	or.b64  	%rd885, %rd883, %rd884;
	cvt.rn.f64.s64 	%fd242, %rd885;
	mul.f64 	%fd243, %fd242, 0d3BF921FB54442D19;
	cvt.rn.f32.f64 	%f2707, %fd243;
	neg.f32 	%f2708, %f2707;
	setp.lt.s32 	%p531, %r1994, 0;
	selp.f32 	%f3150, %f2708, %f2707, %p531;
$L__BB0_511:
	add.s32 	%r1999, %r2649, 1;
	mul.rn.f32 	%f2710, %f3150, %f3150;
	and.b32  	%r2000, %r2649, 1;
	setp.eq.b32 	%p533, %r2000, 1;
	selp.f32 	%f2711, %f3150, 0f3F800000, %p533;
	fma.rn.f32 	%f2712, %f2710, %f2711, 0f00000000;
	fma.rn.f32 	%f2713, %f2710, 0f37CBAC00, 0fBAB607ED;
	selp.f32 	%f2714, 0fB94D4153, %f2713, %p533;
	selp.f32 	%f2715, 0f3C0885E4, 0f3D2AAABB, %p533;
	fma.rn.f32 	%f2716, %f2714, %f2710, %f2715;
	selp.f32 	%f2717, 0fBE2AAAA8, 0fBEFFFFFF, %p533;
	fma.rn.f32 	%f2718, %f2716, %f2710, %f2717;
	fma.rn.f32 	%f2719, %f2718, %f2712, %f2711;
	and.b32  	%r2001, %r1999, 2;
	setp.eq.s32 	%p534, %r2001, 0;
	mov.f32 	%f2720, 0f00000000;
	sub.f32 	%f2721, %f2720, %f2719;
	selp.f32 	%f386, %f2719, %f2721, %p534;
	@%p526 bra 	$L__BB0_519;
	setp.neu.f32 	%p535, %f382, 0f7F800000;
	@%p535 bra 	$L__BB0_514;
	mov.f32 	%f2724, 0f00000000;
	mul.rn.f32 	%f3151, %f380, %f2724;
	mov.b32 	%r2653, 0;
	bra.uni 	$L__BB0_519;
$L__BB0_514:
	mov.b32 	%r639, %f380;
	shl.b32 	%r2003, %r639, 8;
	or.b32  	%r640, %r2003, -2147483648;
	mov.b64 	%rd1203, 0;
	mov.b32 	%r2650, 0;
$L__BB0_515:
	.pragma "nounroll";
	mul.wide.u32 	%rd887, %r2650, 4;
	mov.u64 	%rd888, __cudart_i2opi_f;
	add.s64 	%rd889, %rd888, %rd887;
	ld.global.nc.u32 	%r2004, [%rd889];
	mad.wide.u32 	%rd890, %r2004, %r640, %rd1203;
	shr.u64 	%rd1203, %rd890, 32;
	add.s64 	%rd891, %rd24, %rd887;
	st.local.u32 	[%rd891], %rd890;
	add.s32 	%r2650, %r2650, 1;
	setp.ne.s32 	%p536, %r2650, 6;
	@%p536 bra 	$L__BB0_515;
	shr.u32 	%r2005, %r639, 23;
	st.local.u32 	[%rd24+24], %rd1203;
	and.b32  	%r643, %r2005, 31;
	and.b32  	%r2006, %r2005, 224;
	add.s32 	%r2007, %r2006, -128;
	shr.u32 	%r2008, %r2007, 5;
	mul.wide.u32 	%rd892, %r2008, 4;
	sub.s64 	%rd218, %rd24, %rd892;
	ld.local.u32 	%r2651, [%rd218+24];
	ld.local.u32 	%r2652, [%rd218+20];
	setp.eq.s32 	%p537, %r643, 0;
	@%p537 bra 	$L__BB0_518;
	shf.l.wrap.b32 	%r2651, %r2652, %r2651, %r643;
	ld.local.u32 	%r2009, [%rd218+16];
	shf.l.wrap.b32 	%r2652, %r2009, %r2652, %r643;
$L__BB0_518:
	shr.u32 	%r2010, %r2651, 30;
	shf.l.wrap.b32 	%r2011, %r2652, %r2651, 2;
	shl.b32 	%r2012, %r2652, 2;
	shr.u32 	%r2013, %r2011, 31;
	add.s32 	%r2014, %r2013, %r2010;
	neg.s32 	%r2015, %r2014;
	setp.lt.s32 	%p538, %r639, 0;
	selp.b32 	%r2653, %r2015, %r2014, %p538;
	xor.b32  	%r2016, %r2011, %r639;
	shr.s32 	%r2017, %r2011, 31;
	xor.b32  	%r2018, %r2017, %r2011;
	xor.b32  	%r2019, %r2017, %r2012;
	cvt.u64.u32 	%rd893, %r2018;
	shl.b64 	%rd894, %rd893, 32;
	cvt.u64.u32 	%rd895, %r2019;
	or.b64  	%rd896, %rd894, %rd895;
	cvt.rn.f64.s64 	%fd244, %rd896;
	mul.f64 	%fd245, %fd244, 0d3BF921FB54442D19;
	cvt.rn.f32.f64 	%f2722, %fd245;
	neg.f32 	%f2723, %f2722;
	setp.lt.s32 	%p539, %r2016, 0;
	selp.f32 	%f3151, %f2723, %f2722, %p539;
$L__BB0_519:
	add.s32 	%r2021, %r2653, 1;
	mul.rn.f32 	%f2725, %f3151, %f3151;
	and.b32  	%r2022, %r2653, 1;
	setp.eq.b32 	%p540, %r2022, 1;
	selp.f32 	%f2726, %f3151, 0f3F800000, %p540;
	fma.rn.f32 	%f2727, %f2725, %f2726, 0f00000000;
	fma.rn.f32 	%f2728, %f2725, 0f37CBAC00, 0fBAB607ED;
	selp.f32 	%f2729, 0fB94D4153, %f2728, %p540;
	selp.f32 	%f2730, 0f3C0885E4, 0f3D2AAABB, %p540;
	fma.rn.f32 	%f2731, %f2729, %f2725, %f2730;
	selp.f32 	%f2732, 0fBE2AAAA8, 0fBEFFFFFF, %p540;
	fma.rn.f32 	%f2733, %f2731, %f2725, %f2732;
	fma.rn.f32 	%f2734, %f2733, %f2727, %f2726;
	and.b32  	%r2023, %r2021, 2;
	setp.eq.s32 	%p541, %r2023, 0;
	mov.f32 	%f2735, 0f00000000;
	sub.f32 	%f2736, %f2735, %f2734;
	selp.f32 	%f2737, %f2734, %f2736, %p541;
	mul.f32 	%f2738, %f386, %f37;
	mul.f32 	%f390, %f2738, %f2737;
	mul.f32 	%f2739, %f378, 0f3F22F983;
	cvt.rni.s32.f32 	%r2661, %f2739;
	cvt.rn.f32.s32 	%f2740, %r2661;
	fma.rn.f32 	%f2741, %f2740, 0fBFC90FDA, %f378;
	fma.rn.f32 	%f2742, %f2740, 0fB3A22168, %f2741;
	fma.rn.f32 	%f3153, %f2740, 0fA7C234C5, %f2742;
	setp.ltu.f32 	%p542, %f379, 0f47CE4780;
	mov.u32 	%r2657, %r2661;
	mov.f32 	%f3152, %f3153;
	@%p542 bra 	$L__BB0_527;
	setp.neu.f32 	%p543, %f379, 0f7F800000;
	@%p543 bra 	$L__BB0_522;
	mov.f32 	%f2745, 0f00000000;
	mul.rn.f32 	%f3152, %f378, %f2745;
	mov.b32 	%r2657, 0;
	bra.uni 	$L__BB0_527;
$L__BB0_522:
	mov.b32 	%r653, %f378;
	shl.b32 	%r2025, %r653, 8;
	or.b32  	%r654, %r2025, -2147483648;
	mov.b64 	%rd1204, 0;
	mov.b32 	%r2654, 0;
$L__BB0_523:
	.pragma "nounroll";
	mul.wide.u32 	%rd898, %r2654, 4;
	mov.u64 	%rd899, __cudart_i2opi_f;
	add.s64 	%rd900, %rd899, %rd898;
	ld.global.nc.u32 	%r2026, [%rd900];
	mad.wide.u32 	%rd901, %r2026, %r654, %rd1204;
	shr.u64 	%rd1204, %rd901, 32;
	add.s64 	%rd902, %rd23, %rd898;
	st.local.u32 	[%rd902], %rd901;
	add.s32 	%r2654, %r2654, 1;
	setp.ne.s32 	%p544, %r2654, 6;
	@%p544 bra 	$L__BB0_523;
	shr.u32 	%r2027, %r653, 23;
	st.local.u32 	[%rd23+24], %rd1204;
	and.b32  	%r657, %r2027, 31;
	and.b32  	%r2028, %r2027, 224;
	add.s32 	%r2029, %r2028, -128;
	shr.u32 	%r2030, %r2029, 5;
	mul.wide.u32 	%rd903, %r2030, 4;
	sub.s64 	%rd221, %rd23, %rd903;
	ld.local.u32 	%r2655, [%rd221+24];
	ld.local.u32 	%r2656, [%rd221+20];
	setp.eq.s32 	%p545, %r657, 0;
	@%p545 bra 	$L__BB0_526;
	shf.l.wrap.b32 	%r2655, %r2656, %r2655, %r657;
	ld.local.u32 	%r2031, [%rd221+16];
	shf.l.wrap.b32 	%r2656, %r2031, %r2656, %r657;
$L__BB0_526:
	shr.u32 	%r2032, %r2655, 30;
	shf.l.wrap.b32 	%r2033, %r2656, %r2655, 2;
	shl.b32 	%r2034, %r2656, 2;
	shr.u32 	%r2035, %r2033, 31;
	add.s32 	%r2036, %r2035, %r2032;
	neg.s32 	%r2037, %r2036;
	setp.lt.s32 	%p546, %r653, 0;
	selp.b32 	%r2657, %r2037, %r2036, %p546;
	xor.b32  	%r2038, %r2033, %r653;
	shr.s32 	%r2039, %r2033, 31;
	xor.b32  	%r2040, %r2039, %r2033;
	xor.b32  	%r2041, %r2039, %r2034;
	cvt.u64.u32 	%rd904, %r2040;
	shl.b64 	%rd905, %rd904, 32;
	cvt.u64.u32 	%rd906, %r2041;
	or.b64  	%rd907, %rd905, %rd906;
	cvt.rn.f64.s64 	%fd246, %rd907;
	mul.f64 	%fd247, %fd246, 0d3BF921FB54442D19;
	cvt.rn.f32.f64 	%f2743, %fd247;
	neg.f32 	%f2744, %f2743;
	setp.lt.s32 	%p547, %r2038, 0;
	selp.f32 	%f3152, %f2744, %f2743, %p547;
$L__BB0_527:
	add.s32 	%r2043, %r2657, 1;
	mul.rn.f32 	%f2746, %f3152, %f3152;
	and.b32  	%r2044, %r2657, 1;
	setp.eq.b32 	%p549, %r2044, 1;
	selp.f32 	%f2747, %f3152, 0f3F800000, %p549;
	fma.rn.f32 	%f2748, %f2746, %f2747, 0f00000000;
	fma.rn.f32 	%f2749, %f2746, 0f37CBAC00, 0fBAB607ED;
	selp.f32 	%f2750, 0fB94D4153, %f2749, %p549;
	selp.f32 	%f2751, 0f3C0885E4, 0f3D2AAABB, %p549;
	fma.rn.f32 	%f2752, %f2750, %f2746, %f2751;
	selp.f32 	%f2753, 0fBE2AAAA8, 0fBEFFFFFF, %p549;
	fma.rn.f32 	%f2754, %f2752, %f2746, %f2753;
	fma.rn.f32 	%f2755, %f2754, %f2748, %f2747;
	and.b32  	%r2045, %r2043, 2;
	setp.eq.s32 	%p550, %r2045, 0;
	mov.f32 	%f2756, 0f00000000;
	sub.f32 	%f2757, %f2756, %f2755;
	selp.f32 	%f395, %f2755, %f2757, %p550;
	@%p542 bra 	$L__BB0_535;
	setp.neu.f32 	%p551, %f379, 0f7F800000;
	@%p551 bra 	$L__BB0_530;
	mov.f32 	%f2760, 0f00000000;
	mul.rn.f32 	%f3153, %f378, %f2760;
	mov.b32 	%r2661, 0;
	bra.uni 	$L__BB0_535;
$L__BB0_530:
	mov.b32 	%r666, %f378;
	shl.b32 	%r2047, %r666, 8;
	or.b32  	%r667, %r2047, -2147483648;
	mov.b64 	%rd1205, 0;
	mov.b32 	%r2658, 0;
$L__BB0_531:
	.pragma "nounroll";
	mul.wide.u32 	%rd909, %r2658, 4;
	mov.u64 	%rd910, __cudart_i2opi_f;
	add.s64 	%rd911, %rd910, %rd909;
	ld.global.nc.u32 	%r2048, [%rd911];
	mad.wide.u32 	%rd912, %r2048, %r667, %rd1205;
	shr.u64 	%rd1205, %rd912, 32;
	add.s64 	%rd913, %rd22, %rd909;
	st.local.u32 	[%rd913], %rd912;
	add.s32 	%r2658, %r2658, 1;
	setp.ne.s32 	%p552, %r2658, 6;
	@%p552 bra 	$L__BB0_531;
	shr.u32 	%r2049, %r666, 23;
	st.local.u32 	[%rd22+24], %rd1205;
	and.b32  	%r670, %r2049, 31;
	and.b32  	%r2050, %r2049, 224;
	add.s32 	%r2051, %r2050, -128;
	shr.u32 	%r2052, %r2051, 5;
	mul.wide.u32 	%rd914, %r2052, 4;
	sub.s64 	%rd224, %rd22, %rd914;
	ld.local.u32 	%r2659, [%rd224+24];
	ld.local.u32 	%r2660, [%rd224+20];
	setp.eq.s32 	%p553, %r670, 0;
	@%p553 bra 	$L__BB0_534;
	shf.l.wrap.b32 	%r2659, %r2660, %r2659, %r670;
	ld.local.u32 	%r2053, [%rd224+16];
	shf.l.wrap.b32 	%r2660, %r2053, %r2660, %r670;
$L__BB0_534:
	shr.u32 	%r2054, %r2659, 30;
	shf.l.wrap.b32 	%r2055, %r2660, %r2659, 2;
	shl.b32 	%r2056, %r2660, 2;
	shr.u32 	%r2057, %r2055, 31;
	add.s32 	%r2058, %r2057, %r2054;
	neg.s32 	%r2059, %r2058;
	setp.lt.s32 	%p554, %r666, 0;
	selp.b32 	%r2661, %r2059, %r2058, %p554;
	xor.b32  	%r2060, %r2055, %r666;
	shr.s32 	%r2061, %r2055, 31;
	xor.b32  	%r2062, %r2061, %r2055;
	xor.b32  	%r2063, %r2061, %r2056;
	cvt.u64.u32 	%rd915, %r2062;
	shl.b64 	%rd916, %rd915, 32;
	cvt.u64.u32 	%rd917, %r2063;
	or.b64  	%rd918, %rd916, %rd917;
	cvt.rn.f64.s64 	%fd248, %rd918;
	mul.f64 	%fd249, %fd248, 0d3BF921FB54442D19;
	cvt.rn.f32.f64 	%f2758, %fd249;
	neg.f32 	%f2759, %f2758;
	setp.lt.s32 	%p555, %r2060, 0;
	selp.f32 	%f3153, %f2759, %f2758, %p555;
$L__BB0_535:
	add.s32 	%r2065, %r2661, 1;
	mul.rn.f32 	%f2761, %f3153, %f3153;
	and.b32  	%r2066, %r2661, 1;
	setp.eq.b32 	%p556, %r2066, 1;
	selp.f32 	%f2762, %f3153, 0f3F800000, %p556;
	fma.rn.f32 	%f2763, %f2761, %f2762, 0f00000000;
	fma.rn.f32 	%f2764, %f2761, 0f37CBAC00, 0fBAB607ED;
	selp.f32 	%f2765, 0fB94D4153, %f2764, %p556;
	selp.f32 	%f2766, 0f3C0885E4, 0f3D2AAABB, %p556;
	fma.rn.f32 	%f2767, %f2765, %f2761, %f2766;
	selp.f32 	%f2768, 0fBE2AAAA8, 0fBEFFFFFF, %p556;
	fma.rn.f32 	%f2769, %f2767, %f2761, %f2768;
	fma.rn.f32 	%f2770, %f2769, %f2763, %f2762;
	and.b32  	%r2067, %r2065, 2;
	setp.eq.s32 	%p557, %r2067, 0;
	mov.f32 	%f2771, 0f00000000;
	sub.f32 	%f2772, %f2771, %f2770;
	selp.f32 	%f2773, %f2770, %f2772, %p557;
	mul.f32 	%f2774, %f395, %f2773;
	div.rn.f32 	%f3158, %f390, %f2774;
	bra.uni 	$L__BB0_569;
$L__BB0_536:
	mul.f32 	%f400, %f378, %f36;
	mul.f32 	%f2632, %f400, 0f3F22F983;
	cvt.rni.s32.f32 	%r2669, %f2632;
	cvt.rn.f32.s32 	%f2633, %r2669;
	fma.rn.f32 	%f2634, %f2633, 0fBFC90FDA, %f400;
	fma.rn.f32 	%f2635, %f2633, 0fB3A22168, %f2634;
	fma.rn.f32 	%f3155, %f2633, 0fA7C234C5, %f2635;
	abs.f32 	%f402, %f400;
	setp.ltu.f32 	%p494, %f402, 0f47CE4780;
	mov.u32 	%r2665, %r2669;
	mov.f32 	%f3154, %f3155;
	@%p494 bra 	$L__BB0_544;
	setp.neu.f32 	%p495, %f402, 0f7F800000;
	@%p495 bra 	$L__BB0_539;
	mov.f32 	%f2638, 0f00000000;
	mul.rn.f32 	%f3154, %f400, %f2638;
	mov.b32 	%r2665, 0;
	bra.uni 	$L__BB0_544;
$L__BB0_539:
	mov.b32 	%r680, %f400;
	shl.b32 	%r1897, %r680, 8;
	or.b32  	%r681, %r1897, -2147483648;
	mov.b64 	%rd1206, 0;
	mov.b32 	%r2662, 0;
$L__BB0_540:
	.pragma "nounroll";
	mul.wide.u32 	%rd832, %r2662, 4;
	mov.u64 	%rd833, __cudart_i2opi_f;
	add.s64 	%rd834, %rd833, %rd832;
	ld.global.nc.u32 	%r1898, [%rd834];
	mad.wide.u32 	%rd835, %r1898, %r681, %rd1206;
	shr.u64 	%rd1206, %rd835, 32;
	add.s64 	%rd836, %rd21, %rd832;
	st.local.u32 	[%rd836], %rd835;
	add.s32 	%r2662, %r2662, 1;
	setp.ne.s32 	%p496, %r2662, 6;
	@%p496 bra 	$L__BB0_540;
	shr.u32 	%r1899, %r680, 23;
	st.local.u32 	[%rd21+24], %rd1206;
	and.b32  	%r684, %r1899, 31;
	and.b32  	%r1900, %r1899, 224;
	add.s32 	%r1901, %r1900, -128;
	shr.u32 	%r1902, %r1901, 5;
	mul.wide.u32 	%rd837, %r1902, 4;
	sub.s64 	%rd227, %rd21, %rd837;
	ld.local.u32 	%r2663, [%rd227+24];
	ld.local.u32 	%r2664, [%rd227+20];
	setp.eq.s32 	%p497, %r684, 0;
	@%p497 bra 	$L__BB0_543;
	shf.l.wrap.b32 	%r2663, %r2664, %r2663, %r684;
	ld.local.u32 	%r1903, [%rd227+16];
	shf.l.wrap.b32 	%r2664, %r1903, %r2664, %r684;
$L__BB0_543:
	shr.u32 	%r1904, %r2663, 30;
	shf.l.wrap.b32 	%r1905, %r2664, %r2663, 2;
	shl.b32 	%r1906, %r2664, 2;
	shr.u32 	%r1907, %r1905, 31;
	add.s32 	%r1908, %r1907, %r1904;
	neg.s32 	%r1909, %r1908;
	setp.lt.s32 	%p498, %r680, 0;
	selp.b32 	%r2665, %r1909, %r1908, %p498;
	xor.b32  	%r1910, %r1905, %r680;
	shr.s32 	%r1911, %r1905, 31;
	xor.b32  	%r1912, %r1911, %r1905;
	xor.b32  	%r1913, %r1911, %r1906;
	cvt.u64.u32 	%rd838, %r1912;
	shl.b64 	%rd839, %rd838, 32;
	cvt.u64.u32 	%rd840, %r1913;
	or.b64  	%rd841, %rd839, %rd840;
	cvt.rn.f64.s64 	%fd234, %rd841;
	mul.f64 	%fd235, %fd234, 0d3BF921FB54442D19;
	cvt.rn.f32.f64 	%f2636, %fd235;
	neg.f32 	%f2637, %f2636;
	setp.lt.s32 	%p499, %r1910, 0;
	selp.f32 	%f3154, %f2637, %f2636, %p499;
$L__BB0_544:
	mul.rn.f32 	%f2639, %f3154, %f3154;
	and.b32  	%r1915, %r2665, 1;
	setp.eq.b32 	%p501, %r1915, 1;
	selp.f32 	%f2640, 0f3F800000, %f3154, %p501;
	fma.rn.f32 	%f2641, %f2639, %f2640, 0f00000000;
	fma.rn.f32 	%f2642, %f2639, 0f37CBAC00, 0fBAB607ED;
	selp.f32 	%f2643, %f2642, 0fB94D4153, %p501;
	selp.f32 	%f2644, 0f3D2AAABB, 0f3C0885E4, %p501;
	fma.rn.f32 	%f2645, %f2643, %f2639, %f2644;
	selp.f32 	%f2646, 0fBEFFFFFF, 0fBE2AAAA8, %p501;
	fma.rn.f32 	%f2647, %f2645, %f2639, %f2646;
	fma.rn.f32 	%f2648, %f2647, %f2641, %f2640;
	and.b32  	%r1916, %r2665, 2;
	setp.eq.s32 	%p502, %r1916, 0;
	mov.f32 	%f2649, 0f00000000;
	sub.f32 	%f2650, %f2649, %f2648;
	selp.f32 	%f406, %f2648, %f2650, %p502;
	@%p494 bra 	$L__BB0_552;
	setp.neu.f32 	%p503, %f402, 0f7F800000;
	@%p503 bra 	$L__BB0_547;
	mov.f32 	%f2653, 0f00000000;
	mul.rn.f32 	%f3155, %f400, %f2653;
	mov.b32 	%r2669, 0;
	bra.uni 	$L__BB0_552;
$L__BB0_547:
	mov.b32 	%r693, %f400;
	shl.b32 	%r1918, %r693, 8;
	or.b32  	%r694, %r1918, -2147483648;
	mov.b64 	%rd1207, 0;
	mov.b32 	%r2666, 0;
$L__BB0_548:
	.pragma "nounroll";
	mul.wide.u32 	%rd843, %r2666, 4;
	mov.u64 	%rd844, __cudart_i2opi_f;
	add.s64 	%rd845, %rd844, %rd843;
	ld.global.nc.u32 	%r1919, [%rd845];
	mad.wide.u32 	%rd846, %r1919, %r694, %rd1207;
	shr.u64 	%rd1207, %rd846, 32;
	add.s64 	%rd847, %rd20, %rd843;
	st.local.u32 	[%rd847], %rd846;
	add.s32 	%r2666, %r2666, 1;
	setp.ne.s32 	%p504, %r2666, 6;
	@%p504 bra 	$L__BB0_548;
	shr.u32 	%r1920, %r693, 23;
	st.local.u32 	[%rd20+24], %rd1207;
	and.b32  	%r697, %r1920, 31;
	and.b32  	%r1921, %r1920, 224;
	add.s32 	%r1922, %r1921, -128;
	shr.u32 	%r1923, %r1922, 5;
	mul.wide.u32 	%rd848, %r1923, 4;
	sub.s64 	%rd230, %rd20, %rd848;
	ld.local.u32 	%r2667, [%rd230+24];
	ld.local.u32 	%r2668, [%rd230+20];
	setp.eq.s32 	%p505, %r697, 0;
	@%p505 bra 	$L__BB0_551;
	shf.l.wrap.b32 	%r2667, %r2668, %r2667, %r697;
	ld.local.u32 	%r1924, [%rd230+16];
	shf.l.wrap.b32 	%r2668, %r1924, %r2668, %r697;
$L__BB0_551:
	shr.u32 	%r1925, %r2667, 30;
	shf.l.wrap.b32 	%r1926, %r2668, %r2667, 2;
	shl.b32 	%r1927, %r2668, 2;
	shr.u32 	%r1928, %r1926, 31;
	add.s32 	%r1929, %r1928, %r1925;
	neg.s32 	%r1930, %r1929;
	setp.lt.s32 	%p506, %r693, 0;
	selp.b32 	%r2669, %r1930, %r1929, %p506;
	xor.b32  	%r1931, %r1926, %r693;
	shr.s32 	%r1932, %r1926, 31;
	xor.b32  	%r1933, %r1932, %r1926;
	xor.b32  	%r1934, %r1932, %r1927;
	cvt.u64.u32 	%rd849, %r1933;
	shl.b64 	%rd850, %rd849, 32;
	cvt.u64.u32 	%rd851, %r1934;
	or.b64  	%rd852, %rd850, %rd851;
	cvt.rn.f64.s64 	%fd236, %rd852;
	mul.f64 	%fd237, %fd236, 0d3BF921FB54442D19;
	cvt.rn.f32.f64 	%f2651, %fd237;
	neg.f32 	%f2652, %f2651;
	setp.lt.s32 	%p507, %r1931, 0;
	selp.f32 	%f3155, %f2652, %f2651, %p507;
$L__BB0_552:
	mul.rn.f32 	%f2654, %f3155, %f3155;
	and.b32  	%r1936, %r2669, 1;
	setp.eq.b32 	%p508, %r1936, 1;
	selp.f32 	%f2655, 0f3F800000, %f3155, %p508;
	fma.rn.f32 	%f2656, %f2654, %f2655, 0f00000000;
	fma.rn.f32 	%f2657, %f2654, 0f37CBAC00, 0fBAB607ED;
	selp.f32 	%f2658, %f2657, 0fB94D4153, %p508;
	selp.f32 	%f2659, 0f3D2AAABB, 0f3C0885E4, %p508;
	fma.rn.f32 	%f2660, %f2658, %f2654, %f2659;
	selp.f32 	%f2661, 0fBEFFFFFF, 0fBE2AAAA8, %p508;
	fma.rn.f32 	%f2662, %f2660, %f2654, %f2661;
	fma.rn.f32 	%f2663, %f2662, %f2656, %f2655;
	and.b32  	%r1937, %r2669, 2;
	setp.eq.s32 	%p509, %r1937, 0;
	mov.f32 	%f2664, 0f00000000;
	sub.f32 	%f2665, %f2664, %f2663;
	selp.f32 	%f2666, %f2663, %f2665, %p509;
	mul.f32 	%f410, %f406, %f2666;
	mul.f32 	%f2667, %f378, 0f3F22F983;
	cvt.rni.s32.f32 	%r2677, %f2667;
	cvt.rn.f32.s32 	%f2668, %r2677;
	fma.rn.f32 	%f2669, %f2668, 0fBFC90FDA, %f378;
	fma.rn.f32 	%f2670, %f2668, 0fB3A22168, %f2669;
	fma.rn.f32 	%f3157, %f2668, 0fA7C234C5, %f2670;
	setp.ltu.f32 	%p510, %f379, 0f47CE4780;
	mov.u32 	%r2673, %r2677;
	mov.f32 	%f3156, %f3157;
	@%p510 bra 	$L__BB0_560;
	setp.neu.f32 	%p511, %f379, 0f7F800000;
	@%p511 bra 	$L__BB0_555;
	mov.f32 	%f2673, 0f00000000;
	mul.rn.f32 	%f3156, %f378, %f2673;
	mov.b32 	%r2673, 0;
	bra.uni 	$L__BB0_560;
$L__BB0_555:
	mov.b32 	%r707, %f378;
	shl.b32 	%r1939, %r707, 8;
	or.b32  	%r708, %r1939, -2147483648;
	mov.b64 	%rd1208, 0;
	mov.b32 	%r2670, 0;
$L__BB0_556:
	.pragma "nounroll";
	mul.wide.u32 	%rd854, %r2670, 4;
	mov.u64 	%rd855, __cudart_i2opi_f;
	add.s64 	%rd856, %rd855, %rd854;
	ld.global.nc.u32 	%r1940, [%rd856];
	mad.wide.u32 	%rd857, %r1940, %r708, %rd1208;
	shr.u64 	%rd1208, %rd857, 32;
	add.s64 	%rd858, %rd19, %rd854;
	st.local.u32 	[%rd858], %rd857;
	add.s32 	%r2670, %r2670, 1;
	setp.ne.s32 	%p512, %r2670, 6;
	@%p512 bra 	$L__BB0_556;
	shr.u32 	%r1941, %r707, 23;
	st.local.u32 	[%rd19+24], %rd1208;
	and.b32  	%r711, %r1941, 31;
	and.b32  	%r1942, %r1941, 224;
	add.s32 	%r1943, %r1942, -128;
	shr.u32 	%r1944, %r1943, 5;
	mul.wide.u32 	%rd859, %r1944, 4;
	sub.s64 	%rd233, %rd19, %rd859;
	ld.local.u32 	%r2671, [%rd233+24];
	ld.local.u32 	%r2672, [%rd233+20];
	setp.eq.s32 	%p513, %r711, 0;
	@%p513 bra 	$L__BB0_559;
	shf.l.wrap.b32 	%r2671, %r2672, %r2671, %r711;
	ld.local.u32 	%r1945, [%rd233+16];
	shf.l.wrap.b32 	%r2672, %r1945, %r2672, %r711;
$L__BB0_559:
	shr.u32 	%r1946, %r2671, 30;
	shf.l.wrap.b32 	%r1947, %r2672, %r2671, 2;
	shl.b32 	%r1948, %r2672, 2;
	shr.u32 	%r1949, %r1947, 31;
	add.s32 	%r1950, %r1949, %r1946;
	neg.s32 	%r1951, %r1950;
	setp.lt.s32 	%p514, %r707, 0;
	selp.b32 	%r2673, %r1951, %r1950, %p514;
	xor.b32  	%r1952, %r1947, %r707;
	shr.s32 	%r1953, %r1947, 31;
	xor.b32  	%r1954, %r1953, %r1947;
	xor.b32  	%r1955, %r1953, %r1948;
	cvt.u64.u32 	%rd860, %r1954;
	shl.b64 	%rd861, %rd860, 32;
	cvt.u64.u32 	%rd862, %r1955;
	or.b64  	%rd863, %rd861, %rd862;
	cvt.rn.f64.s64 	%fd238, %rd863;
	mul.f64 	%fd239, %fd238, 0d3BF921FB54442D19;
	cvt.rn.f32.f64 	%f2671, %fd239;
	neg.f32 	%f2672, %f2671;
	setp.lt.s32 	%p515, %r1952, 0;
	selp.f32 	%f3156, %f2672, %f2671, %p515;
$L__BB0_560:
	mul.rn.f32 	%f2674, %f3156, %f3156;
	and.b32  	%r1957, %r2673, 1;
	setp.eq.b32 	%p517, %r1957, 1;
	selp.f32 	%f2675, 0f3F800000, %f3156, %p517;
	fma.rn.f32 	%f2676, %f2674, %f2675, 0f00000000;
	fma.rn.f32 	%f2677, %f2674, 0f37CBAC00, 0fBAB607ED;
	selp.f32 	%f2678, %f2677, 0fB94D4153, %p517;
	selp.f32 	%f2679, 0f3D2AAABB, 0f3C0885E4, %p517;
	fma.rn.f32 	%f2680, %f2678, %f2674, %f2679;
	selp.f32 	%f2681, 0fBEFFFFFF, 0fBE2AAAA8, %p517;
	fma.rn.f32 	%f2682, %f2680, %f2674, %f2681;
	fma.rn.f32 	%f2683, %f2682, %f2676, %f2675;
	and.b32  	%r1958, %r2673, 2;
	setp.eq.s32 	%p518, %r1958, 0;
	mov.f32 	%f2684, 0f00000000;
	sub.f32 	%f2685, %f2684, %f2683;
	selp.f32 	%f415, %f2683, %f2685, %p518;
	@%p510 bra 	$L__BB0_568;
	setp.neu.f32 	%p519, %f379, 0f7F800000;
	@%p519 bra 	$L__BB0_563;
	mov.f32 	%f2688, 0f00000000;
	mul.rn.f32 	%f3157, %f378, %f2688;
	mov.b32 	%r2677, 0;
	bra.uni 	$L__BB0_568;
$L__BB0_563:
	mov.b32 	%r720, %f378;
	shl.b32 	%r1960, %r720, 8;
	or.b32  	%r721, %r1960, -2147483648;
	mov.b64 	%rd1209, 0;
	mov.b32 	%r2674, 0;
$L__BB0_564:
	.pragma "nounroll";
	mul.wide.u32 	%rd865, %r2674, 4;
	mov.u64 	%rd866, __cudart_i2opi_f;
	add.s64 	%rd867, %rd866, %rd865;
	ld.global.nc.u32 	%r1961, [%rd867];
	mad.wide.u32 	%rd868, %r1961, %r721, %rd1209;
	shr.u64 	%rd1209, %rd868, 32;
	add.s64 	%rd869, %rd18, %rd865;
	st.local.u32 	[%rd869], %rd868;
	add.s32 	%r2674, %r2674, 1;
	setp.ne.s32 	%p520, %r2674, 6;
	@%p520 bra 	$L__BB0_564;
	shr.u32 	%r1962, %r720, 23;
	st.local.u32 	[%rd18+24], %rd1209;
	and.b32  	%r724, %r1962, 31;
	and.b32  	%r1963, %r1962, 224;
	add.s32 	%r1964, %r1963, -128;
	shr.u32 	%r1965, %r1964, 5;
	mul.wide.u32 	%rd870, %r1965, 4;
	sub.s64 	%rd236, %rd18, %rd870;
	ld.local.u32 	%r2675, [%rd236+24];
	ld.local.u32 	%r2676, [%rd236+20];
	setp.eq.s32 	%p521, %r724, 0;
	@%p521 bra 	$L__BB0_567;
	shf.l.wrap.b32 	%r2675, %r2676, %r2675, %r724;
	ld.local.u32 	%r1966, [%rd236+16];
	shf.l.wrap.b32 	%r2676, %r1966, %r2676, %r724;
$L__BB0_567:
	shr.u32 	%r1967, %r2675, 30;
	shf.l.wrap.b32 	%r1968, %r2676, %r2675, 2;
	shl.b32 	%r1969, %r2676, 2;
	shr.u32 	%r1970, %r1968, 31;
	add.s32 	%r1971, %r1970, %r1967;
	neg.s32 	%r1972, %r1971;
	setp.lt.s32 	%p522, %r720, 0;
	selp.b32 	%r2677, %r1972, %r1971, %p522;
	xor.b32  	%r1973, %r1968, %r720;
	shr.s32 	%r1974, %r1968, 31;
	xor.b32  	%r1975, %r1974, %r1968;
	xor.b32  	%r1976, %r1974, %r1969;
	cvt.u64.u32 	%rd871, %r1975;
	shl.b64 	%rd872, %rd871, 32;
	cvt.u64.u32 	%rd873, %r1976;
	or.b64  	%rd874, %rd872, %rd873;
	cvt.rn.f64.s64 	%fd240, %rd874;
	mul.f64 	%fd241, %fd240, 0d3BF921FB54442D19;
	cvt.rn.f32.f64 	%f2686, %fd241;
	neg.f32 	%f2687, %f2686;
	setp.lt.s32 	%p523, %r1973, 0;
	selp.f32 	%f3157, %f2687, %f2686, %p523;
$L__BB0_568:
	mul.rn.f32 	%f2689, %f3157, %f3157;
	and.b32  	%r1978, %r2677, 1;
	setp.eq.b32 	%p524, %r1978, 1;
	selp.f32 	%f2690, 0f3F800000, %f3157, %p524;
	fma.rn.f32 	%f2691, %f2689, %f2690, 0f00000000;
	fma.rn.f32 	%f2692, %f2689, 0f37CBAC00, 0fBAB607ED;
	selp.f32 	%f2693, %f2692, 0fB94D4153, %p524;
	selp.f32 	%f2694, 0f3D2AAABB, 0f3C0885E4, %p524;
	fma.rn.f32 	%f2695, %f2693, %f2689, %f2694;
	selp.f32 	%f2696, 0fBEFFFFFF, 0fBE2AAAA8, %p524;
	fma.rn.f32 	%f2697, %f2695, %f2689, %f2696;
	fma.rn.f32 	%f2698, %f2697, %f2691, %f2690;
	and.b32  	%r1979, %r2677, 2;
	setp.eq.s32 	%p525, %r1979, 0;
	mov.f32 	%f2699, 0f00000000;
	sub.f32 	%f2700, %f2699, %f2698;
	selp.f32 	%f2701, %f2698, %f2700, %p525;
	mul.f32 	%f2702, %f415, %f2701;
	div.rn.f32 	%f3158, %f410, %f2702;
$L__BB0_569:
	mul.f32 	%f2775, %f3110, %f3134;
	mul.f32 	%f2776, %f2775, %f3146;
	fma.rn.f32 	%f3078, %f2776, %f3158, %f3078;
	@%p69 bra 	$L__BB0_705;
	@%p414 bra 	$L__BB0_604;
	mul.f32 	%f422, %f322, %f34;
	mul.f32 	%f2848, %f422, 0f3F22F983;
	cvt.rni.s32.f32 	%r2685, %f2848;
	cvt.rn.f32.s32 	%f2849, %r2685;
	fma.rn.f32 	%f2850, %f2849, 0fBFC90FDA, %f422;
	fma.rn.f32 	%f2851, %f2849, 0fB3A22168, %f2850;
	fma.rn.f32 	%f3160, %f2849, 0fA7C234C5, %f2851;
	abs.f32 	%f424, %f422;
	setp.ltu.f32 	%p592, %f424, 0f47CE4780;
	mov.u32 	%r2681, %r2685;
	mov.f32 	%f3159, %f3160;
	@%p592 bra 	$L__BB0_579;
	setp.neu.f32 	%p593, %f424, 0f7F800000;
	@%p593 bra 	$L__BB0_574;
	mov.f32 	%f2854, 0f00000000;
	mul.rn.f32 	%f3159, %f422, %f2854;
	mov.b32 	%r2681, 0;
	bra.uni 	$L__BB0_579;
$L__BB0_574:
	mov.b32 	%r734, %f422;
	shl.b32 	%r2153, %r734, 8;
	or.b32  	%r735, %r2153, -2147483648;
	mov.b64 	%rd1210, 0;
	mov.b32 	%r2678, 0;
$L__BB0_575:
	.pragma "nounroll";
	mul.wide.u32 	%rd964, %r2678, 4;
	mov.u64 	%rd965, __cudart_i2opi_f;
	add.s64 	%rd966, %rd965, %rd964;
	ld.global.nc.u32 	%r2154, [%rd966];
	mad.wide.u32 	%rd967, %r2154, %r735, %rd1210;
	shr.u64 	%rd1210, %rd967, 32;
	add.s64 	%rd968, %rd17, %rd964;
	st.local.u32 	[%rd968], %rd967;
	add.s32 	%r2678, %r2678, 1;
	setp.ne.s32 	%p594, %r2678, 6;
	@%p594 bra 	$L__BB0_575;
	shr.u32 	%r2155, %r734, 23;
	st.local.u32 	[%rd17+24], %rd1210;
	and.b32  	%r738, %r2155, 31;
	and.b32  	%r2156, %r2155, 224;
	add.s32 	%r2157, %r2156, -128;
	shr.u32 	%r2158, %r2157, 5;
	mul.wide.u32 	%rd969, %r2158, 4;
	sub.s64 	%rd239, %rd17, %rd969;
	ld.local.u32 	%r2679, [%rd239+24];
	ld.local.u32 	%r2680, [%rd239+20];
	setp.eq.s32 	%p595, %r738, 0;
	@%p595 bra 	$L__BB0_578;
	shf.l.wrap.b32 	%r2679, %r2680, %r2679, %r738;
	ld.local.u32 	%r2159, [%rd239+16];
	shf.l.wrap.b32 	%r2680, %r2159, %r2680, %r738;
$L__BB0_578:
	shr.u32 	%r2160, %r2679, 30;
	shf.l.wrap.b32 	%r2161, %r2680, %r2679, 2;
	shl.b32 	%r2162, %r2680, 2;
	shr.u32 	%r2163, %r2161, 31;
	add.s32 	%r2164, %r2163, %r2160;
	neg.s32 	%r2165, %r2164;
	setp.lt.s32 	%p596, %r734, 0;
	selp.b32 	%r2681, %r2165, %r2164, %p596;
	xor.b32  	%r2166, %r2161, %r734;
	shr.s32 	%r2167, %r2161, 31;
	xor.b32  	%r2168, %r2167, %r2161;
	xor.b32  	%r2169, %r2167, %r2162;
	cvt.u64.u32 	%rd970, %r2168;
	shl.b64 	%rd971, %rd970, 32;
	cvt.u64.u32 	%rd972, %r2169;
	or.b64  	%rd973, %rd971, %rd972;
	cvt.rn.f64.s64 	%fd258, %rd973;
	mul.f64 	%fd259, %fd258, 0d3BF921FB54442D19;
	cvt.rn.f32.f64 	%f2852, %fd259;
	neg.f32 	%f2853, %f2852;
	setp.lt.s32 	%p597, %r2166, 0;
	selp.f32 	%f3159, %f2853, %f2852, %p597;
$L__BB0_579:
	add.s32 	%r2171, %r2681, 1;
	mul.rn.f32 	%f2855, %f3159, %f3159;
	and.b32  	%r2172, %r2681, 1;
	setp.eq.b32 	%p599, %r2172, 1;
	selp.f32 	%f2856, %f3159, 0f3F800000, %p599;
	fma.rn.f32 	%f2857, %f2855, %f2856, 0f00000000;
	fma.rn.f32 	%f2858, %f2855, 0f37CBAC00, 0fBAB607ED;
	selp.f32 	%f2859, 0fB94D4153, %f2858, %p599;
	selp.f32 	%f2860, 0f3C0885E4, 0f3D2AAABB, %p599;
	fma.rn.f32 	%f2861, %f2859, %f2855, %f2860;
	selp.f32 	%f2862, 0fBE2AAAA8, 0fBEFFFFFF, %p599;
	fma.rn.f32 	%f2863, %f2861, %f2855, %f2862;
	fma.rn.f32 	%f2864, %f2863, %f2857, %f2856;
	and.b32  	%r2173, %r2171, 2;
	setp.eq.s32 	%p600, %r2173, 0;
	mov.f32 	%f2865, 0f00000000;
	sub.f32 	%f2866, %f2865, %f2864;
	selp.f32 	%f428, %f2864, %f2866, %p600;
	@%p592 bra 	$L__BB0_587;
	setp.neu.f32 	%p601, %f424, 0f7F800000;
	@%p601 bra 	$L__BB0_582;
	mov.f32 	%f2869, 0f00000000;
	mul.rn.f32 	%f3160, %f422, %f2869;
	mov.b32 	%r2685, 0;
	bra.uni 	$L__BB0_587;
$L__BB0_582:
	mov.b32 	%r747, %f422;
	shl.b32 	%r2175, %r747, 8;
	or.b32  	%r748, %r2175, -2147483648;
	mov.b64 	%rd1211, 0;
	mov.b32 	%r2682, 0;
$L__BB0_583:
	.pragma "nounroll";
	mul.wide.u32 	%rd975, %r2682, 4;
	mov.u64 	%rd976, __cudart_i2opi_f;
	add.s64 	%rd977, %rd976, %rd975;
	ld.global.nc.u32 	%r2176, [%rd977];
	mad.wide.u32 	%rd978, %r2176, %r748, %rd1211;
	shr.u64 	%rd1211, %rd978, 32;
	add.s64 	%rd979, %rd16, %rd975;
	st.local.u32 	[%rd979], %rd978;
	add.s32 	%r2682, %r2682, 1;
	setp.ne.s32 	%p602, %r2682, 6;
	@%p602 bra 	$L__BB0_583;
	shr.u32 	%r2177, %r747, 23;
	st.local.u32 	[%rd16+24], %rd1211;
	and.b32  	%r751, %r2177, 31;
	and.b32  	%r2178, %r2177, 224;
	add.s32 	%r2179, %r2178, -128;
	shr.u32 	%r2180, %r2179, 5;
	mul.wide.u32 	%rd980, %r2180, 4;
	sub.s64 	%rd242, %rd16, %rd980;
	ld.local.u32 	%r2683, [%rd242+24];
	ld.local.u32 	%r2684, [%rd242+20];
	setp.eq.s32 	%p603, %r751, 0;
	@%p603 bra 	$L__BB0_586;
	shf.l.wrap.b32 	%r2683, %r2684, %r2683, %r751;
	ld.local.u32 	%r2181, [%rd242+16];
	shf.l.wrap.b32 	%r2684, %r2181, %r2684, %r751;
$L__BB0_586:
	shr.u32 	%r2182, %r2683, 30;
	shf.l.wrap.b32 	%r2183, %r2684, %r2683, 2;
	shl.b32 	%r2184, %r2684, 2;
	shr.u32 	%r2185, %r2183, 31;
	add.s32 	%r2186, %r2185, %r2182;
	neg.s32 	%r2187, %r2186;
	setp.lt.s32 	%p604, %r747, 0;
	selp.b32 	%r2685, %r2187, %r2186, %p604;
	xor.b32  	%r2188, %r2183, %r747;
	shr.s32 	%r2189, %r2183, 31;
	xor.b32  	%r2190, %r2189, %r2183;
	xor.b32  	%r2191, %r2189, %r2184;
	cvt.u64.u32 	%rd981, %r2190;
	shl.b64 	%rd982, %rd981, 32;
	cvt.u64.u32 	%rd983, %r2191;
	or.b64  	%rd984, %rd982, %rd983;
	cvt.rn.f64.s64 	%fd260, %rd984;
	mul.f64 	%fd261, %fd260, 0d3BF921FB54442D19;
	cvt.rn.f32.f64 	%f2867, %fd261;
	neg.f32 	%f2868, %f2867;
	setp.lt.s32 	%p605, %r2188, 0;
	selp.f32 	%f3160, %f2868, %f2867, %p605;
$L__BB0_587:
	add.s32 	%r2193, %r2685, 1;
	mul.rn.f32 	%f2870, %f3160, %f3160;
	and.b32  	%r2194, %r2685, 1;
	setp.eq.b32 	%p606, %r2194, 1;
	selp.f32 	%f2871, %f3160, 0f3F800000, %p606;
	fma.rn.f32 	%f2872, %f2870, %f2871, 0f00000000;
	fma.rn.f32 	%f2873, %f2870, 0f37CBAC00, 0fBAB607ED;
	selp.f32 	%f2874, 0fB94D4153, %f2873, %p606;
	selp.f32 	%f2875, 0f3C0885E4, 0f3D2AAABB, %p606;
	fma.rn.f32 	%f2876, %f2874, %f2870, %f2875;
	selp.f32 	%f2877, 0fBE2AAAA8, 0fBEFFFFFF, %p606;
	fma.rn.f32 	%f2878, %f2876, %f2870, %f2877;
	fma.rn.f32 	%f2879, %f2878, %f2872, %f2871;
	and.b32  	%r2195, %r2193, 2;
	setp.eq.s32 	%p607, %r2195, 0;
	mov.f32 	%f2880, 0f00000000;
	sub.f32 	%f2881, %f2880, %f2879;
	selp.f32 	%f2882, %f2879, %f2881, %p607;
	mul.f32 	%f2883, %f428, %f35;
	mul.f32 	%f432, %f2883, %f2882;
	mul.f32 	%f2884, %f322, 0f3F22F983;
	cvt.rni.s32.f32 	%r2693, %f2884;
	cvt.rn.f32.s32 	%f2885, %r2693;
	fma.rn.f32 	%f2886, %f2885, 0fBFC90FDA, %f322;
	fma.rn.f32 	%f2887, %f2885, 0fB3A22168, %f2886;
	fma.rn.f32 	%f3162, %f2885, 0fA7C234C5, %f2887;
	setp.ltu.f32 	%p608, %f323, 0f47CE4780;
	mov.u32 	%r2689, %r2693;
	mov.f32 	%f3161, %f3162;
	@%p608 bra 	$L__BB0_595;
	setp.neu.f32 	%p609, %f323, 0f7F800000;
	@%p609 bra 	$L__BB0_590;
	mov.f32 	%f2890, 0f00000000;
	mul.rn.f32 	%f3161, %f322, %f2890;
	mov.b32 	%r2689, 0;
	bra.uni 	$L__BB0_595;
$L__BB0_590:
	mov.b32 	%r761, %f322;
	shl.b32 	%r2197, %r761, 8;
	or.b32  	%r762, %r2197, -2147483648;
	mov.b64 	%rd1212, 0;
	mov.b32 	%r2686, 0;
$L__BB0_591:
	.pragma "nounroll";
	mul.wide.u32 	%rd986, %r2686, 4;
	mov.u64 	%rd987, __cudart_i2opi_f;
	add.s64 	%rd988, %rd987, %rd986;
	ld.global.nc.u32 	%r2198, [%rd988];
	mad.wide.u32 	%rd989, %r2198, %r762, %rd1212;
	shr.u64 	%rd1212, %rd989, 32;
	add.s64 	%rd990, %rd15, %rd986;
	st.local.u32 	[%rd990], %rd989;
	add.s32 	%r2686, %r2686, 1;
	setp.ne.s32 	%p610, %r2686, 6;
	@%p610 bra 	$L__BB0_591;
	shr.u32 	%r2199, %r761, 23;
	st.local.u32 	[%rd15+24], %rd1212;
	and.b32  	%r765, %r2199, 31;
	and.b32  	%r2200, %r2199, 224;
	add.s32 	%r2201, %r2200, -128;
	shr.u32 	%r2202, %r2201, 5;
	mul.wide.u32 	%rd991, %r2202, 4;
	sub.s64 	%rd245, %rd15, %rd991;
	ld.local.u32 	%r2687, [%rd245+24];
	ld.local.u32 	%r2688, [%rd245+20];
	setp.eq.s32 	%p611, %r765, 0;
	@%p611 bra 	$L__BB0_594;
	shf.l.wrap.b32 	%r2687, %r2688, %r2687, %r765;
	ld.local.u32 	%r2203, [%rd245+16];
	shf.l.wrap.b32 	%r2688, %r2203, %r2688, %r765;
$L__BB0_594:
	shr.u32 	%r2204, %r2687, 30;
	shf.l.wrap.b32 	%r2205, %r2688, %r2687, 2;
	shl.b32 	%r2206, %r2688, 2;
	shr.u32 	%r2207, %r2205, 31;
	add.s32 	%r2208, %r2207, %r2204;
	neg.s32 	%r2209, %r2208;
	setp.lt.s32 	%p612, %r761, 0;
	selp.b32 	%r2689, %r2209, %r2208, %p612;
	xor.b32  	%r2210, %r2205, %r761;
	shr.s32 	%r2211, %r2205, 31;
	xor.b32  	%r2212, %r2211, %r2205;
	xor.b32  	%r2213, %r2211, %r2206;
	cvt.u64.u32 	%rd992, %r2212;
	shl.b64 	%rd993, %rd992, 32;
	cvt.u64.u32 	%rd994, %r2213;
	or.b64  	%rd995, %rd993, %rd994;
	cvt.rn.f64.s64 	%fd262, %rd995;
	mul.f64 	%fd263, %fd262, 0d3BF921FB54442D19;
	cvt.rn.f32.f64 	%f2888, %fd263;
	neg.f32 	%f2889, %f2888;
	setp.lt.s32 	%p613, %r2210, 0;
	selp.f32 	%f3161, %f2889, %f2888, %p613;
$L__BB0_595:
	add.s32 	%r2215, %r2689, 1;
	mul.rn.f32 	%f2891, %f3161, %f3161;
	and.b32  	%r2216, %r2689, 1;
	setp.eq.b32 	%p615, %r2216, 1;
	selp.f32 	%f2892, %f3161, 0f3F800000, %p615;
	fma.rn.f32 	%f2893, %f2891, %f2892, 0f00000000;
	fma.rn.f32 	%f2894, %f2891, 0f37CBAC00, 0fBAB607ED;
	selp.f32 	%f2895, 0fB94D4153, %f2894, %p615;
	selp.f32 	%f2896, 0f3C0885E4, 0f3D2AAABB, %p615;
	fma.rn.f32 	%f2897, %f2895, %f2891, %f2896;
	selp.f32 	%f2898, 0fBE2AAAA8, 0fBEFFFFFF, %p615;
	fma.rn.f32 	%f2899, %f2897, %f2891, %f2898;
	fma.rn.f32 	%f2900, %f2899, %f2893, %f2892;
	and.b32  	%r2217, %r2215, 2;
	setp.eq.s32 	%p616, %r2217, 0;
	mov.f32 	%f2901, 0f00000000;
	sub.f32 	%f2902, %f2901, %f2900;
	selp.f32 	%f437, %f2900, %f2902, %p616;
	@%p608 bra 	$L__BB0_603;
	setp.neu.f32 	%p617, %f323, 0f7F800000;
	@%p617 bra 	$L__BB0_598;
	mov.f32 	%f2905, 0f00000000;
	mul.rn.f32 	%f3162, %f322, %f2905;
	mov.b32 	%r2693, 0;
	bra.uni 	$L__BB0_603;
$L__BB0_598:
	mov.b32 	%r774, %f322;
	shl.b32 	%r2219, %r774, 8;
	or.b32  	%r775, %r2219, -2147483648;
	mov.b64 	%rd1213, 0;
	mov.b32 	%r2690, 0;
$L__BB0_599:
	.pragma "nounroll";
	mul.wide.u32 	%rd997, %r2690, 4;
	mov.u64 	%rd998, __cudart_i2opi_f;
	add.s64 	%rd999, %rd998, %rd997;
	ld.global.nc.u32 	%r2220, [%rd999];
	mad.wide.u32 	%rd1000, %r2220, %r775, %rd1213;
	shr.u64 	%rd1213, %rd1000, 32;
	add.s64 	%rd1001, %rd14, %rd997;
	st.local.u32 	[%rd1001], %rd1000;
	add.s32 	%r2690, %r2690, 1;
	setp.ne.s32 	%p618, %r2690, 6;
	@%p618 bra 	$L__BB0_599;
	shr.u32 	%r2221, %r774, 23;
	st.local.u32 	[%rd14+24], %rd1213;
	and.b32  	%r778, %r2221, 31;
	and.b32  	%r2222, %r2221, 224;
	add.s32 	%r2223, %r2222, -128;
	shr.u32 	%r2224, %r2223, 5;
	mul.wide.u32 	%rd1002, %r2224, 4;
	sub.s64 	%rd248, %rd14, %rd1002;
	ld.local.u32 	%r2691, [%rd248+24];
	ld.local.u32 	%r2692, [%rd248+20];
	setp.eq.s32 	%p619, %r778, 0;
	@%p619 bra 	$L__BB0_602;
	shf.l.wrap.b32 	%r2691, %r2692, %r2691, %r778;
	ld.local.u32 	%r2225, [%rd248+16];
	shf.l.wrap.b32 	%r2692, %r2225, %r2692, %r778;
$L__BB0_602:
	shr.u32 	%r2226, %r2691, 30;
	shf.l.wrap.b32 	%r2227, %r2692, %r2691, 2;
	shl.b32 	%r2228, %r2692, 2;
	shr.u32 	%r2229, %r2227, 31;
	add.s32 	%r2230, %r2229, %r2226;
	neg.s32 	%r2231, %r2230;
	setp.lt.s32 	%p620, %r774, 0;
	selp.b32 	%r2693, %r2231, %r2230, %p620;
	xor.b32  	%r2232, %r2227, %r774;
	shr.s32 	%r2233, %r2227, 31;
	xor.b32  	%r2234, %r2233, %r2227;
	xor.b32  	%r2235, %r2233, %r2228;
	cvt.u64.u32 	%rd1003, %r2234;
	shl.b64 	%rd1004, %rd1003, 32;
	cvt.u64.u32 	%rd1005, %r2235;
	or.b64  	%rd1006, %rd1004, %rd1005;
	cvt.rn.f64.s64 	%fd264, %rd1006;
	mul.f64 	%fd265, %fd264, 0d3BF921FB54442D19;
	cvt.rn.f32.f64 	%f2903, %fd265;
	neg.f32 	%f2904, %f2903;
	setp.lt.s32 	%p621, %r2232, 0;
	selp.f32 	%f3162, %f2904, %f2903, %p621;
$L__BB0_603:
	add.s32 	%r2237, %r2693, 1;
	mul.rn.f32 	%f2906, %f3162, %f3162;
	and.b32  	%r2238, %r2693, 1;
	setp.eq.b32 	%p622, %r2238, 1;
	selp.f32 	%f2907, %f3162, 0f3F800000, %p622;
	fma.rn.f32 	%f2908, %f2906, %f2907, 0f00000000;
	fma.rn.f32 	%f2909, %f2906, 0f37CBAC00, 0fBAB607ED;
	selp.f32 	%f2910, 0fB94D4153, %f2909, %p622;
	selp.f32 	%f2911, 0f3C0885E4, 0f3D2AAABB, %p622;
	fma.rn.f32 	%f2912, %f2910, %f2906, %f2911;
	selp.f32 	%f2913, 0fBE2AAAA8, 0fBEFFFFFF, %p622;
	fma.rn.f32 	%f2914, %f2912, %f2906, %f2913;
	fma.rn.f32 	%f2915, %f2914, %f2908, %f2907;
	and.b32  	%r2239, %r2237, 2;
	setp.eq.s32 	%p623, %r2239, 0;
	mov.f32 	%f2916, 0f00000000;
	sub.f32 	%f2917, %f2916, %f2915;
	selp.f32 	%f2918, %f2915, %f2917, %p623;
	mul.f32 	%f2919, %f437, %f2918;
	div.rn.f32 	%f3167, %f432, %f2919;
	bra.uni 	$L__BB0_637;
$L__BB0_604:
	mul.f32 	%f442, %f322, %f34;
	mul.f32 	%f2777, %f442, 0f3F22F983;
	cvt.rni.s32.f32 	%r2701, %f2777;
	cvt.rn.f32.s32 	%f2778, %r2701;
	fma.rn.f32 	%f2779, %f2778, 0fBFC90FDA, %f442;
	fma.rn.f32 	%f2780, %f2778, 0fB3A22168, %f2779;
	fma.rn.f32 	%f3164, %f2778, 0fA7C234C5, %f2780;
	abs.f32 	%f444, %f442;
	setp.ltu.f32 	%p560, %f444, 0f47CE4780;
	mov.u32 	%r2697, %r2701;
	mov.f32 	%f3163, %f3164;
	@%p560 bra 	$L__BB0_612;
	setp.neu.f32 	%p561, %f444, 0f7F800000;
	@%p561 bra 	$L__BB0_607;
	mov.f32 	%f2783, 0f00000000;
	mul.rn.f32 	%f3163, %f442, %f2783;
	mov.b32 	%r2697, 0;
	bra.uni 	$L__BB0_612;
$L__BB0_607:
	mov.b32 	%r788, %f442;
	shl.b32 	%r2069, %r788, 8;
	or.b32  	%r789, %r2069, -2147483648;
	mov.b64 	%rd1214, 0;
	mov.b32 	%r2694, 0;
$L__BB0_608:
	.pragma "nounroll";
	mul.wide.u32 	%rd920, %r2694, 4;
	mov.u64 	%rd921, __cudart_i2opi_f;
	add.s64 	%rd922, %rd921, %rd920;
	ld.global.nc.u32 	%r2070, [%rd922];
	mad.wide.u32 	%rd923, %r2070, %r789, %rd1214;
	shr.u64 	%rd1214, %rd923, 32;
	add.s64 	%rd924, %rd13, %rd920;
	st.local.u32 	[%rd924], %rd923;
	add.s32 	%r2694, %r2694, 1;
	setp.ne.s32 	%p562, %r2694, 6;
	@%p562 bra 	$L__BB0_608;
	shr.u32 	%r2071, %r788, 23;
	st.local.u32 	[%rd13+24], %rd1214;
	and.b32  	%r792, %r2071, 31;
	and.b32  	%r2072, %r2071, 224;
	add.s32 	%r2073, %r2072, -128;
	shr.u32 	%r2074, %r2073, 5;
	mul.wide.u32 	%rd925, %r2074, 4;
	sub.s64 	%rd251, %rd13, %rd925;
	ld.local.u32 	%r2695, [%rd251+24];
	ld.local.u32 	%r2696, [%rd251+20];
	setp.eq.s32 	%p563, %r792, 0;
	@%p563 bra 	$L__BB0_611;
	shf.l.wrap.b32 	%r2695, %r2696, %r2695, %r792;
	ld.local.u32 	%r2075, [%rd251+16];
	shf.l.wrap.b32 	%r2696, %r2075, %r2696, %r792;
$L__BB0_611:
	shr.u32 	%r2076, %r2695, 30;
	shf.l.wrap.b32 	%r2077, %r2696, %r2695, 2;
	shl.b32 	%r2078, %r2696, 2;
	shr.u32 	%r2079, %r2077, 31;
	add.s32 	%r2080, %r2079, %r2076;
	neg.s32 	%r2081, %r2080;
	setp.lt.s32 	%p564, %r788, 0;
	selp.b32 	%r2697, %r2081, %r2080, %p564;
	xor.b32  	%r2082, %r2077, %r788;
	shr.s32 	%r2083, %r2077, 31;
	xor.b32  	%r2084, %r2083, %r2077;
	xor.b32  	%r2085, %r2083, %r2078;
	cvt.u64.u32 	%rd926, %r2084;
	shl.b64 	%rd927, %rd926, 32;
	cvt.u64.u32 	%rd928, %r2085;
	or.b64  	%rd929, %rd927, %rd928;
	cvt.rn.f64.s64 	%fd250, %rd929;
	mul.f64 	%fd251, %fd250, 0d3BF921FB54442D19;
	cvt.rn.f32.f64 	%f2781, %fd251;
	neg.f32 	%f2782, %f2781;
	setp.lt.s32 	%p565, %r2082, 0;
	selp.f32 	%f3163, %f2782, %f2781, %p565;
$L__BB0_612:
	mul.rn.f32 	%f2784, %f3163, %f3163;
	and.b32  	%r2087, %r2697, 1;
	setp.eq.b32 	%p567, %r2087, 1;
	selp.f32 	%f2785, 0f3F800000, %f3163, %p567;
	fma.rn.f32 	%f2786, %f2784, %f2785, 0f00000000;
	fma.rn.f32 	%f2787, %f2784, 0f37CBAC00, 0fBAB607ED;
	selp.f32 	%f2788, %f2787, 0fB94D4153, %p567;
	selp.f32 	%f2789, 0f3D2AAABB, 0f3C0885E4, %p567;
	fma.rn.f32 	%f2790, %f2788, %f2784, %f2789;
	selp.f32 	%f2791, 0fBEFFFFFF, 0fBE2AAAA8, %p567;
	fma.rn.f32 	%f2792, %f2790, %f2784, %f2791;
	fma.rn.f32 	%f2793, %f2792, %f2786, %f2785;
	and.b32  	%r2088, %r2697, 2;
	setp.eq.s32 	%p568, %r2088, 0;
	mov.f32 	%f2794, 0f00000000;
	sub.f32 	%f2795, %f2794, %f2793;
	selp.f32 	%f448, %f2793, %f2795, %p568;
	@%p560 bra 	$L__BB0_620;
	setp.neu.f32 	%p569, %f444, 0f7F800000;
	@%p569 bra 	$L__BB0_615;
	mov.f32 	%f2798, 0f00000000;
	mul.rn.f32 	%f3164, %f442, %f2798;
	mov.b32 	%r2701, 0;
	bra.uni 	$L__BB0_620;
$L__BB0_615:
	mov.b32 	%r801, %f442;
	shl.b32 	%r2090, %r801, 8;
	or.b32  	%r802, %r2090, -2147483648;
	mov.b64 	%rd1215, 0;
	mov.b32 	%r2698, 0;
$L__BB0_616:
	.pragma "nounroll";
	mul.wide.u32 	%rd931, %r2698, 4;
	mov.u64 	%rd932, __cudart_i2opi_f;
	add.s64 	%rd933, %rd932, %rd931;
	ld.global.nc.u32 	%r2091, [%rd933];
	mad.wide.u32 	%rd934, %r2091, %r802, %rd1215;
	shr.u64 	%rd1215, %rd934, 32;
	add.s64 	%rd935, %rd12, %rd931;
	st.local.u32 	[%rd935], %rd934;
	add.s32 	%r2698, %r2698, 1;
	setp.ne.s32 	%p570, %r2698, 6;
	@%p570 bra 	$L__BB0_616;
	shr.u32 	%r2092, %r801, 23;
	st.local.u32 	[%rd12+24], %rd1215;
	and.b32  	%r805, %r2092, 31;
	and.b32  	%r2093, %r2092, 224;
	add.s32 	%r2094, %r2093, -128;
	shr.u32 	%r2095, %r2094, 5;
	mul.wide.u32 	%rd936, %r2095, 4;
	sub.s64 	%rd254, %rd12, %rd936;
	ld.local.u32 	%r2699, [%rd254+24];
	ld.local.u32 	%r2700, [%rd254+20];
	setp.eq.s32 	%p571, %r805, 0;
	@%p571 bra 	$L__BB0_619;
	shf.l.wrap.b32 	%r2699, %r2700, %r2699, %r805;
	ld.local.u32 	%r2096, [%rd254+16];
	shf.l.wrap.b32 	%r2700, %r2096, %r2700, %r805;
$L__BB0_619:
	shr.u32 	%r2097, %r2699, 30;
	shf.l.wrap.b32 	%r2098, %r2700, %r2699, 2;
	shl.b32 	%r2099, %r2700, 2;
	shr.u32 	%r2100, %r2098, 31;
	add.s32 	%r2101, %r2100, %r2097;
	neg.s32 	%r2102, %r2101;
	setp.lt.s32 	%p572, %r801, 0;
	selp.b32 	%r2701, %r2102, %r2101, %p572;
	xor.b32  	%r2103, %r2098, %r801;
	shr.s32 	%r2104, %r2098, 31;
	xor.b32  	%r2105, %r2104, %r2098;
	xor.b32  	%r2106, %r2104, %r2099;
	cvt.u64.u32 	%rd937, %r2105;
	shl.b64 	%rd938, %rd937, 32;
	cvt.u64.u32 	%rd939, %r2106;
	or.b64  	%rd940, %rd938, %rd939;
	cvt.rn.f64.s64 	%fd252, %rd940;
	mul.f64 	%fd253, %fd252, 0d3BF921FB54442D19;
	cvt.rn.f32.f64 	%f2796, %fd253;
	neg.f32 	%f2797, %f2796;
	setp.lt.s32 	%p573, %r2103, 0;
	selp.f32 	%f3164, %f2797, %f2796, %p573;
$L__BB0_620:
	mul.rn.f32 	%f2799, %f3164, %f3164;
	and.b32  	%r2108, %r2701, 1;
	setp.eq.b32 	%p574, %r2108, 1;
	selp.f32 	%f2800, 0f3F800000, %f3164, %p574;
	fma.rn.f32 	%f2801, %f2799, %f2800, 0f00000000;
	fma.rn.f32 	%f2802, %f2799, 0f37CBAC00, 0fBAB607ED;
	selp.f32 	%f2803, %f2802, 0fB94D4153, %p574;
	selp.f32 	%f2804, 0f3D2AAABB, 0f3C0885E4, %p574;
	fma.rn.f32 	%f2805, %f2803, %f2799, %f2804;
	selp.f32 	%f2806, 0fBEFFFFFF, 0fBE2AAAA8, %p574;
	fma.rn.f32 	%f2807, %f2805, %f2799, %f2806;
	fma.rn.f32 	%f2808, %f2807, %f2801, %f2800;
	and.b32  	%r2109, %r2701, 2;
	setp.eq.s32 	%p575, %r2109, 0;
	mov.f32 	%f2809, 0f00000000;
	sub.f32 	%f2810, %f2809, %f2808;
	selp.f32 	%f2811, %f2808, %f2810, %p575;
	mul.f32 	%f452, %f448, %f2811;
	mul.f32 	%f2812, %f322, 0f3F22F983;
	cvt.rni.s32.f32 	%r2709, %f2812;
	cvt.rn.f32.s32 	%f2813, %r2709;
	fma.rn.f32 	%f2814, %f2813, 0fBFC90FDA, %f322;
	fma.rn.f32 	%f2815, %f2813, 0fB3A22168, %f2814;
	fma.rn.f32 	%f3166, %f2813, 0fA7C234C5, %f2815;
	setp.ltu.f32 	%p576, %f323, 0f47CE4780;
	mov.u32 	%r2705, %r2709;
	mov.f32 	%f3165, %f3166;
	@%p576 bra 	$L__BB0_628;
	setp.neu.f32 	%p577, %f323, 0f7F800000;
	@%p577 bra 	$L__BB0_623;
	mov.f32 	%f2818, 0f00000000;
	mul.rn.f32 	%f3165, %f322, %f2818;
	mov.b32 	%r2705, 0;
	bra.uni 	$L__BB0_628;
$L__BB0_623:
	mov.b32 	%r815, %f322;
	shl.b32 	%r2111, %r815, 8;
	or.b32  	%r816, %r2111, -2147483648;
	mov.b64 	%rd1216, 0;
	mov.b32 	%r2702, 0;
$L__BB0_624:
	.pragma "nounroll";
	mul.wide.u32 	%rd942, %r2702, 4;
	mov.u64 	%rd943, __cudart_i2opi_f;
	add.s64 	%rd944, %rd943, %rd942;
	ld.global.nc.u32 	%r2112, [%rd944];
	mad.wide.u32 	%rd945, %r2112, %r816, %rd1216;
	shr.u64 	%rd1216, %rd945, 32;
	add.s64 	%rd946, %rd11, %rd942;
	st.local.u32 	[%rd946], %rd945;
	add.s32 	%r2702, %r2702, 1;
	setp.ne.s32 	%p578, %r2702, 6;
	@%p578 bra 	$L__BB0_624;
	shr.u32 	%r2113, %r815, 23;
	st.local.u32 	[%rd11+24], %rd1216;
	and.b32  	%r819, %r2113, 31;
	and.b32  	%r2114, %r2113, 224;
	add.s32 	%r2115, %r2114, -128;
	shr.u32 	%r2116, %r2115, 5;
	mul.wide.u32 	%rd947, %r2116, 4;
	sub.s64 	%rd257, %rd11, %rd947;
	ld.local.u32 	%r2703, [%rd257+24];
	ld.local.u32 	%r2704, [%rd257+20];
	setp.eq.s32 	%p579, %r819, 0;
	@%p579 bra 	$L__BB0_627;
	shf.l.wrap.b32 	%r2703, %r2704, %r2703, %r819;
	ld.local.u32 	%r2117, [%rd257+16];
	shf.l.wrap.b32 	%r2704, %r2117, %r2704, %r819;
$L__BB0_627:
	shr.u32 	%r2118, %r2703, 30;
	shf.l.wrap.b32 	%r2119, %r2704, %r2703, 2;
	shl.b32 	%r2120, %r2704, 2;
	shr.u32 	%r2121, %r2119, 31;
	add.s32 	%r2122, %r2121, %r2118;
	neg.s32 	%r2123, %r2122;
	setp.lt.s32 	%p580, %r815, 0;
	selp.b32 	%r2705, %r2123, %r2122, %p580;
	xor.b32  	%r2124, %r2119, %r815;
	shr.s32 	%r2125, %r2119, 31;
	xor.b32  	%r2126, %r2125, %r2119;
	xor.b32  	%r2127, %r2125, %r2120;
	cvt.u64.u32 	%rd948, %r2126;
	shl.b64 	%rd949, %rd948, 32;
	cvt.u64.u32 	%rd950, %r2127;
	or.b64  	%rd951, %rd949, %rd950;
	cvt.rn.f64.s64 	%fd254, %rd951;
	mul.f64 	%fd255, %fd254, 0d3BF921FB54442D19;
	cvt.rn.f32.f64 	%f2816, %fd255;
	neg.f32 	%f2817, %f2816;
	setp.lt.s32 	%p581, %r2124, 0;
	selp.f32 	%f3165, %f2817, %f2816, %p581;
$L__BB0_628:
	mul.rn.f32 	%f2819, %f3165, %f3165;
	and.b32  	%r2129, %r2705, 1;
	setp.eq.b32 	%p583, %r2129, 1;
	selp.f32 	%f2820, 0f3F800000, %f3165, %p583;
	fma.rn.f32 	%f2821, %f2819, %f2820, 0f00000000;
	fma.rn.f32 	%f2822, %f2819, 0f37CBAC00, 0fBAB607ED;
	selp.f32 	%f2823, %f2822, 0fB94D4153, %p583;
	selp.f32 	%f2824, 0f3D2AAABB, 0f3C0885E4, %p583;
	fma.rn.f32 	%f2825, %f2823, %f2819, %f2824;
	selp.f32 	%f2826, 0fBEFFFFFF, 0fBE2AAAA8, %p583;
	fma.rn.f32 	%f2827, %f2825, %f2819, %f2826;
	fma.rn.f32 	%f2828, %f2827, %f2821, %f2820;
	and.b32  	%r2130, %r2705, 2;
	setp.eq.s32 	%p584, %r2130, 0;
	mov.f32 	%f2829, 0f00000000;
	sub.f32 	%f2830, %f2829, %f2828;
	selp.f32 	%f457, %f2828, %f2830, %p584;
	@%p576 bra 	$L__BB0_636;
	setp.neu.f32 	%p585, %f323, 0f7F800000;
	@%p585 bra 	$L__BB0_631;
	mov.f32 	%f2833, 0f00000000;
	mul.rn.f32 	%f3166, %f322, %f2833;
	mov.b32 	%r2709, 0;
	bra.uni 	$L__BB0_636;
$L__BB0_631:
	mov.b32 	%r828, %f322;
	shl.b32 	%r2132, %r828, 8;
	or.b32  	%r829, %r2132, -2147483648;
	mov.b64 	%rd1217, 0;
	mov.b32 	%r2706, 0;
$L__BB0_632:
	.pragma "nounroll";
	mul.wide.u32 	%rd953, %r2706, 4;
	mov.u64 	%rd954, __cudart_i2opi_f;
	add.s64 	%rd955, %rd954, %rd953;
	ld.global.nc.u32 	%r2133, [%rd955];
	mad.wide.u32 	%rd956, %r2133, %r829, %rd1217;
	shr.u64 	%rd1217, %rd956, 32;
	add.s64 	%rd957, %rd10, %rd953;
	st.local.u32 	[%rd957], %rd956;
	add.s32 	%r2706, %r2706, 1;
	setp.ne.s32 	%p586, %r2706, 6;
	@%p586 bra 	$L__BB0_632;
	shr.u32 	%r2134, %r828, 23;
	st.local.u32 	[%rd10+24], %rd1217;
	and.b32  	%r832, %r2134, 31;
	and.b32  	%r2135, %r2134, 224;
	add.s32 	%r2136, %r2135, -128;
	shr.u32 	%r2137, %r2136, 5;
	mul.wide.u32 	%rd958, %r2137, 4;
	sub.s64 	%rd260, %rd10, %rd958;
	ld.local.u32 	%r2707, [%rd260+24];
	ld.local.u32 	%r2708, [%rd260+20];
	setp.eq.s32 	%p587, %r832, 0;
	@%p587 bra 	$L__BB0_635;
	shf.l.wrap.b32 	%r2707, %r2708, %r2707, %r832;
	ld.local.u32 	%r2138, [%rd260+16];
	shf.l.wrap.b32 	%r2708, %r2138, %r2708, %r832;
$L__BB0_635:
	shr.u32 	%r2139, %r2707, 30;
	shf.l.wrap.b32 	%r2140, %r2708, %r2707, 2;
	shl.b32 	%r2141, %r2708, 2;
	shr.u32 	%r2142, %r2140, 31;
	add.s32 	%r2143, %r2142, %r2139;
	neg.s32 	%r2144, %r2143;
	setp.lt.s32 	%p588, %r828, 0;
	selp.b32 	%r2709, %r2144, %r2143, %p588;
	xor.b32  	%r2145, %r2140, %r828;
	shr.s32 	%r2146, %r2140, 31;
	xor.b32  	%r2147, %r2146, %r2140;
	xor.b32  	%r2148, %r2146, %r2141;
	cvt.u64.u32 	%rd959, %r2147;
	shl.b64 	%rd960, %rd959, 32;
	cvt.u64.u32 	%rd961, %r2148;
	or.b64  	%rd962, %rd960, %rd961;
	cvt.rn.f64.s64 	%fd256, %rd962;
	mul.f64 	%fd257, %fd256, 0d3BF921FB54442D19;
	cvt.rn.f32.f64 	%f2831, %fd257;
	neg.f32 	%f2832, %f2831;
	setp.lt.s32 	%p589, %r2145, 0;
	selp.f32 	%f3166, %f2832, %f2831, %p589;
$L__BB0_636:
	mul.rn.f32 	%f2834, %f3166, %f3166;
	and.b32  	%r2150, %r2709, 1;
	setp.eq.b32 	%p590, %r2150, 1;
	selp.f32 	%f2835, 0f3F800000, %f3166, %p590;
	fma.rn.f32 	%f2836, %f2834, %f2835, 0f00000000;
	fma.rn.f32 	%f2837, %f2834, 0f37CBAC00, 0fBAB607ED;
	selp.f32 	%f2838, %f2837, 0fB94D4153, %p590;
	selp.f32 	%f2839, 0f3D2AAABB, 0f3C0885E4, %p590;
	fma.rn.f32 	%f2840, %f2838, %f2834, %f2839;
	selp.f32 	%f2841, 0fBEFFFFFF, 0fBE2AAAA8, %p590;
	fma.rn.f32 	%f2842, %f2840, %f2834, %f2841;
	fma.rn.f32 	%f2843, %f2842, %f2836, %f2835;
	and.b32  	%r2151, %r2709, 2;
	setp.eq.s32 	%p591, %r2151, 0;
	mov.f32 	%f2844, 0f00000000;
	sub.f32 	%f2845, %f2844, %f2843;
	selp.f32 	%f2846, %f2843, %f2845, %p591;
	mul.f32 	%f2847, %f457, %f2846;
	div.rn.f32 	%f3167, %f452, %f2847;
$L__BB0_637:
	@%p493 bra 	$L__BB0_671;
	mul.f32 	%f463, %f378, %f36;
	mul.f32 	%f2991, %f463, 0f3F22F983;
	cvt.rni.s32.f32 	%r2717, %f2991;
	cvt.rn.f32.s32 	%f2992, %r2717;
	fma.rn.f32 	%f2993, %f2992, 0fBFC90FDA, %f463;
	fma.rn.f32 	%f2994, %f2992, 0fB3A22168, %f2993;
	fma.rn.f32 	%f3169, %f2992, 0fA7C234C5, %f2994;
	abs.f32 	%f465, %f463;
	setp.ltu.f32 	%p657, %f465, 0f47CE4780;
	mov.u32 	%r2713, %r2717;
	mov.f32 	%f3168, %f3169;
	@%p657 bra 	$L__BB0_646;
	setp.neu.f32 	%p658, %f465, 0f7F800000;
	@%p658 bra 	$L__BB0_641;
	mov.f32 	%f2997, 0f00000000;
	mul.rn.f32 	%f3168, %f463, %f2997;
	mov.b32 	%r2713, 0;
	bra.uni 	$L__BB0_646;
$L__BB0_641:
	mov.b32 	%r842, %f463;
	shl.b32 	%r2325, %r842, 8;
	or.b32  	%r843, %r2325, -2147483648;
	mov.b64 	%rd1218, 0;
	mov.b32 	%r2710, 0;
$L__BB0_642:
	.pragma "nounroll";
	mul.wide.u32 	%rd1052, %r2710, 4;
	mov.u64 	%rd1053, __cudart_i2opi_f;
	add.s64 	%rd1054, %rd1053, %rd1052;
	ld.global.nc.u32 	%r2326, [%rd1054];
	mad.wide.u32 	%rd1055, %r2326, %r843, %rd1218;
	shr.u64 	%rd1218, %rd1055, 32;
	add.s64 	%rd1056, %rd9, %rd1052;
	st.local.u32 	[%rd1056], %rd1055;
	add.s32 	%r2710, %r2710, 1;
	setp.ne.s32 	%p659, %r2710, 6;
	@%p659 bra 	$L__BB0_642;
	shr.u32 	%r2327, %r842, 23;
	st.local.u32 	[%rd9+24], %rd1218;
	and.b32  	%r846, %r2327, 31;
	and.b32  	%r2328, %r2327, 224;
	add.s32 	%r2329, %r2328, -128;
	shr.u32 	%r2330, %r2329, 5;
	mul.wide.u32 	%rd1057, %r2330, 4;
	sub.s64 	%rd263, %rd9, %rd1057;
	ld.local.u32 	%r2711, [%rd263+24];
	ld.local.u32 	%r2712, [%rd263+20];
	setp.eq.s32 	%p660, %r846, 0;
	@%p660 bra 	$L__BB0_645;
	shf.l.wrap.b32 	%r2711, %r2712, %r2711, %r846;
	ld.local.u32 	%r2331, [%rd263+16];
	shf.l.wrap.b32 	%r2712, %r2331, %r2712, %r846;
$L__BB0_645:
	shr.u32 	%r2332, %r2711, 30;
	shf.l.wrap.b32 	%r2333, %r2712, %r2711, 2;
	shl.b32 	%r2334, %r2712, 2;
	shr.u32 	%r2335, %r2333, 31;
	add.s32 	%r2336, %r2335, %r2332;
	neg.s32 	%r2337, %r2336;
	setp.lt.s32 	%p661, %r842, 0;
	selp.b32 	%r2713, %r2337, %r2336, %p661;
	xor.b32  	%r2338, %r2333, %r842;
	shr.s32 	%r2339, %r2333, 31;
	xor.b32  	%r2340, %r2339, %r2333;
	xor.b32  	%r2341, %r2339, %r2334;
	cvt.u64.u32 	%rd1058, %r2340;
	shl.b64 	%rd1059, %rd1058, 32;
	cvt.u64.u32 	%rd1060, %r2341;
	or.b64  	%rd1061, %rd1059, %rd1060;
	cvt.rn.f64.s64 	%fd274, %rd1061;
	mul.f64 	%fd275, %fd274, 0d3BF921FB54442D19;
	cvt.rn.f32.f64 	%f2995, %fd275;
	neg.f32 	%f2996, %f2995;
	setp.lt.s32 	%p662, %r2338, 0;
	selp.f32 	%f3168, %f2996, %f2995, %p662;
$L__BB0_646:
	add.s32 	%r2343, %r2713, 1;
	mul.rn.f32 	%f2998, %f3168, %f3168;
	and.b32  	%r2344, %r2713, 1;
	setp.eq.b32 	%p664, %r2344, 1;
	selp.f32 	%f2999, %f3168, 0f3F800000, %p664;
	fma.rn.f32 	%f3000, %f2998, %f2999, 0f00000000;
	fma.rn.f32 	%f3001, %f2998, 0f37CBAC00, 0fBAB607ED;
	selp.f32 	%f3002, 0fB94D4153, %f3001, %p664;
	selp.f32 	%f3003, 0f3C0885E4, 0f3D2AAABB, %p664;
	fma.rn.f32 	%f3004, %f3002, %f2998, %f3003;
	selp.f32 	%f3005, 0fBE2AAAA8, 0fBEFFFFFF, %p664;
	fma.rn.f32 	%f3006, %f3004, %f2998, %f3005;
	fma.rn.f32 	%f3007, %f3006, %f3000, %f2999;
	and.b32  	%r2345, %r2343, 2;
	setp.eq.s32 	%p665, %r2345, 0;
	mov.f32 	%f3008, 0f00000000;
	sub.f32 	%f3009, %f3008, %f3007;
	selp.f32 	%f469, %f3007, %f3009, %p665;
	@%p657 bra 	$L__BB0_654;
	setp.neu.f32 	%p666, %f465, 0f7F800000;
	@%p666 bra 	$L__BB0_649;
	mov.f32 	%f3012, 0f00000000;
	mul.rn.f32 	%f3169, %f463, %f3012;
	mov.b32 	%r2717, 0;
	bra.uni 	$L__BB0_654;
$L__BB0_649:
	mov.b32 	%r855, %f463;
	shl.b32 	%r2347, %r855, 8;
	or.b32  	%r856, %r2347, -2147483648;
	mov.b64 	%rd1219, 0;
	mov.b32 	%r2714, 0;
$L__BB0_650:
	.pragma "nounroll";
	mul.wide.u32 	%rd1063, %r2714, 4;
	mov.u64 	%rd1064, __cudart_i2opi_f;
	add.s64 	%rd1065, %rd1064, %rd1063;
	ld.global.nc.u32 	%r2348, [%rd1065];
	mad.wide.u32 	%rd1066, %r2348, %r856, %rd1219;
	shr.u64 	%rd1219, %rd1066, 32;
	add.s64 	%rd1067, %rd8, %rd1063;
	st.local.u32 	[%rd1067], %rd1066;
	add.s32 	%r2714, %r2714, 1;
	setp.ne.s32 	%p667, %r2714, 6;
	@%p667 bra 	$L__BB0_650;
	shr.u32 	%r2349, %r855, 23;
	st.local.u32 	[%rd8+24], %rd1219;
	and.b32  	%r859, %r2349, 31;
	and.b32  	%r2350, %r2349, 224;
	add.s32 	%r2351, %r2350, -128;
	shr.u32 	%r2352, %r2351, 5;
	mul.wide.u32 	%rd1068, %r2352, 4;
	sub.s64 	%rd266, %rd8, %rd1068;
	ld.local.u32 	%r2715, [%rd266+24];
	ld.local.u32 	%r2716, [%rd266+20];
	setp.eq.s32 	%p668, %r859, 0;
	@%p668 bra 	$L__BB0_653;
	shf.l.wrap.b32 	%r2715, %r2716, %r2715, %r859;
	ld.local.u32 	%r2353, [%rd266+16];
	shf.l.wrap.b32 	%r2716, %r2353, %r2716, %r859;
$L__BB0_653:
	shr.u32 	%r2354, %r2715, 30;
	shf.l.wrap.b32 	%r2355, %r2716, %r2715, 2;
	shl.b32 	%r2356, %r2716, 2;
	shr.u32 	%r2357, %r2355, 31;
	add.s32 	%r2358, %r2357, %r2354;
	neg.s32 	%r2359, %r2358;
	setp.lt.s32 	%p669, %r855, 0;
	selp.b32 	%r2717, %r2359, %r2358, %p669;
	xor.b32  	%r2360, %r2355, %r855;
	shr.s32 	%r2361, %r2355, 31;
	xor.b32  	%r2362, %r2361, %r2355;
	xor.b32  	%r2363, %r2361, %r2356;
	cvt.u64.u32 	%rd1069, %r2362;
	shl.b64 	%rd1070, %rd1069, 32;
	cvt.u64.u32 	%rd1071, %r2363;
	or.b64  	%rd1072, %rd1070, %rd1071;
	cvt.rn.f64.s64 	%fd276, %rd1072;
	mul.f64 	%fd277, %fd276, 0d3BF921FB54442D19;
	cvt.rn.f32.f64 	%f3010, %fd277;
	neg.f32 	%f3011, %f3010;
	setp.lt.s32 	%p670, %r2360, 0;
	selp.f32 	%f3169, %f3011, %f3010, %p670;
$L__BB0_654:
	add.s32 	%r2365, %r2717, 1;
	mul.rn.f32 	%f3013, %f3169, %f3169;
	and.b32  	%r2366, %r2717, 1;
	setp.eq.b32 	%p671, %r2366, 1;
	selp.f32 	%f3014, %f3169, 0f3F800000, %p671;
	fma.rn.f32 	%f3015, %f3013, %f3014, 0f00000000;
	fma.rn.f32 	%f3016, %f3013, 0f37CBAC00, 0fBAB607ED;
	selp.f32 	%f3017, 0fB94D4153, %f3016, %p671;
	selp.f32 	%f3018, 0f3C0885E4, 0f3D2AAABB, %p671;
	fma.rn.f32 	%f3019, %f3017, %f3013, %f3018;
	selp.f32 	%f3020, 0fBE2AAAA8, 0fBEFFFFFF, %p671;
	fma.rn.f32 	%f3021, %f3019, %f3013, %f3020;
	fma.rn.f32 	%f3022, %f3021, %f3015, %f3014;
	and.b32  	%r2367, %r2365, 2;
	setp.eq.s32 	%p672, %r2367, 0;
	mov.f32 	%f3023, 0f00000000;
	sub.f32 	%f3024, %f3023, %f3022;
	selp.f32 	%f3025, %f3022, %f3024, %p672;
	mul.f32 	%f3026, %f469, %f37;
	mul.f32 	%f473, %f3026, %f3025;
	mul.f32 	%f3027, %f378, 0f3F22F983;
	cvt.rni.s32.f32 	%r2725, %f3027;
	cvt.rn.f32.s32 	%f3028, %r2725;
	fma.rn.f32 	%f3029, %f3028, 0fBFC90FDA, %f378;
	fma.rn.f32 	%f3030, %f3028, 0fB3A22168, %f3029;
	fma.rn.f32 	%f3171, %f3028, 0fA7C234C5, %f3030;
	setp.ltu.f32 	%p673, %f379, 0f47CE4780;
	mov.u32 	%r2721, %r2725;
	mov.f32 	%f3170, %f3171;
	@%p673 bra 	$L__BB0_662;
	setp.neu.f32 	%p674, %f379, 0f7F800000;
	@%p674 bra 	$L__BB0_657;
	mov.f32 	%f3033, 0f00000000;
	mul.rn.f32 	%f3170, %f378, %f3033;
	mov.b32 	%r2721, 0;
	bra.uni 	$L__BB0_662;
$L__BB0_657:
	mov.b32 	%r869, %f378;
	shl.b32 	%r2369, %r869, 8;
	or.b32  	%r870, %r2369, -2147483648;
	mov.b64 	%rd1220, 0;
	mov.b32 	%r2718, 0;
$L__BB0_658:
	.pragma "nounroll";
	mul.wide.u32 	%rd1074, %r2718, 4;
	mov.u64 	%rd1075, __cudart_i2opi_f;
	add.s64 	%rd1076, %rd1075, %rd1074;
	ld.global.nc.u32 	%r2370, [%rd1076];
	mad.wide.u32 	%rd1077, %r2370, %r870, %rd1220;
	shr.u64 	%rd1220, %rd1077, 32;
	add.s64 	%rd1078, %rd7, %rd1074;
	st.local.u32 	[%rd1078], %rd1077;
	add.s32 	%r2718, %r2718, 1;
	setp.ne.s32 	%p675, %r2718, 6;
	@%p675 bra 	$L__BB0_658;
	shr.u32 	%r2371, %r869, 23;
	st.local.u32 	[%rd7+24], %rd1220;
	and.b32  	%r873, %r2371, 31;
	and.b32  	%r2372, %r2371, 224;
	add.s32 	%r2373, %r2372, -128;
	shr.u32 	%r2374, %r2373, 5;
	mul.wide.u32 	%rd1079, %r2374, 4;
	sub.s64 	%rd269, %rd7, %rd1079;
	ld.local.u32 	%r2719, [%rd269+24];
	ld.local.u32 	%r2720, [%rd269+20];
	setp.eq.s32 	%p676, %r873, 0;
	@%p676 bra 	$L__BB0_661;
	shf.l.wrap.b32 	%r2719, %r2720, %r2719, %r873;
	ld.local.u32 	%r2375, [%rd269+16];
	shf.l.wrap.b32 	%r2720, %r2375, %r2720, %r873;
$L__BB0_661:
	shr.u32 	%r2376, %r2719, 30;
	shf.l.wrap.b32 	%r2377, %r2720, %r2719, 2;
	shl.b32 	%r2378, %r2720, 2;
	shr.u32 	%r2379, %r2377, 31;
	add.s32 	%r2380, %r2379, %r2376;
	neg.s32 	%r2381, %r2380;
	setp.lt.s32 	%p677, %r869, 0;
	selp.b32 	%r2721, %r2381, %r2380, %p677;
	xor.b32  	%r2382, %r2377, %r869;
	shr.s32 	%r2383, %r2377, 31;
	xor.b32  	%r2384, %r2383, %r2377;
	xor.b32  	%r2385, %r2383, %r2378;
	cvt.u64.u32 	%rd1080, %r2384;
	shl.b64 	%rd1081, %rd1080, 32;
	cvt.u64.u32 	%rd1082, %r2385;
	or.b64  	%rd1083, %rd1081, %rd1082;
	cvt.rn.f64.s64 	%fd278, %rd1083;
	mul.f64 	%fd279, %fd278, 0d3BF921FB54442D19;
	cvt.rn.f32.f64 	%f3031, %fd279;
	neg.f32 	%f3032, %f3031;
	setp.lt.s32 	%p678, %r2382, 0;
	selp.f32 	%f3170, %f3032, %f3031, %p678;
$L__BB0_662:
	add.s32 	%r2387, %r2721, 1;
	mul.rn.f32 	%f3034, %f3170, %f3170;
	and.b32  	%r2388, %r2721, 1;
	setp.eq.b32 	%p680, %r2388, 1;
	selp.f32 	%f3035, %f3170, 0f3F800000, %p680;
	fma.rn.f32 	%f3036, %f3034, %f3035, 0f00000000;
	fma.rn.f32 	%f3037, %f3034, 0f37CBAC00, 0fBAB607ED;
	selp.f32 	%f3038, 0fB94D4153, %f3037, %p680;
	selp.f32 	%f3039, 0f3C0885E4, 0f3D2AAABB, %p680;
	fma.rn.f32 	%f3040, %f3038, %f3034, %f3039;
	selp.f32 	%f3041, 0fBE2AAAA8, 0fBEFFFFFF, %p680;
	fma.rn.f32 	%f3042, %f3040, %f3034, %f3041;
	fma.rn.f32 	%f3043, %f3042, %f3036, %f3035;
	and.b32  	%r2389, %r2387, 2;
	setp.eq.s32 	%p681, %r2389, 0;
	mov.f32 	%f3044, 0f00000000;
	sub.f32 	%f3045, %f3044, %f3043;
	selp.f32 	%f478, %f3043, %f3045, %p681;
	@%p673 bra 	$L__BB0_670;
	setp.neu.f32 	%p682, %f379, 0f7F800000;
	@%p682 bra 	$L__BB0_665;
	mov.f32 	%f3048, 0f00000000;
	mul.rn.f32 	%f3171, %f378, %f3048;
	mov.b32 	%r2725, 0;
	bra.uni 	$L__BB0_670;
$L__BB0_665:
	mov.b32 	%r882, %f378;
	shl.b32 	%r2391, %r882, 8;
	or.b32  	%r883, %r2391, -2147483648;
	mov.b64 	%rd1221, 0;
	mov.b32 	%r2722, 0;
$L__BB0_666:
	.pragma "nounroll";
	mul.wide.u32 	%rd1085, %r2722, 4;
	mov.u64 	%rd1086, __cudart_i2opi_f;
	add.s64 	%rd1087, %rd1086, %rd1085;
	ld.global.nc.u32 	%r2392, [%rd1087];
	mad.wide.u32 	%rd1088, %r2392, %r883, %rd1221;
	shr.u64 	%rd1221, %rd1088, 32;
	add.s64 	%rd1089, %rd6, %rd1085;
	st.local.u32 	[%rd1089], %rd1088;
	add.s32 	%r2722, %r2722, 1;
	setp.ne.s32 	%p683, %r2722, 6;
	@%p683 bra 	$L__BB0_666;
	shr.u32 	%r2393, %r882, 23;
	st.local.u32 	[%rd6+24], %rd1221;
	and.b32  	%r886, %r2393, 31;
	and.b32  	%r2394, %r2393, 224;
	add.s32 	%r2395, %r2394, -128;
	shr.u32 	%r2396, %r2395, 5;
	mul.wide.u32 	%rd1090, %r2396, 4;
	sub.s64 	%rd272, %rd6, %rd1090;
	ld.local.u32 	%r2723, [%rd272+24];
	ld.local.u32 	%r2724, [%rd272+20];
	setp.eq.s32 	%p684, %r886, 0;
	@%p684 bra 	$L__BB0_669;
	shf.l.wrap.b32 	%r2723, %r2724, %r2723, %r886;
	ld.local.u32 	%r2397, [%rd272+16];
	shf.l.wrap.b32 	%r2724, %r2397, %r2724, %r886;
$L__BB0_669:
	shr.u32 	%r2398, %r2723, 30;
	shf.l.wrap.b32 	%r2399, %r2724, %r2723, 2;
	shl.b32 	%r2400, %r2724, 2;
	shr.u32 	%r2401, %r2399, 31;
	add.s32 	%r2402, %r2401, %r2398;
	neg.s32 	%r2403, %r2402;
	setp.lt.s32 	%p685, %r882, 0;
	selp.b32 	%r2725, %r2403, %r2402, %p685;
	xor.b32  	%r2404, %r2399, %r882;
	shr.s32 	%r2405, %r2399, 31;
	xor.b32  	%r2406, %r2405, %r2399;
	xor.b32  	%r2407, %r2405, %r2400;
	cvt.u64.u32 	%rd1091, %r2406;
	shl.b64 	%rd1092, %rd1091, 32;
	cvt.u64.u32 	%rd1093, %r2407;
	or.b64  	%rd1094, %rd1092, %rd1093;
	cvt.rn.f64.s64 	%fd280, %rd1094;
	mul.f64 	%fd281, %fd280, 0d3BF921FB54442D19;
	cvt.rn.f32.f64 	%f3046, %fd281;
	neg.f32 	%f3047, %f3046;
	setp.lt.s32 	%p686, %r2404, 0;
	selp.f32 	%f3171, %f3047, %f3046, %p686;
$L__BB0_670:
	add.s32 	%r2409, %r2725, 1;
	mul.rn.f32 	%f3049, %f3171, %f3171;
	and.b32  	%r2410, %r2725, 1;
	setp.eq.b32 	%p687, %r2410, 1;
	selp.f32 	%f3050, %f3171, 0f3F800000, %p687;
	fma.rn.f32 	%f3051, %f3049, %f3050, 0f00000000;
	fma.rn.f32 	%f3052, %f3049, 0f37CBAC00, 0fBAB607ED;
	selp.f32 	%f3053, 0fB94D4153, %f3052, %p687;
	selp.f32 	%f3054, 0f3C0885E4, 0f3D2AAABB, %p687;
	fma.rn.f32 	%f3055, %f3053, %f3049, %f3054;
	selp.f32 	%f3056, 0fBE2AAAA8, 0fBEFFFFFF, %p687;
	fma.rn.f32 	%f3057, %f3055, %f3049, %f3056;
	fma.rn.f32 	%f3058, %f3057, %f3051, %f3050;
	and.b32  	%r2411, %r2409, 2;
	setp.eq.s32 	%p688, %r2411, 0;
	mov.f32 	%f3059, 0f00000000;
	sub.f32 	%f3060, %f3059, %f3058;
	selp.f32 	%f3061, %f3058, %f3060, %p688;
	mul.f32 	%f3062, %f478, %f3061;
	div.rn.f32 	%f3176, %f473, %f3062;
	bra.uni 	$L__BB0_704;
$L__BB0_671:
	mul.f32 	%f483, %f378, %f36;
	mul.f32 	%f2920, %f483, 0f3F22F983;
	cvt.rni.s32.f32 	%r2733, %f2920;
	cvt.rn.f32.s32 	%f2921, %r2733;
	fma.rn.f32 	%f2922, %f2921, 0fBFC90FDA, %f483;
	fma.rn.f32 	%f2923, %f2921, 0fB3A22168, %f2922;
	fma.rn.f32 	%f3173, %f2921, 0fA7C234C5, %f2923;
	abs.f32 	%f485, %f483;
	setp.ltu.f32 	%p625, %f485, 0f47CE4780;
	mov.u32 	%r2729, %r2733;
	mov.f32 	%f3172, %f3173;
	@%p625 bra 	$L__BB0_679;
	setp.neu.f32 	%p626, %f485, 0f7F800000;
	@%p626 bra 	$L__BB0_674;
	mov.f32 	%f2926, 0f00000000;
	mul.rn.f32 	%f3172, %f483, %f2926;
	mov.b32 	%r2729, 0;
	bra.uni 	$L__BB0_679;
$L__BB0_674:
	mov.b32 	%r896, %f483;
	shl.b32 	%r2241, %r896, 8;
	or.b32  	%r897, %r2241, -2147483648;
	mov.b64 	%rd1222, 0;
	mov.b32 	%r2726, 0;
$L__BB0_675:
	.pragma "nounroll";
	mul.wide.u32 	%rd1008, %r2726, 4;
	mov.u64 	%rd1009, __cudart_i2opi_f;
	add.s64 	%rd1010, %rd1009, %rd1008;
	ld.global.nc.u32 	%r2242, [%rd1010];
	mad.wide.u32 	%rd1011, %r2242, %r897, %rd1222;
	shr.u64 	%rd1222, %rd1011, 32;
	add.s64 	%rd1012, %rd5, %rd1008;
	st.local.u32 	[%rd1012], %rd1011;
	add.s32 	%r2726, %r2726, 1;
	setp.ne.s32 	%p627, %r2726, 6;
	@%p627 bra 	$L__BB0_675;
	shr.u32 	%r2243, %r896, 23;
	st.local.u32 	[%rd5+24], %rd1222;
	and.b32  	%r900, %r2243, 31;
	and.b32  	%r2244, %r2243, 224;
	add.s32 	%r2245, %r2244, -128;
	shr.u32 	%r2246, %r2245, 5;
	mul.wide.u32 	%rd1013, %r2246, 4;
	sub.s64 	%rd275, %rd5, %rd1013;
	ld.local.u32 	%r2727, [%rd275+24];
	ld.local.u32 	%r2728, [%rd275+20];
	setp.eq.s32 	%p628, %r900, 0;
	@%p628 bra 	$L__BB0_678;
	shf.l.wrap.b32 	%r2727, %r2728, %r2727, %r900;
	ld.local.u32 	%r2247, [%rd275+16];
	shf.l.wrap.b32 	%r2728, %r2247, %r2728, %r900;
$L__BB0_678:
	shr.u32 	%r2248, %r2727, 30;
	shf.l.wrap.b32 	%r2249, %r2728, %r2727, 2;
	shl.b32 	%r2250, %r2728, 2;
	shr.u32 	%r2251, %r2249, 31;
	add.s32 	%r2252, %r2251, %r2248;
	neg.s32 	%r2253, %r2252;
	setp.lt.s32 	%p629, %r896, 0;
	selp.b32 	%r2729, %r2253, %r2252, %p629;
	xor.b32  	%r2254, %r2249, %r896;
	shr.s32 	%r2255, %r2249, 31;
	xor.b32  	%r2256, %r2255, %r2249;
	xor.b32  	%r2257, %r2255, %r2250;
	cvt.u64.u32 	%rd1014, %r2256;
	shl.b64 	%rd1015, %rd1014, 32;
	cvt.u64.u32 	%rd1016, %r2257;
	or.b64  	%rd1017, %rd1015, %rd1016;
	cvt.rn.f64.s64 	%fd266, %rd1017;
	mul.f64 	%fd267, %fd266, 0d3BF921FB54442D19;
	cvt.rn.f32.f64 	%f2924, %fd267;
	neg.f32 	%f2925, %f2924;
	setp.lt.s32 	%p630, %r2254, 0;
	selp.f32 	%f3172, %f2925, %f2924, %p630;
$L__BB0_679:
	mul.rn.f32 	%f2927, %f3172, %f3172;
	and.b32  	%r2259, %r2729, 1;
	setp.eq.b32 	%p632, %r2259, 1;
	selp.f32 	%f2928, 0f3F800000, %f3172, %p632;
	fma.rn.f32 	%f2929, %f2927, %f2928, 0f00000000;
	fma.rn.f32 	%f2930, %f2927, 0f37CBAC00, 0fBAB607ED;
	selp.f32 	%f2931, %f2930, 0fB94D4153, %p632;
	selp.f32 	%f2932, 0f3D2AAABB, 0f3C0885E4, %p632;
	fma.rn.f32 	%f2933, %f2931, %f2927, %f2932;
	selp.f32 	%f2934, 0fBEFFFFFF, 0fBE2AAAA8, %p632;
	fma.rn.f32 	%f2935, %f2933, %f2927, %f2934;
	fma.rn.f32 	%f2936, %f2935, %f2929, %f2928;
	and.b32  	%r2260, %r2729, 2;
	setp.eq.s32 	%p633, %r2260, 0;
	mov.f32 	%f2937, 0f00000000;
	sub.f32 	%f2938, %f2937, %f2936;
	selp.f32 	%f489, %f2936, %f2938, %p633;
	@%p625 bra 	$L__BB0_687;
	setp.neu.f32 	%p634, %f485, 0f7F800000;
	@%p634 bra 	$L__BB0_682;
	mov.f32 	%f2941, 0f00000000;
	mul.rn.f32 	%f3173, %f483, %f2941;
	mov.b32 	%r2733, 0;
	bra.uni 	$L__BB0_687;
$L__BB0_682:
	mov.b32 	%r909, %f483;
	shl.b32 	%r2262, %r909, 8;
	or.b32  	%r910, %r2262, -2147483648;
	mov.b64 	%rd1223, 0;
	mov.b32 	%r2730, 0;
$L__BB0_683:
	.pragma "nounroll";
	mul.wide.u32 	%rd1019, %r2730, 4;
	mov.u64 	%rd1020, __cudart_i2opi_f;
	add.s64 	%rd1021, %rd1020, %rd1019;
	ld.global.nc.u32 	%r2263, [%rd1021];
	mad.wide.u32 	%rd1022, %r2263, %r910, %rd1223;
	shr.u64 	%rd1223, %rd1022, 32;
	add.s64 	%rd1023, %rd4, %rd1019;
	st.local.u32 	[%rd1023], %rd1022;
	add.s32 	%r2730, %r2730, 1;
	setp.ne.s32 	%p635, %r2730, 6;
	@%p635 bra 	$L__BB0_683;
	shr.u32 	%r2264, %r909, 23;
	st.local.u32 	[%rd4+24], %rd1223;
	and.b32  	%r913, %r2264, 31;
	and.b32  	%r2265, %r2264, 224;
	add.s32 	%r2266, %r2265, -128;
	shr.u32 	%r2267, %r2266, 5;
	mul.wide.u32 	%rd1024, %r2267, 4;
	sub.s64 	%rd278, %rd4, %rd1024;
	ld.local.u32 	%r2731, [%rd278+24];
	ld.local.u32 	%r2732, [%rd278+20];
	setp.eq.s32 	%p636, %r913, 0;
	@%p636 bra 	$L__BB0_686;
	shf.l.wrap.b32 	%r2731, %r2732, %r2731, %r913;
	ld.local.u32 	%r2268, [%rd278+16];
	shf.l.wrap.b32 	%r2732, %r2268, %r2732, %r913;
$L__BB0_686:
	shr.u32 	%r2269, %r2731, 30;
	shf.l.wrap.b32 	%r2270, %r2732, %r2731, 2;
	shl.b32 	%r2271, %r2732, 2;
	shr.u32 	%r2272, %r2270, 31;
	add.s32 	%r2273, %r2272, %r2269;
	neg.s32 	%r2274, %r2273;
	setp.lt.s32 	%p637, %r909, 0;
	selp.b32 	%r2733, %r2274, %r2273, %p637;
	xor.b32  	%r2275, %r2270, %r909;
	shr.s32 	%r2276, %r2270, 31;
	xor.b32  	%r2277, %r2276, %r2270;
	xor.b32  	%r2278, %r2276, %r2271;
	cvt.u64.u32 	%rd1025, %r2277;
	shl.b64 	%rd1026, %rd1025, 32;
	cvt.u64.u32 	%rd1027, %r2278;
	or.b64  	%rd1028, %rd1026, %rd1027;
	cvt.rn.f64.s64 	%fd268, %rd1028;
	mul.f64 	%fd269, %fd268, 0d3BF921FB54442D19;
	cvt.rn.f32.f64 	%f2939, %fd269;
	neg.f32 	%f2940, %f2939;
	setp.lt.s32 	%p638, %r2275, 0;
	selp.f32 	%f3173, %f2940, %f2939, %p638;
$L__BB0_687:
	mul.rn.f32 	%f2942, %f3173, %f3173;
	and.b32  	%r2280, %r2733, 1;
	setp.eq.b32 	%p639, %r2280, 1;
	selp.f32 	%f2943, 0f3F800000, %f3173, %p639;
	fma.rn.f32 	%f2944, %f2942, %f2943, 0f00000000;
	fma.rn.f32 	%f2945, %f2942, 0f37CBAC00, 0fBAB607ED;
	selp.f32 	%f2946, %f2945, 0fB94D4153, %p639;
	selp.f32 	%f2947, 0f3D2AAABB, 0f3C0885E4, %p639;
	fma.rn.f32 	%f2948, %f2946, %f2942, %f2947;
	selp.f32 	%f2949, 0fBEFFFFFF, 0fBE2AAAA8, %p639;
	fma.rn.f32 	%f2950, %f2948, %f2942, %f2949;
	fma.rn.f32 	%f2951, %f2950, %f2944, %f2943;
	and.b32  	%r2281, %r2733, 2;
	setp.eq.s32 	%p640, %r2281, 0;
	mov.f32 	%f2952, 0f00000000;
	sub.f32 	%f2953, %f2952, %f2951;
	selp.f32 	%f2954, %f2951, %f2953, %p640;
	mul.f32 	%f493, %f489, %f2954;
	mul.f32 	%f2955, %f378, 0f3F22F983;
	cvt.rni.s32.f32 	%r2741, %f2955;
	cvt.rn.f32.s32 	%f2956, %r2741;
	fma.rn.f32 	%f2957, %f2956, 0fBFC90FDA, %f378;
	fma.rn.f32 	%f2958, %f2956, 0fB3A22168, %f2957;
	fma.rn.f32 	%f3175, %f2956, 0fA7C234C5, %f2958;
	setp.ltu.f32 	%p641, %f379, 0f47CE4780;
	mov.u32 	%r2737, %r2741;
	mov.f32 	%f3174, %f3175;
	@%p641 bra 	$L__BB0_695;
	setp.neu.f32 	%p642, %f379, 0f7F800000;
	@%p642 bra 	$L__BB0_690;
	mov.f32 	%f2961, 0f00000000;
	mul.rn.f32 	%f3174, %f378, %f2961;
	mov.b32 	%r2737, 0;
	bra.uni 	$L__BB0_695;
$L__BB0_690:
	mov.b32 	%r923, %f378;
	shl.b32 	%r2283, %r923, 8;
	or.b32  	%r924, %r2283, -2147483648;
	mov.b64 	%rd1224, 0;
	mov.b32 	%r2734, 0;
$L__BB0_691:
	.pragma "nounroll";
	mul.wide.u32 	%rd1030, %r2734, 4;
	mov.u64 	%rd1031, __cudart_i2opi_f;
	add.s64 	%rd1032, %rd1031, %rd1030;
	ld.global.nc.u32 	%r2284, [%rd1032];
	mad.wide.u32 	%rd1033, %r2284, %r924, %rd1224;
	shr.u64 	%rd1224, %rd1033, 32;
	add.s64 	%rd1034, %rd3, %rd1030;
	st.local.u32 	[%rd1034], %rd1033;
	add.s32 	%r2734, %r2734, 1;
	setp.ne.s32 	%p643, %r2734, 6;
	@%p643 bra 	$L__BB0_691;
	shr.u32 	%r2285, %r923, 23;
	st.local.u32 	[%rd3+24], %rd1224;
	and.b32  	%r927, %r2285, 31;
	and.b32  	%r2286, %r2285, 224;
	add.s32 	%r2287, %r2286, -128;
	shr.u32 	%r2288, %r2287, 5;
	mul.wide.u32 	%rd1035, %r2288, 4;
	sub.s64 	%rd281, %rd3, %rd1035;
	ld.local.u32 	%r2735, [%rd281+24];
	ld.local.u32 	%r2736, [%rd281+20];
	setp.eq.s32 	%p644, %r927, 0;
	@%p644 bra 	$L__BB0_694;
	shf.l.wrap.b32 	%r2735, %r2736, %r2735, %r927;
	ld.local.u32 	%r2289, [%rd281+16];
	shf.l.wrap.b32 	%r2736, %r2289, %r2736, %r927;
$L__BB0_694:
	shr.u32 	%r2290, %r2735, 30;
	shf.l.wrap.b32 	%r2291, %r2736, %r2735, 2;
	shl.b32 	%r2292, %r2736, 2;
	shr.u32 	%r2293, %r2291, 31;
	add.s32 	%r2294, %r2293, %r2290;
	neg.s32 	%r2295, %r2294;
	setp.lt.s32 	%p645, %r923, 0;
	selp.b32 	%r2737, %r2295, %r2294, %p645;
	xor.b32  	%r2296, %r2291, %r923;
	shr.s32 	%r2297, %r2291, 31;
	xor.b32  	%r2298, %r2297, %r2291;
	xor.b32  	%r2299, %r2297, %r2292;
	cvt.u64.u32 	%rd1036, %r2298;
	shl.b64 	%rd1037, %rd1036, 32;
	cvt.u64.u32 	%rd1038, %r2299;
	or.b64  	%rd1039, %rd1037, %rd1038;
	cvt.rn.f64.s64 	%fd270, %rd1039;
	mul.f64 	%fd271, %fd270, 0d3BF921FB54442D19;
	cvt.rn.f32.f64 	%f2959, %fd271;
	neg.f32 	%f2960, %f2959;
	setp.lt.s32 	%p646, %r2296, 0;
	selp.f32 	%f3174, %f2960, %f2959, %p646;
$L__BB0_695:
	mul.rn.f32 	%f2962, %f3174, %f3174;
	and.b32  	%r2301, %r2737, 1;
	setp.eq.b32 	%p648, %r2301, 1;
	selp.f32 	%f2963, 0f3F800000, %f3174, %p648;
	fma.rn.f32 	%f2964, %f2962, %f2963, 0f00000000;
	fma.rn.f32 	%f2965, %f2962, 0f37CBAC00, 0fBAB607ED;
	selp.f32 	%f2966, %f2965, 0fB94D4153, %p648;
	selp.f32 	%f2967, 0f3D2AAABB, 0f3C0885E4, %p648;
	fma.rn.f32 	%f2968, %f2966, %f2962, %f2967;
	selp.f32 	%f2969, 0fBEFFFFFF, 0fBE2AAAA8, %p648;
	fma.rn.f32 	%f2970, %f2968, %f2962, %f2969;
	fma.rn.f32 	%f2971, %f2970, %f2964, %f2963;
	and.b32  	%r2302, %r2737, 2;
	setp.eq.s32 	%p649, %r2302, 0;
	mov.f32 	%f2972, 0f00000000;
	sub.f32 	%f2973, %f2972, %f2971;
	selp.f32 	%f498, %f2971, %f2973, %p649;
	@%p641 bra 	$L__BB0_703;
	setp.neu.f32 	%p650, %f379, 0f7F800000;
	@%p650 bra 	$L__BB0_698;
	mov.f32 	%f2976, 0f00000000;
	mul.rn.f32 	%f3175, %f378, %f2976;
	mov.b32 	%r2741, 0;
	bra.uni 	$L__BB0_703;
$L__BB0_698:
	mov.b32 	%r936, %f378;
	shl.b32 	%r2304, %r936, 8;
	or.b32  	%r937, %r2304, -2147483648;
	mov.b64 	%rd1225, 0;
	mov.b32 	%r2738, 0;
$L__BB0_699:
	.pragma "nounroll";
	mul.wide.u32 	%rd1041, %r2738, 4;
	mov.u64 	%rd1042, __cudart_i2opi_f;
	add.s64 	%rd1043, %rd1042, %rd1041;
	ld.global.nc.u32 	%r2305, [%rd1043];
	mad.wide.u32 	%rd1044, %r2305, %r937, %rd1225;
	shr.u64 	%rd1225, %rd1044, 32;
	add.s64 	%rd1045, %rd2, %rd1041;
	st.local.u32 	[%rd1045], %rd1044;
	add.s32 	%r2738, %r2738, 1;
	setp.ne.s32 	%p651, %r2738, 6;
	@%p651 bra 	$L__BB0_699;
	shr.u32 	%r2306, %r936, 23;
	st.local.u32 	[%rd2+24], %rd1225;
	and.b32  	%r940, %r2306, 31;
	and.b32  	%r2307, %r2306, 224;
	add.s32 	%r2308, %r2307, -128;
	shr.u32 	%r2309, %r2308, 5;
	mul.wide.u32 	%rd1046, %r2309, 4;
	sub.s64 	%rd284, %rd2, %rd1046;
	ld.local.u32 	%r2739, [%rd284+24];
	ld.local.u32 	%r2740, [%rd284+20];
	setp.eq.s32 	%p652, %r940, 0;
	@%p652 bra 	$L__BB0_702;
	shf.l.wrap.b32 	%r2739, %r2740, %r2739, %r940;
	ld.local.u32 	%r2310, [%rd284+16];
	shf.l.wrap.b32 	%r2740, %r2310, %r2740, %r940;
$L__BB0_702:
	shr.u32 	%r2311, %r2739, 30;
	shf.l.wrap.b32 	%r2312, %r2740, %r2739, 2;
	shl.b32 	%r2313, %r2740, 2;
	shr.u32 	%r2314, %r2312, 31;
	add.s32 	%r2315, %r2314, %r2311;
	neg.s32 	%r2316, %r2315;
	setp.lt.s32 	%p653, %r936, 0;
	selp.b32 	%r2741, %r2316, %r2315, %p653;
	xor.b32  	%r2317, %r2312, %r936;
	shr.s32 	%r2318, %r2312, 31;
	xor.b32  	%r2319, %r2318, %r2312;
	xor.b32  	%r2320, %r2318, %r2313;
	cvt.u64.u32 	%rd1047, %r2319;
	shl.b64 	%rd1048, %rd1047, 32;
	cvt.u64.u32 	%rd1049, %r2320;
	or.b64  	%rd1050, %rd1048, %rd1049;
	cvt.rn.f64.s64 	%fd272, %rd1050;
	mul.f64 	%fd273, %fd272, 0d3BF921FB54442D19;
	cvt.rn.f32.f64 	%f2974, %fd273;
	neg.f32 	%f2975, %f2974;
	setp.lt.s32 	%p654, %r2317, 0;
	selp.f32 	%f3175, %f2975, %f2974, %p654;
$L__BB0_703:
	mul.rn.f32 	%f2977, %f3175, %f3175;
	and.b32  	%r2322, %r2741, 1;
	setp.eq.b32 	%p655, %r2322, 1;
	selp.f32 	%f2978, 0f3F800000, %f3175, %p655;
	fma.rn.f32 	%f2979, %f2977, %f2978, 0f00000000;
	fma.rn.f32 	%f2980, %f2977, 0f37CBAC00, 0fBAB607ED;
	selp.f32 	%f2981, %f2980, 0fB94D4153, %p655;
	selp.f32 	%f2982, 0f3D2AAABB, 0f3C0885E4, %p655;
	fma.rn.f32 	%f2983, %f2981, %f2977, %f2982;
	selp.f32 	%f2984, 0fBEFFFFFF, 0fBE2AAAA8, %p655;
	fma.rn.f32 	%f2985, %f2983, %f2977, %f2984;
	fma.rn.f32 	%f2986, %f2985, %f2979, %f2978;
	and.b32  	%r2323, %r2741, 2;
	setp.eq.s32 	%p656, %r2323, 0;
	mov.f32 	%f2987, 0f00000000;
	sub.f32 	%f2988, %f2987, %f2986;
	selp.f32 	%f2989, %f2986, %f2988, %p656;
	mul.f32 	%f2990, %f498, %f2989;
	div.rn.f32 	%f3176, %f493, %f2990;
$L__BB0_704:
	cvt.f64.f32 	%fd282, %f3176;
	cvt.f64.f32 	%fd283, %f3110;
	cvt.f64.f32 	%fd284, %f3134;
	st.local.v2.f64 	[%rd62], {%fd283, %fd284};
	cvt.f64.f32 	%fd285, %f3167;
	st.local.v2.f64 	[%rd62+16], {%fd285, %fd282};
	mov.u64 	%rd1095, $str$1;
	cvta.global.u64 	%rd1096, %rd1095;
	add.u64 	%rd1097, %SP, 32;
	{ // callseq 8, 0
	.param .b64 param0;
	st.param.b64 	[param0], %rd1096;
	.param .b64 param1;
	st.param.b64 	[param1], %rd1097;
	.param .b32 retval0;
	call.uni (retval0), 
	vprintf, 
	(
	param0, 
	param1
	);
	ld.param.b32 	%r2412, [retval0];
	} // callseq 8
	cvt.f64.f32 	%fd286, %f3078;
	st.local.f64 	[%rd62], %fd286;
	mov.u64 	%rd1098, $str$2;
	cvta.global.u64 	%rd1099, %rd1098;
	{ // callseq 9, 0
	.param .b64 param0;
	st.param.b64 	[param0], %rd1099;
	.param .b64 param1;
	st.param.b64 	[param1], %rd1097;
	.param .b32 retval0;
	call.uni (retval0), 
	vprintf, 
	(
	param0, 
	param1
	);
	ld.param.b32 	%r2414, [retval0];
	} // callseq 9
$L__BB0_705:
	add.s32 	%r2505, %r2505, 1;
	setp.ne.s32 	%p689, %r2505, %r7;
	@%p689 bra 	$L__BB0_117;
	add.s32 	%r2504, %r2504, 1;
	setp.ne.s32 	%p690, %r2504, %r4;
	@%p690 bra 	$L__BB0_116;
	ld.global.f32 	%f3177, [%rd101];
$L__BB0_708:
	fma.rn.f32 	%f3076, %f3078, %f3177, %f3076;
	add.s32 	%r951, %r2503, 1;
	mad.lo.s32 	%r2502, %r2, %r2503, %r2;
	setp.lt.u32 	%p691, %r2502, %r3;
	mov.u32 	%r2503, %r951;
	@%p691 bra 	$L__BB0_114;
	add.s32 	%r2416, %r2501, %r113;
	mul.wide.u32 	%rd1100, %r2416, 4;
	add.s64 	%rd1101, %rd1, %rd1100;
	st.global.f32 	[%rd1101], %f3076;
	@%p69 bra 	$L__BB0_711;
	cvt.f64.f32 	%fd287, %f3076;
	st.local.f64 	[%rd62], %fd287;
	mov.u64 	%rd1102, $str$3;
	cvta.global.u64 	%rd1103, %rd1102;
	add.u64 	%rd1104, %SP, 32;
	{ // callseq 10, 0
	.param .b64 param0;
	st.param.b64 	[param0], %rd1103;
	.param .b64 param1;
	st.param.b64 	[param1], %rd1104;
	.param .b32 retval0;
	call.uni (retval0), 
	vprintf, 
	(
	param0, 
	param1
	);
	ld.param.b32 	%r2417, [retval0];
	} // callseq 10
$L__BB0_711:
	add.s32 	%r2501, %r2501, 1;
	setp.ne.s32 	%p693, %r2501, %r2;
	@%p693 bra 	$L__BB0_113;
$L__BB0_712:
	{ // callseq 20, 0
	.param .b64 param0;
	st.param.b64 	[param0], %rd350;
	call.uni 
	free, 
	(
	param0
	);
	} // callseq 20
	{ // callseq 21, 0
	.param .b64 param0;
	st.param.b64 	[param0], %rd351;
	call.uni 
	free, 
	(
	param0
	);
	} // callseq 21
	{ // callseq 22, 0
	.param .b64 param0;
	st.param.b64 	[param0], %rd352;
	call.uni 
	free, 
	(
	param0
	);
	} // callseq 22
	{ // callseq 23, 0
	.param .b64 param0;
	st.param.b64 	[param0], %rd425;
	call.uni 
	free, 
	(
	param0
	);
	} // callseq 23
$L__BB0_713:
	ret;

}
.func  (.param .align 16 .b8 func_retval0[16]) __internal_trig_reduction_slowpathd(
	.param .b64 __internal_trig_reduction_slowpathd_param_0
)
{
	.local .align 8 .b8 	__local_depot1[40];
	.reg .b64 	%SP;
	.reg .b64 	%SPL;
	.reg .pred 	%p<10>;
	.reg .b32 	%r<47>;
	.reg .b64 	%rd<74>;
	.reg .b64 	%fd<5>;

	mov.u64 	%SPL, __local_depot1;
	ld.param.f64 	%fd4, [__internal_trig_reduction_slowpathd_param_0];
	add.u64 	%rd1, %SPL, 0;
	{
	.reg .b32 %temp; 
	mov.b64 	{%temp, %r1}, %fd4;
	}
	shr.u32 	%r2, %r1, 20;
	and.b32  	%r3, %r2, 2047;
	setp.eq.s32 	%p1, %r3, 2047;
	mov.b32 	%r46, 0;
	@%p1 bra 	$L__BB1_9;
	add.s32 	%r20, %r3, -1024;
	mov.b64 	%rd20, %fd4;
	shl.b64 	%rd2, %rd20, 11;
	shr.u32 	%r4, %r20, 6;
	sub.s32 	%r45, 15, %r4;
	sub.s32 	%r21, 19, %r4;
	setp.lt.u32 	%p2, %r20, 128;
	selp.b32 	%r6, 18, %r21, %p2;
	setp.ge.s32 	%p3, %r45, %r6;
	mov.b64 	%rd70, 0;
	@%p3 bra 	$L__BB1_4;
	add.s32 	%r23, %r6, %r4;
	neg.s32 	%r43, %r23;
	or.b64  	%rd3, %rd2, -9223372036854775808;
	mov.b64 	%rd70, 0;
	mov.b32 	%r42, 0;
	mov.u64 	%rd25, __cudart_i2opi_d;
	mov.u32 	%r44, %r45;
$L__BB1_3:
	.pragma "nounroll";
	mul.wide.s32 	%rd22, %r42, 8;
	add.s64 	%rd23, %rd1, %rd22;
	mul.wide.s32 	%rd24, %r44, 8;
	add.s64 	%rd26, %rd25, %rd24;
	ld.global.nc.u64 	%rd27, [%rd26];
	{
	.reg .u32 %r0, %r1, %r2, %r3, %alo, %ahi, %blo, %bhi, %clo, %chi;
	mov.b64 	{%alo,%ahi}, %rd27;
	mov.b64 	{%blo,%bhi}, %rd3;
	mov.b64 	{%clo,%chi}, %rd70;
	mad.lo.cc.u32 	%r0, %alo, %blo, %clo;
	madc.hi.cc.u32 	%r1, %alo, %blo, %chi;
	madc.hi.u32 	%r2, %alo, %bhi, 0;
	mad.lo.cc.u32 	%r1, %alo, %bhi, %r1;
	madc.hi.cc.u32 	%r2, %ahi, %blo, %r2;
	madc.hi.u32 	%r3, %ahi, %bhi, 0;
	mad.lo.cc.u32 	%r1, %ahi, %blo, %r1;
	madc.lo.cc.u32 	%r2, %ahi, %bhi, %r2;
	addc.u32 	%r3, %r3, 0;
	mov.b64 	%rd28, {%r0,%r1};
	mov.b64 	%rd70, {%r2,%r3};
	}
	st.local.u64 	[%rd23], %rd28;
	add.s32 	%r44, %r44, 1;
	add.s32 	%r43, %r43, 1;
	add.s32 	%r42, %r42, 1;
	setp.ne.s32 	%p4, %r43, -15;
	mov.u32 	%r45, %r6;
	@%p4 bra 	$L__BB1_3;
$L__BB1_4:
	cvt.s64.s32 	%rd29, %r45;
	cvt.u64.u32 	%rd30, %r4;
	add.s64 	%rd31, %rd30, %rd29;
	shl.b64 	%rd32, %rd31, 3;
	add.s64 	%rd33, %rd1, %rd32;
	st.local.u64 	[%rd33+-120], %rd70;
	and.b32  	%r15, %r2, 63;
	ld.local.u64 	%rd72, [%rd1+16];
	ld.local.u64 	%rd71, [%rd1+24];
	setp.eq.s32 	%p5, %r15, 0;
	@%p5 bra 	$L__BB1_6;
	shl.b64 	%rd34, %rd71, %r15;
	shr.u64 	%rd35, %rd72, 1;
	xor.b32  	%r24, %r15, 63;
	shr.u64 	%rd36, %rd35, %r24;
	or.b64  	%rd71, %rd34, %rd36;
	ld.local.u64 	%rd37, [%rd1+8];
	shl.b64 	%rd38, %rd72, %r15;
	shr.u64 	%rd39, %rd37, 1;
	shr.u64 	%rd40, %rd39, %r24;
	or.b64  	%rd72, %rd38, %rd40;
$L__BB1_6:
	and.b32  	%r25, %r1, -2147483648;
	shr.u64 	%rd41, %rd71, 62;
	cvt.u32.u64 	%r26, %rd41;
	mov.b64 	{%r27, %r28}, %rd71;
	mov.b64 	{%r29, %r30}, %rd72;
	shf.l.wrap.b32 	%r31, %r30, %r27, 2;
	shf.l.wrap.b32 	%r32, %r27, %r28, 2;
	mov.b64 	%rd42, {%r31, %r32};
	shl.b64 	%rd43, %rd72, 2;
	shr.u64 	%rd44, %rd42, 63;
	cvt.u32.u64 	%r33, %rd44;
	add.s32 	%r34, %r33, %r26;
	setp.eq.s32 	%p6, %r25, 0;
	neg.s32 	%r35, %r34;
	selp.b32 	%r46, %r34, %r35, %p6;
	setp.gt.s64 	%p7, %rd42, -1;
	mov.b64 	%rd45, 0;
	{
	.reg .u32 %r0, %r1, %r2, %r3, %a0, %a1, %a2, %a3, %b0, %b1, %b2, %b3;
	mov.b64 	{%a0,%a1}, %rd45;
	mov.b64 	{%a2,%a3}, %rd45;
	mov.b64 	{%b0,%b1}, %rd43;
	mov.b64 	{%b2,%b3}, %rd42;
	sub.cc.u32 	%r0, %a0, %b0;
	subc.cc.u32 	%r1, %a1, %b1;
	subc.cc.u32 	%r2, %a2, %b2;
	subc.u32 	%r3, %a3, %b3;
	mov.b64 	%rd46, {%r0,%r1};
	mov.b64 	%rd47, {%r2,%r3};
	}
	xor.b32  	%r36, %r25, -2147483648;
	selp.b64 	%rd73, %rd42, %rd47, %p7;
	selp.b64 	%rd14, %rd43, %rd46, %p7;
	selp.b32 	%r17, %r25, %r36, %p7;
	clz.b64 	%r37, %rd73;
	cvt.u64.u32 	%rd15, %r37;
	setp.eq.s32 	%p8, %r37, 0;
	@%p8 bra 	$L__BB1_8;
	cvt.u32.u64 	%r38, %rd15;
	and.b32  	%r39, %r38, 63;
	shl.b64 	%rd48, %rd73, %r39;
	shr.u64 	%rd49, %rd14, 1;
	not.b32 	%r40, %r38;
	and.b32  	%r41, %r40, 63;
	shr.u64 	%rd50, %rd49, %r41;
	or.b64  	%rd73, %rd48, %rd50;
$L__BB1_8:
	mov.b64 	%rd51, -3958705157555305931;
	{
	.reg .u32 %r0, %r1, %r2, %r3, %alo, %ahi, %blo, %bhi;
	mov.b64 	{%alo,%ahi}, %rd73;
	mov.b64 	{%blo,%bhi}, %rd51;
	mul.lo.u32 	%r0, %alo, %blo;
	mul.hi.u32 	%r1, %alo, %blo;
	mad.lo.cc.u32 	%r1, %alo, %bhi, %r1;
	madc.hi.u32 	%r2, %alo, %bhi, 0;
	mad.lo.cc.u32 	%r1, %ahi, %blo, %r1;
	madc.hi.cc.u32 	%r2, %ahi, %blo, %r2;
	madc.hi.u32 	%r3, %ahi, %bhi, 0;
	mad.lo.cc.u32 	%r2, %ahi, %bhi, %r2;
	addc.u32 	%r3, %r3, 0;
	mov.b64 	%rd52, {%r0,%r1};
	mov.b64 	%rd53, {%r2,%r3};
	}
	setp.gt.s64 	%p9, %rd53, 0;
	{
	.reg .u32 %r0, %r1, %r2, %r3, %a0, %a1, %a2, %a3, %b0, %b1, %b2, %b3;
	mov.b64 	{%a0,%a1}, %rd52;
	mov.b64 	{%a2,%a3}, %rd53;
	mov.b64 	{%b0,%b1}, %rd52;
	mov.b64 	{%b2,%b3}, %rd53;
	add.cc.u32 	%r0, %a0, %b0;
	addc.cc.u32 	%r1, %a1, %b1;
	addc.cc.u32 	%r2, %a2, %b2;
	addc.u32 	%r3, %a3, %b3;
	mov.b64 	%rd54, {%r0,%r1};
	mov.b64 	%rd55, {%r2,%r3};
	}
	selp.b64 	%rd56, %rd55, %rd53, %p9;
	selp.s64 	%rd57, -1, 0, %p9;
	sub.s64 	%rd58, %rd57, %rd15;
	cvt.u64.u32 	%rd59, %r17;
	shl.b64 	%rd60, %rd59, 32;
	add.s64 	%rd61, %rd56, 1;
	shr.u64 	%rd62, %rd61, 10;
	add.s64 	%rd63, %rd62, 1;
	shr.u64 	%rd64, %rd63, 1;
	shl.b64 	%rd65, %rd58, 52;
	add.s64 	%rd66, %rd65, %rd64;
	add.s64 	%rd67, %rd66, 4602678819172646912;
	or.b64  	%rd68, %rd67, %rd60;
	mov.b64 	%fd4, %rd68;
$L__BB1_9:
	st.param.f64 	[func_retval0], %fd4;
	st.param.b32 	[func_retval0+8], %r46;
	ret;

}


// ===== COMPILED SASS (sm_100) =====

	.target	sm_100

	.elftype	@"ET_EXEC"


//--------------------- .note.nv.tkinfo           --------------------------
	.section	.note.nv.tkinfo,"",@"SHT_NOTE"
	.sectionflags	@"SHF_NOTE_NV_TKINFO"
	.tkinfo
        /*0018*/ 	.word	0x00000002
        /*0030*/ 	.string	""
        /*0030*/ 	.string	"ptxas"
        /*0030*/ 	.string	"Cuda compilation tools, release 13.0, V13.0.88"
        /*0030*/ 	.string	"Build cuda_13.0.r13.0/compiler.36424714_0"
        /*0030*/ 	.string	"-arch sm_100 -m 64 "



//--------------------- .note.nv.cuinfo           --------------------------
	.section	.note.nv.cuinfo,"",@"SHT_NOTE"
	.sectionflags	@"SHF_NOTE_NV_CUINFO"
        /*0018*/ 	.short	0x0002
        /*001a*/ 	.short	0x0064
        /*001c*/ 	.short	0x0082
	.zero		2


//--------------------- .nv.info                  --------------------------
	.section	.nv.info,"",@"SHT_CUDA_INFO"
	.align	4


	//----- nvinfo : EIATTR_REGCOUNT
	.align		4
        /*0000*/ 	.byte	0x04, 0x2f
        /*0002*/ 	.short	(.L_8 - .L_7)
	.align		4
.L_7:
        /*0004*/ 	.word	index@(_Z15dirtymap_kernel10floatArrayS_S_S_f11chordParamsPf)
        /*0008*/ 	.word	0x00000059


	//----- nvinfo : EIATTR_FRAME_SIZE
	.align		4
.L_8:
        /*000c*/ 	.byte	0x04, 0x11
        /*000e*/ 	.short	(.L_10 - .L_9)
	.align		4
.L_9:
        /*0010*/ 	.word	index@($_Z15dirtymap_kernel10floatArrayS_S_S_f11chordParamsPf$__internal_trig_reduction_slowpathd)
        /*0014*/ 	.word	0x00000080


	//----- nvinfo : EIATTR_FRAME_SIZE
	.align		4
.L_10:
        /*0018*/ 	.byte	0x04, 0x11
        /*001a*/ 	.short	(.L_12 - .L_11)
	.align		4
.L_11:
        /*001c*/ 	.word	index@($__internal_2_$__cuda_sm3x_div_rn_noftz_f32_slowpath)
        /*0020*/ 	.word	0x00000080


	//----- nvinfo : EIATTR_FRAME_SIZE
	.align		4
.L_12:
        /*0024*/ 	.byte	0x04, 0x11
        /*0026*/ 	.short	(.L_14 - .L_13)
	.align		4
.L_13:
        /*0028*/ 	.word	index@($__internal_1_$__cuda_sm20_sqrt_rn_f32_slowpath)
        /*002c*/ 	.word	0x00000080


	//----- nvinfo : EIATTR_FRAME_SIZE
	.align		4
.L_14:
        /*0030*/ 	.byte	0x04, 0x11
        /*0032*/ 	.short	(.L_16 - .L_15)
	.align		4
.L_15:
        /*0034*/ 	.word	index@($__internal_0_$__cuda_sm20_div_rn_f64_full)
        /*0038*/ 	.word	0x00000080


	//----- nvinfo : EIATTR_FRAME_SIZE
	.align		4
.L_16:
        /*003c*/ 	.byte	0x04, 0x11
        /*003e*/ 	.short	(.L_18 - .L_17)
	.align		4
.L_17:
        /*0040*/ 	.word	index@(_Z15dirtymap_kernel10floatArrayS_S_S_f11chordParamsPf)
        /*0044*/ 	.word	0x00000080


	//----- nvinfo : EIATTR_MIN_STACK_SIZE
	.align		4
.L_18:
        /*0048*/ 	.byte	0x04, 0x12
        /*004a*/ 	.short	(.L_20 - .L_19)
	.align		4
.L_19:
        /*004c*/ 	.word	index@(_Z15dirtymap_kernel10floatArrayS_S_S_f11chordParamsPf)
        /*0050*/ 	.word	0x00000080
.L_20:


//--------------------- .nv.compat                --------------------------
	.section	.nv.compat,"",@"SHT_CUDA_COMPAT_INFO"
	.align	4
        /*0000*/ 	.byte	0x02, 0x09, 0x00, 0x00, 0x02, 0x02, 0x01, 0x00, 0x02, 0x05, 0x05, 0x00, 0x03, 0x07, 0x01, 0x01
        /*0010*/ 	.byte	0x02, 0x03, 0x00, 0x00, 0x02, 0x06, 0x01, 0x00, 0x04, 0x0b, 0x08, 0x00, 0x01, 0x00, 0x00, 0x00
        /*0020*/ 	.byte	0x00, 0x00, 0x00, 0x00


//--------------------- .nv.info._Z15dirtymap_kernel10floatArrayS_S_S_f11chordParamsPf --------------------------
	.section	.nv.info._Z15dirtymap_kernel10floatArrayS_S_S_f11chordParamsPf,"",@"SHT_CUDA_INFO"
	.sectionflags	@""
	.align	4


	//----- nvinfo : EIATTR_CUDA_API_VERSION
	.align		4
        /*0000*/ 	.byte	0x04, 0x37
        /*0002*/ 	.short	(.L_22 - .L_21)
.L_21:
        /*0004*/ 	.word	0x00000082


	//----- nvinfo : EIATTR_KPARAM_INFO
	.align		4
.L_22:
        /*0008*/ 	.byte	0x04, 0x17
        /*000a*/ 	.short	(.L_24 - .L_23)
.L_23:
        /*000c*/ 	.word	0x00000000
        /*0010*/ 	.short	0x0006
        /*0012*/ 	.short	0x0080
        /*0014*/ 	.byte	0x00, 0xf5, 0x21, 0x00


	//----- nvinfo : EIATTR_KPARAM_INFO
	.align		4
.L_24:
        /*0018*/ 	.byte	0x04, 0x17
        /*001a*/ 	.short	(.L_26 - .L_25)
.L_25:
        /*001c*/ 	.word	0x00000000
        /*0020*/ 	.short	0x0005
        /*0022*/ 	.short	0x0048
        /*0024*/ 	.byte	0x00, 0xf0, 0xe1, 0x00


	//----- nvinfo : EIATTR_KPARAM_INFO
	.align		4
.L_26:
        /*0028*/ 	.byte	0x04, 0x17
        /*002a*/ 	.short	(.L_28 - .L_27)
.L_27:
        /*002c*/ 	.word	0x00000000
        /*0030*/ 	.short	0x0004
        /*0032*/ 	.short	0x0040
        /*0034*/ 	.byte	0x00, 0xf0, 0x11, 0x00


	//----- nvinfo : EIATTR_KPARAM_INFO
	.align		4
.L_28:
        /*0038*/ 	.byte	0x04, 0x17
        /*003a*/ 	.short	(.L_30 - .L_29)
.L_29:
        /*003c*/ 	.word	0x00000000
        /*0040*/ 	.short	0x0003
        /*0042*/ 	.short	0x0030
        /*0044*/ 	.byte	0x00, 0xf0, 0x41, 0x00


	//----- nvinfo : EIATTR_KPARAM_INFO
	.align		4
.L_30:
        /*0048*/ 	.byte	0x04, 0x17
        /*004a*/ 	.short	(.L_32 - .L_31)
.L_31:
        /*004c*/ 	.word	0x00000000
        /*0050*/ 	.short	0x0002
        /*0052*/ 	.short	0x0020
        /*0054*/ 	.byte	0x00, 0xf0, 0x41, 0x00


	//----- nvinfo : EIATTR_KPARAM_INFO
	.align		4
.L_32:
        /*0058*/ 	.byte	0x04, 0x17
        /*005a*/ 	.short	(.L_34 - .L_33)
.L_33:
        /*005c*/ 	.word	0x00000000
        /*0060*/ 	.short	0x0001
        /*0062*/ 	.short	0x0010
        /*0064*/ 	.byte	0x00, 0xf0, 0x41, 0x00


	//----- nvinfo : EIATTR_KPARAM_INFO
	.align		4
.L_34:
        /*0068*/ 	.byte	0x04, 0x17
        /*006a*/ 	.short	(.L_36 - .L_35)
.L_35:
        /*006c*/ 	.word	0x00000000
        /*0070*/ 	.short	0x0000
        /*0072*/ 	.short	0x0000
        /*0074*/ 	.byte	0x00, 0xf0, 0x41, 0x00


	//----- nvinfo : EIATTR_SPARSE_MMA_MASK
	.align		4
.L_36:
        /*0078*/ 	.byte	0x03, 0x50
        /*007a*/ 	.short	0x0000


	//----- nvinfo : EIATTR_MAXREG_COUNT
	.align		4
        /*007c*/ 	.byte	0x03, 0x1b
        /*007e*/ 	.short	0x00ff


	//----- nvinfo : EIATTR_EXTERNS
	.align		4
        /*0080*/ 	.byte	0x04, 0x0f
        /*0082*/ 	.short	(.L_38 - .L_37)


	//   ....[0]....
	.align		4
.L_37:
        /*0084*/ 	.word	index@(vprintf)


	//   ....[1]....
	.align		4
        /*0088*/ 	.word	index@(malloc)


	//   ....[2]....
	.align		4
        /*008c*/ 	.word	index@(free)


	//----- nvinfo : EIATTR_MERCURY_ISA_VERSION
	.align		4
.L_38:
        /*0090*/ 	.byte	0x03, 0x5f
        /*0092*/ 	.short	0x0101


	//----- nvinfo : EIATTR_VRC_CTA_INIT_COUNT
	.align		4
        /*0094*/ 	.byte	0x02, 0x4a
	.zero		1
	.zero		1


	//----- nvinfo : EIATTR_SYSCALL_OFFSETS
	.align		4
        /*0098*/ 	.byte	0x04, 0x46
        /*009a*/ 	.short	(.L_40 - .L_39)


	//   ....[0]....
.L_39:
        /*009c*/ 	.word	0x000001a0


	//   ....[1]....
        /*00a0*/ 	.word	0x00000250


	//   ....[2]....
        /*00a4*/ 	.word	0x00000300


	//   ....[3]....
        /*00a8*/ 	.word	0x000025c0


	//   ....[4]....
        /*00ac*/ 	.word	0x00003860


	//   ....[5]....
        /*00b0*/ 	.word	0x00003af0


	//   ....[6]....
        /*00b4*/ 	.word	0x00003bd0


	//   ....[7]....
        /*00b8*/ 	.word	0x00003d60


	//   ....[8]....
        /*00bc*/ 	.word	0x00003e90


	//   ....[9]....
        /*00c0*/ 	.word	0x00004060


	//   ....[10]....
        /*00c4*/ 	.word	0x000041a0


	//   ....[11]....
        /*00c8*/ 	.word	0x00004320


	//   ....[12]....
        /*00cc*/ 	.word	0x000045f0


	//   ....[13]....
        /*00d0*/ 	.word	0x00004940


	//   ....[14]....
        /*00d4*/ 	.word	0x00022260


	//   ....[15]....
        /*00d8*/ 	.word	0x00022300


	//   ....[16]....
        /*00dc*/ 	.word	0x00022570


	//   ....[17]....
        /*00e0*/ 	.word	0x00022630


	//   ....[18]....
        /*00e4*/ 	.word	0x00022680


	//   ....[19]....
        /*00e8*/ 	.word	0x000226d0


	//   ....[20]....
        /*00ec*/ 	.word	0x00022720


	//----- nvinfo : EIATTR_EXIT_INSTR_OFFSETS
	.align		4
.L_40:
        /*00f0*/ 	.byte	0x04, 0x1c
        /*00f2*/ 	.short	(.L_42 - .L_41)


	//   ....[0]....
.L_41:
        /*00f4*/ 	.word	0x000000e0


	//   ....[1]....
        /*00f8*/ 	.word	0x00022730


	//----- nvinfo : EIATTR_CRS_STACK_SIZE
	.align		4
.L_42:
        /*00fc*/ 	.byte	0x04, 0x1e
        /*00fe*/ 	.short	(.L_44 - .L_43)
.L_43:
        /*0100*/ 	.word	0x00000000


	//----- nvinfo : EIATTR_CBANK_PARAM_SIZE
	.align		4
.L_44:
        /*0104*/ 	.byte	0x03, 0x19
        /*0106*/ 	.short	0x0088


	//----- nvinfo : EIATTR_PARAM_CBANK
	.align		4
        /*0108*/ 	.byte	0x04, 0x0a
        /*010a*/ 	.short	(.L_46 - .L_45)
	.align		4
.L_45:
        /*010c*/ 	.word	index@(.nv.constant0._Z15dirtymap_kernel10floatArrayS_S_S_f11chordParamsPf)
        /*0110*/ 	.short	0x0380
        /*0112*/ 	.short	0x0088


	//----- nvinfo : EIATTR_SW_WAR
	.align		4
.L_46:
        /*0114*/ 	.byte	0x04, 0x36
        /*0116*/ 	.short	(.L_48 - .L_47)
.L_47:
        /*0118*/ 	.word	0x00000008
.L_48:


//--------------------- .nv.callgraph             --------------------------
	.section	.nv.callgraph,"",@"SHT_CUDA_CALLGRAPH"
	.align	4
	.sectionentsize	8
	.align		4
        /*0000*/ 	.word	0x00000000
	.align		4
        /*0004*/ 	.word	0xffffffff
	.align		4
        /*0008*/ 	.word	index@(_Z15dirtymap_kernel10floatArrayS_S_S_f11chordParamsPf)
	.align		4
        /*000c*/ 	.word	index@(free)
	.align		4
        /*0010*/ 	.word	index@(_Z15dirtymap_kernel10floatArrayS_S_S_f11chordParamsPf)
	.align		4
        /*0014*/ 	.word	index@(vprintf)
	.align		4
        /*0018*/ 	.word	index@(_Z15dirtymap_kernel10floatArrayS_S_S_f11chordParamsPf)
	.align		4
        /*001c*/ 	.word	index@(malloc)
	.align		4
        /*0020*/ 	.word	0x00000000
	.align		4
        /*0024*/ 	.word	0xfffffffe
	.align		4
        /*0028*/ 	.word	0x00000000
	.align		4
        /*002c*/ 	.word	0xfffffffd
	.align		4
        /*0030*/ 	.word	0x00000000
	.align		4
        /*0034*/ 	.word	0xfffffffc


//--------------------- .nv.constant4             --------------------------
	.section	.nv.constant4,"a",@progbits
	.align	8
	.align		8
.nv.constant4:
        /*0000*/ 	.dword	vprintf
	.align		8
        /*0008*/ 	.dword	malloc
	.align		8
        /*0010*/ 	.dword	free
	.align		8
        /*0018*/ 	.dword	$str
	.align		8
        /*0020*/ 	.dword	$str$1
	.align		8
        /*0028*/ 	.dword	$str$2
	.align		8
        /*0030*/ 	.dword	$str$3
	.align		8
        /*0038*/ 	.dword	__cudart_i2opi_f
	.align		8
        /*0040*/ 	.dword	__cudart_i2opi_d
	.align		8
        /*0048*/ 	.dword	__cudart_sin_cos_coeffs


//--------------------- .text._Z15dirtymap_kernel10floatArrayS_S_S_f11chordParamsPf --------------------------
	.section	.text._Z15dirtymap_kernel10floatArrayS_S_S_f11chordParamsPf,"ax",@progbits
	.align	128
        .global         _Z15dirtymap_kernel10floatArrayS_S_S_f11chordParamsPf
        .type           _Z15dirtymap_kernel10floatArrayS_S_S_f11chordParamsPf,@function
        .size           _Z15dirtymap_kernel10floatArrayS_S_S_f11chordParamsPf,(.L_x_598 - _Z15dirtymap_kernel10floatArrayS_S_S_f11chordParamsPf)
        .other          _Z15dirtymap_kernel10floatArrayS_S_S_f11chordParamsPf,@"STO_CUDA_ENTRY STV_DEFAULT"
_Z15dirtymap_kernel10floatArrayS_S_S_f11chordParamsPf:
.text._Z15dirtymap_kernel10floatArrayS_S_S_f11chordParamsPf:
[----:B------:R-:W0:Y:S01]  /*0000*/  LDC R1, c[0x0][0x37c] ;  /* 0x0000df00ff017b82 */ /* 0x000e220000000800 */
[----:B------:R-:W1:Y:S07]  /*0010*/  S2R R27, SR_TID.X ;  /* 0x00000000001b7919 */ /* 0x000e6e0000002100 */
[----:B------:R-:W2:Y:S01]  /*0020*/  S2UR UR38, SR_CTAID.X ;  /* 0x00000000002679c3 */ /* 0x000ea20000002500 */
[----:B------:R-:W3:Y:S01]  /*0030*/  LDCU UR4, c[0x0][0x2f8] ;  /* 0x00005f00ff0477ac */ /* 0x000ee20008000800 */
[----:B0-----:R-:W-:Y:S01]  /*0040*/  VIADD R1, R1, 0xffffff80 ;  /* 0xffffff8001017836 */ /* 0x001fe20000000000 */
[----:B------:R-:W0:Y:S05]  /*0050*/  LDCU UR5, c[0x0][0x2fc] ;  /* 0x00005f80ff0577ac */ /* 0x000e2a0008000800 */
[----:B------:R-:W4:Y:S01]  /*0060*/  LDC R53, c[0x0][0x388] ;  /* 0x0000e200ff357b82 */ /* 0x000f220000000800 */
[----:B---3--:R-:W-:-:S04]  /*0070*/  IADD3 R2, P1, PT, R1, UR4, RZ ;  /* 0x0000000401027c10 */ /* 0x008fc8000ff3e0ff */
[----:B0-----:R-:W-:Y:S01]  /*0080*/  IADD3.X R26, PT, PT, RZ, UR5, RZ, P1, !PT ;  /* 0x00000005ff1a7c10 */ /* 0x001fe20008ffe4ff */
[----:B--2---:R-:W-:-:S06]  /*0090*/  USHF.L.U32 UR38, UR38, 0x5, URZ ;  /* 0x0000000526267899 */ /* 0x004fcc00080006ff */
[----:B-1----:R-:W-:Y:S02]  /*00a0*/  VIADD R52, R27, UR38 ;  /* 0x000000261b347c36 */ /* 0x002fe40008000000 */
[----:B----4-:R-:W-:-:S05]  /*00b0*/  IMAD.HI.U32 R53, R53, -0x55555555, RZ ;  /* 0xaaaaaaab35357827 */ /* 0x010fca00078e00ff */
[----:B------:R-:W-:-:S04]  /*00c0*/  SHF.R.U32.HI R3, RZ, 0x1, R53 ;  /* 0x00000001ff037819 */ /* 0x000fc80000011635 */
[----:B------:R-:W-:-:S13]  /*00d0*/  ISETP.GE.U32.AND P0, PT, R52, R3, PT ;  /* 0x000000033400720c */ /* 0x000fda0003f06070 */
[----:B------:R-:W-:Y:S05]  /*00e0*/  @P0 EXIT ;  /* 0x000000000000094d */ /* 0x000fea0003800000 */
[----:B------:R-:W0:Y:S01]  /*00f0*/  LDCU UR36, c[0x0][0x3d0] ;  /* 0x00007a00ff2477ac */ /* 0x000e220008000800 */
[----:B------:R-:W-:-:S04]  /*0100*/  MOV R16, 0x8 ;  /* 0x0000000800107802 */ /* 0x000fc80000000f00 */
[----:B------:R1:W2:Y:S01]  /*0110*/  LDC.64 R6, c[0x4][R16] ;  /* 0x0100000010067b82 */ /* 0x0002a20000000a00 */
[----:B0-----:R-:W-:-:S04]  /*0120*/  UIMAD UR36, UR36, 0x3, URZ ;  /* 0x00000003242478a4 */ /* 0x001fc8000f8e02ff */
[----:B------:R-:W-:-:S06]  /*0130*/  UIMAD.WIDE.U32 UR36, UR36, 0x4, URZ ;  /* 0x00000004242478a5 */ /* 0x000fcc000f8e00ff */
[----:B------:R-:W-:Y:S01]  /*0140*/  IMAD.U32 R9, RZ, RZ, UR37 ;  /* 0x00000025ff097e24 */ /* 0x000fe2000f8e00ff */
[----:B------:R-:W-:Y:S01]  /*0150*/  MOV R8, UR36 ;  /* 0x0000002400087c02 */ /* 0x000fe20008000f00 */
[----:B------:R-:W-:Y:S02]  /*0160*/  IMAD.U32 R5, RZ, RZ, UR37 ;  /* 0x00000025ff057e24 */ /* 0x000fe4000f8e00ff */
[----:B------:R-:W-:Y:S02]  /*0170*/  IMAD.U32 R4, RZ, RZ, UR36 ;  /* 0x00000024ff047e24 */ /* 0x000fe4000f8e00ff */
[----:B-1----:R-:W-:-:S07]  /*0180*/  IMAD.MOV.U32 R5, RZ, RZ, R9 ;  /* 0x000000ffff057224 */ /* 0x002fce00078e0009 */
[----:B------:R-:W-:-:S07]  /*0190*/  LEPC R20, `(.L_x_0) ;  /* 0x000000001014794e */ /* 0x000fce0000000000 */
[----:B--2---:R-:W-:Y:S05]  /*01a0*/  CALL.ABS.NOINC R6 ;  /* 0x0000000006007343 */ /* 0x004fea0003c00000 */
.L_x_0:
[----:B------:R0:W1:Y:S01]  /*01b0*/  LDC.64 R6, c[0x4][R16] ;  /* 0x0100000010067b82 */ /* 0x0000620000000a00 */
[----:B------:R-:W-:Y:S01]  /*01c0*/  MOV R11, UR37 ;  /* 0x00000025000b7c02 */ /* 0x000fe20008000f00 */
[----:B------:R-:W-:Y:S01]  /*01d0*/  IMAD.MOV.U32 R18, RZ, RZ, R4 ;  /* 0x000000ffff127224 */ /* 0x000fe200078e0004 */
[----:B------:R-:W-:Y:S01]  /*01e0*/  MOV R8, UR36 ;  /* 0x0000002400087c02 */ /* 0x000fe20008000f00 */
[----:B------:R-:W-:Y:S02]  /*01f0*/  IMAD.MOV.U32 R19, RZ, RZ, R5 ;  /* 0x000000ffff137224 */ /* 0x000fe400078e0005 */
[----:B------:R-:W-:Y:S01]  /*0200*/  IMAD.U32 R9, RZ, RZ, UR37 ;  /* 0x00000025ff097e24 */ /* 0x000fe2000f8e00ff */
[----:B------:R-:W-:Y:S01]  /*0210*/  MOV R4, R8 ;  /* 0x0000000800047202 */ /* 0x000fe20000000f00 */
[----:B------:R-:W-:Y:S02]  /*0220*/  IMAD.U32 R10, RZ, RZ, UR36 ;  /* 0x00000024ff0a7e24 */ /* 0x000fe4000f8e00ff */
[----:B0-----:R-:W-:-:S07]  /*0230*/  IMAD.MOV.U32 R5, RZ, RZ, R11 ;  /* 0x000000ffff057224 */ /* 0x001fce00078e000b */
[----:B------:R-:W-:-:S07]  /*0240*/  LEPC R20, `(.L_x_1) ;  /* 0x000000001014794e */ /* 0x000fce0000000000 */
[----:B-1----:R-:W-:Y:S05]  /*0250*/  CALL.ABS.NOINC R6 ;  /* 0x0000000006007343 */ /* 0x002fea0003c00000 */
.L_x_1:
[----:B------:R-:W-:Y:S01]  /*0260*/  IMAD.U32 R11, RZ, RZ, UR37 ;  /* 0x00000025ff0b7e24 */ /* 0x000fe2000f8e00ff */
[----:B------:R0:W1:Y:S01]  /*0270*/  LDC.64 R6, c[0x4][R16] ;  /* 0x0100000010067b82 */ /* 0x0000620000000a00 */
[----:B------:R-:W-:Y:S01]  /*0280*/  IMAD.U32 R8, RZ, RZ, UR36 ;  /* 0x00000024ff087e24 */ /* 0x000fe2000f8e00ff */
[----:B------:R-:W-:Y:S01]  /*0290*/  MOV R9, UR37 ;  /* 0x0000002500097c02 */ /* 0x000fe20008000f00 */
[----:B------:R-:W-:Y:S01]  /*02a0*/  IMAD.MOV.U32 R17, RZ, RZ, R5 ;  /* 0x000000ffff117224 */ /* 0x000fe200078e0005 */
[----:B------:R-:W-:Y:S01]  /*02b0*/  MOV R5, R11 ;  /* 0x0000000b00057202 */ /* 0x000fe20000000f00 */
[----:B------:R-:W-:Y:S01]  /*02c0*/  IMAD.U32 R10, RZ, RZ, UR36 ;  /* 0x00000024ff0a7e24 */ /* 0x000fe2000f8e00ff */
[----:B0-----:R-:W-:Y:S01]  /*02d0*/  MOV R16, R4 ;  /* 0x0000000400107202 */ /* 0x001fe20000000f00 */
[----:B------:R-:W-:-:S07]  /*02e0*/  IMAD.MOV.U32 R4, RZ, RZ, R8 ;  /* 0x000000ffff047224 */ /* 0x000fce00078e0008 */
[----:B------:R-:W-:-:S07]  /*02f0*/  LEPC R20, `(.L_x_2) ;  /* 0x000000001014794e */ /* 0x000fce0000000000 */
[----:B-1----:R-:W-:Y:S05]  /*0300*/  CALL.ABS.NOINC R6 ;  /* 0x0000000006007343 */ /* 0x002fea0003c00000 */
.L_x_2:
[----:B------:R-:W0:Y:S01]  /*0310*/  LDCU UR4, c[0x0][0x3d0] ;  /* 0x00007a00ff0477ac */ /* 0x000e220008000800 */
[----:B------:R-:W1:Y:S01]  /*0320*/  LDC.64 R34, c[0x0][0x358] ;  /* 0x0000d600ff227b82 */ /* 0x000e620000000a00 */
[----:B------:R-:W-:Y:S01]  /*0330*/  IMAD.MOV.U32 R22, RZ, RZ, R4 ;  /* 0x000000ffff167224 */ /* 0x000fe200078e0004 */
[----:B------:R-:W-:Y:S01]  /*0340*/  MOV R23, R5 ;  /* 0x0000000500177202 */ /* 0x000fe20000000f00 */
[----:B0-----:R-:W-:-:S05]  /*0350*/  IMAD.U32 R8, RZ, RZ, UR4 ;  /* 0x00000004ff087e24 */ /* 0x001fca000f8e00ff */
[----:B------:R-:W-:-:S04]  /*0360*/  ISETP.NE.AND P0, PT, R8, RZ, PT ;  /* 0x000000ff0800720c */ /* 0x000fc80003f05270 */
[----:B------:R-:W-:-:S09]  /*0370*/  P2R R32, PR, RZ, 0x1 ;  /* 0x00000001ff207803 */ /* 0x000fd20000000000 */
[----:B------:R-:W-:Y:S05]  /*0380*/  @!P0 BRA `(.L_x_3) ;  /* 0x00000020007c8947 */ /* 0x000fea0003800000 */
[----:B------:R-:W-:Y:S02]  /*0390*/  IMAD.MOV.U32 R0, RZ, RZ, 0x37cbac00 ;  /* 0x37cbac00ff007424 */ /* 0x000fe400078e00ff */
[----:B------:R-:W-:Y:S02]  /*03a0*/  HFMA2 R7, -RZ, RZ, 0, 0 ;  /* 0x00000000ff077431 */ /* 0x000fe400000001ff */
[----:B------:R-:W-:Y:S01]  /*03b0*/  IMAD.MOV.U32 R4, RZ, RZ, 0x394d4153 ;  /* 0x394d4153ff047424 */ /* 0x000fe200078e00ff */
[----:B------:R-:W-:Y:S01]  /*03c0*/  BSSY.RECONVERGENT B0, `(.L_x_3) ;  /* 0x000021b000007945 */ /* 0x000fe20003800200 */
[----:B------:R-:W-:Y:S02]  /*03d0*/  FFMA R0, RZ, R0, -0.0013887860113754868507 ;  /* 0xbab607edff007423 */ /* 0x000fe40000000000 */
[----:B------:R-:W-:Y:S02]  /*03e0*/  FFMA R4, RZ, -R4, 0.0083327032625675201416 ;  /* 0x3c0885e4ff047423 */ /* 0x000fe40000000804 */
[----:B------:R-:W-:Y:S01]  /*03f0*/  FFMA R3, RZ, R0, 0.041666727513074874878 ;  /* 0x3d2aaabbff037423 */ /* 0x000fe20000000000 */
[----:B------:R-:W-:Y:S01]  /*0400*/  FFMA R0, RZ, RZ, RZ ;  /* 0x000000ffff007223 */ /* 0x000fe200000000ff */
[----:B------:R-:W-:-:S02]  /*0410*/  FFMA R5, RZ, R4, -0.16666662693023681641 ;  /* 0xbe2aaaa8ff057423 */ /* 0x000fc40000000004 */
[----:B------:R-:W-:Y:S02]  /*0420*/  FFMA R3, RZ, R3, -0.4999999701976776123 ;  /* 0xbeffffffff037423 */ /* 0x000fe40000000003 */
[----:B------:R-:W-:Y:S02]  /*0430*/  FFMA R14, R0, R5, RZ ;  /* 0x00000005000e7223 */ /* 0x000fe400000000ff */
[----:B------:R-:W-:-:S07]  /*0440*/  FFMA R15, RZ, R3, 1 ;  /* 0x3f800000ff0f7423 */ /* 0x000fce0000000003 */
.L_x_28:
[----:B0-----:R-:W0:Y:S01]  /*0450*/  LDC.64 R12, c[0x0][0x3c8] ;  /* 0x0000f200ff0c7b82 */ /* 0x001e220000000a00 */
[----:B-1----:R-:W-:Y:S02]  /*0460*/  R2UR UR4, R34 ;  /* 0x00000000220472ca */ /* 0x002fe400000e0000 */
[----:B------:R-:W-:Y:S01]  /*0470*/  R2UR UR5, R35 ;  /* 0x00000000230572ca */ /* 0x000fe200000e0000 */
[----:B0-----:R-:W-:-:S12]  /*0480*/  IMAD.WIDE.U32 R12, R7, 0x4, R12 ;  /* 0x00000004070c7825 */ /* 0x001fd800078e000c */
[----:B------:R-:W2:Y:S01]  /*0490*/  LDG.E R33, desc[UR4][R12.64] ;  /* 0x000000040c217981 */ /* 0x000ea2000c1e1900 */
[----:B------:R-:W-:Y:S01]  /*04a0*/  BSSY.RECONVERGENT B1, `(.L_x_4) ;  /* 0x0000043000017945 */ /* 0x000fe20003800200 */
[----:B------:R-:W-:Y:S02]  /*04b0*/  IMAD R21, R7, 0x3, RZ ;  /* 0x0000000307157824 */ /* 0x000fe400078e02ff */
[C---:B--2---:R-:W-:Y:S01]  /*04c0*/  FMUL R0, R33.reuse, 0.63661974668502807617 ;  /* 0x3f22f98321007820 */ /* 0x044fe20000400000 */
[----:B------:R-:W-:-:S05]  /*04d0*/  FSETP.GE.AND P0, PT, |R33|, 105615, PT ;  /* 0x47ce47802100780b */ /* 0x000fca0003f06200 */
[----:B------:R-:W0:Y:S02]  /*04e0*/  F2I.NTZ R0, R0 ;  /* 0x0000000000007305 */ /* 0x000e240000203100 */
[----:B0--3--:R-:W-:Y:S01]  /*04f0*/  I2FP.F32.S32 R3, R0 ;  /* 0x0000000000037245 */ /* 0x009fe20000201400 */
[----:B------:R-:W-:-:S04]  /*0500*/  IMAD.MOV.U32 R30, RZ, RZ, R0 ;  /* 0x000000ffff1e7224 */ /* 0x000fc800078e0000 */
[----:B------:R-:W-:-:S04]  /*0510*/  FFMA R4, R3, -1.5707962512969970703, R33 ;  /* 0xbfc90fda03047823 */ /* 0x000fc80000000021 */
[----:B------:R-:W-:-:S04]  /*0520*/  FFMA R4, R3, -7.5497894158615963534e-08, R4 ;  /* 0xb3a2216803047823 */ /* 0x000fc80000000004 */
[----:B------:R-:W-:-:S04]  /*0530*/  FFMA R31, R3, -5.3903029534742383927e-15, R4 ;  /* 0xa7c234c5031f7823 */ /* 0x000fc80000000004 */
[----:B------:R-:W-:Y:S01]  /*0540*/  IMAD.MOV.U32 R3, RZ, RZ, R31 ;  /* 0x000000ffff037224 */ /* 0x000fe200078e001f */
[----:B------:R-:W-:Y:S06]  /*0550*/  @!P0 BRA `(.L_x_5) ;  /* 0x0000000000dc8947 */ /* 0x000fec0003800000 */
[----:B------:R-:W-:-:S13]  /*0560*/  FSETP.NEU.AND P1, PT, |R33|, +INF , PT ;  /* 0x7f8000002100780b */ /* 0x000fda0003f2d200 */
[----:B------:R-:W-:Y:S01]  /*0570*/  @!P1 FMUL R3, RZ, R33 ;  /* 0x00000021ff039220 */ /* 0x000fe20000400000 */
[----:B------:R-:W-:Y:S01]  /*0580*/  @!P1 MOV R0, RZ ;  /* 0x000000ff00009202 */ /* 0x000fe20000000f00 */
[----:B------:R-:W-:Y:S06]  /*0590*/  @!P1 BRA `(.L_x_5) ;  /* 0x0000000000cc9947 */ /* 0x000fec0003800000 */
[----:B------:R-:W-:Y:S02]  /*05a0*/  IMAD.SHL.U32 R0, R33, 0x100, RZ ;  /* 0x0000010021007824 */ /* 0x000fe400078e00ff */
[----:B------:R-:W-:Y:S01]  /*05b0*/  HFMA2 R25, -RZ, RZ, 0, 0 ;  /* 0x00000000ff197431 */ /* 0x000fe200000001ff */
[----:B------:R-:W-:Y:S01]  /*05c0*/  BSSY.RECONVERGENT B2, `(.L_x_6) ;  /* 0x0000011000027945 */ /* 0x000fe20003800200 */
[----:B------:R-:W-:Y:S02]  /*05d0*/  IMAD.MOV.U32 R6, RZ, RZ, RZ ;  /* 0x000000ffff067224 */ /* 0x000fe400078e00ff */
[----:B------:R-:W-:Y:S01]  /*05e0*/  IMAD.MOV.U32 R3, RZ, RZ, RZ ;  /* 0x000000ffff037224 */ /* 0x000fe200078e00ff */
[----:B------:R-:W-:-:S07]  /*05f0*/  LOP3.LUT R29, R0, 0x80000000, RZ, 0xfc, !PT ;  /* 0x80000000001d7812 */ /* 0x000fce00078efcff */
.L_x_7:
[----:B0-----:R-:W0:Y:S01]  /*0600*/  LDC.64 R4, c[0x4][0x38] ;  /* 0x01000e00ff047b82 */ /* 0x001e220000000a00 */
[----:B------:R-:W-:Y:S02]  /*0610*/  R2UR UR4, R34 ;  /* 0x00000000220472ca */ /* 0x000fe400000e0000 */
[----:B------:R-:W-:Y:S01]  /*0620*/  R2UR UR5, R35 ;  /* 0x00000000230572ca */ /* 0x000fe200000e0000 */
[----:B0-----:R-:W-:-:S12]  /*0630*/  IMAD.WIDE.U32 R4, R3, 0x4, R4 ;  /* 0x0000000403047825 */ /* 0x001fd800078e0004 */
[----:B------:R-:W2:Y:S01]  /*0640*/  LDG.E.CONSTANT R4, desc[UR4][R4.64] ;  /* 0x0000000404047981 */ /* 0x000ea2000c1e9900 */
[C---:B------:R-:W-:Y:S01]  /*0650*/  IMAD R0, R3.reuse, 0x4, R1 ;  /* 0x0000000403007824 */ /* 0x040fe200078e0201 */
[----:B------:R-:W-:-:S04]  /*0660*/  IADD3 R3, PT, PT, R3, 0x1, RZ ;  /* 0x0000000103037810 */ /* 0x000fc80007ffe0ff */
[----:B------:R-:W-:Y:S01]  /*0670*/  ISETP.NE.AND P1, PT, R3, 0x6, PT ;  /* 0x000000060300780c */ /* 0x000fe20003f25270 */
[----:B--2---:R-:W-:-:S03]  /*0680*/  IMAD.WIDE.U32 R8, R4, R29, RZ ;  /* 0x0000001d04087225 */ /* 0x004fc600078e00ff */
[----:B------:R-:W-:-:S05]  /*0690*/  IADD3 R11, P2, PT, R8, R6, RZ ;  /* 0x00000006080b7210 */ /* 0x000fca0007f5e0ff */
[----:B------:R0:W-:Y:S01]  /*06a0*/  STL [R0], R11 ;  /* 0x0000000b00007387 */ /* 0x0001e20000100800 */
[----:B------:R-:W-:-:S03]  /*06b0*/  IMAD.X R6, R9, 0x1, R25, P2 ;  /* 0x0000000109067824 */ /* 0x000fc600010e0619 */
[----:B------:R-:W-:Y:S05]  /*06c0*/  @P1 BRA `(.L_x_7) ;  /* 0xfffffffc00cc1947 */ /* 0x000fea000383ffff */
[----:B------:R-:W-:Y:S05]  /*06d0*/  BSYNC.RECONVERGENT B2 ;  /* 0x0000000000027941 */ /* 0x000fea0003800200 */
.L_x_6:
[----:B------:R-:W-:Y:S01]  /*06e0*/  SHF.R.U32.HI R5, RZ, 0x17, R33 ;  /* 0x00000017ff057819 */ /* 0x000fe20000011621 */
[----:B------:R1:W-:Y:S03]  /*06f0*/  STL [R1+0x18], R6 ;  /* 0x0000180601007387 */ /* 0x0003e60000100800 */
[C---:B0-----:R-:W-:Y:S02]  /*0700*/  LOP3.LUT R0, R5.reuse, 0xe0, RZ, 0xc0, !PT ;  /* 0x000000e005007812 */ /* 0x041fe400078ec0ff */
[----:B------:R-:W-:-:S03]  /*0710*/  LOP3.LUT P1, RZ, R5, 0x1f, RZ, 0xc0, !PT ;  /* 0x0000001f05ff7812 */ /* 0x000fc6000782c0ff */
[----:B------:R-:W-:-:S05]  /*0720*/  VIADD R0, R0, 0xffffff80 ;  /* 0xffffff8000007836 */ /* 0x000fca0000000000 */
[----:B------:R-:W-:-:S05]  /*0730*/  SHF.R.U32.HI R0, RZ, 0x5, R0 ;  /* 0x00000005ff007819 */ /* 0x000fca0000011600 */
[----:B------:R-:W-:-:S05]  /*0740*/  IMAD R10, R0, -0x4, R1 ;  /* 0xfffffffc000a7824 */ /* 0x000fca00078e0201 */
[----:B------:R-:W2:Y:S04]  /*0750*/  LDL R0, [R10+0x18] ;  /* 0x000018000a007983 */ /* 0x000ea80000100800 */
[----:B------:R-:W2:Y:S04]  /*0760*/  LDL R3, [R10+0x14] ;  /* 0x000014000a037983 */ /* 0x000ea80000100800 */
[----:B------:R-:W3:Y:S01]  /*0770*/  @P1 LDL R4, [R10+0x10] ;  /* 0x000010000a041983 */ /* 0x000ee20000100800 */
[----:B------:R-:W-:Y:S01]  /*0780*/  LOP3.LUT R5, R5, 0x1f, RZ, 0xc0, !PT ;  /* 0x0000001f05057812 */ /* 0x000fe200078ec0ff */
[----:B------:R-:W-:Y:S01]  /*0790*/  UMOV UR4, 0x54442d19 ;  /* 0x54442d1900047882 */ /* 0x000fe20000000000 */
[----:B------:R-:W-:-:S02]  /*07a0*/  UMOV UR5, 0x3bf921fb ;  /* 0x3bf921fb00057882 */ /* 0x000fc40000000000 */
[-C--:B--2---:R-:W-:Y:S02]  /*07b0*/  @P1 SHF.L.W.U32.HI R0, R3, R5.reuse, R0 ;  /* 0x0000000503001219 */ /* 0x084fe40000010e00 */
[----:B---3--:R-:W-:Y:S02]  /*07c0*/  @P1 SHF.L.W.U32.HI R3, R4, R5, R3 ;  /* 0x0000000504031219 */ /* 0x008fe40000010e03 */
[----:B------:R-:W-:Y:S02]  /*07d0*/  ISETP.GE.AND P1, PT, R33, RZ, PT ;  /* 0x000000ff2100720c */ /* 0x000fe40003f26270 */
[C---:B------:R-:W-:Y:S02]  /*07e0*/  SHF.L.W.U32.HI R4, R3.reuse, 0x2, R0 ;  /* 0x0000000203047819 */ /* 0x040fe40000010e00 */
[----:B------:R-:W-:Y:S02]  /*07f0*/  SHF.L.U32 R3, R3, 0x2, RZ ;  /* 0x0000000203037819 */ /* 0x000fe400000006ff */
[----:B------:R-:W-:-:S04]  /*0800*/  SHF.R.S32.HI R5, RZ, 0x1f, R4 ;  /* 0x0000001fff057819 */ /* 0x000fc80000011404 */
[C---:B------:R-:W-:Y:S02]  /*0810*/  LOP3.LUT R8, R5.reuse, R3, RZ, 0x3c, !PT ;  /* 0x0000000305087212 */ /* 0x040fe400078e3cff */
[----:B------:R-:W-:Y:S02]  /*0820*/  LOP3.LUT R9, R5, R4, RZ, 0x3c, !PT ;  /* 0x0000000405097212 */ /* 0x000fe400078e3cff */
[----:B------:R-:W-:Y:S02]  /*0830*/  SHF.R.U32.HI R3, RZ, 0x1e, R0 ;  /* 0x0000001eff037819 */ /* 0x000fe40000011600 */
[C---:B------:R-:W-:Y:S02]  /*0840*/  LOP3.LUT R5, R4.reuse, R33, RZ, 0x3c, !PT ;  /* 0x0000002104057212 */ /* 0x040fe400078e3cff */
[----:B------:R-:W0:Y:S01]  /*0850*/  I2F.F64.S64 R8, R8 ;  /* 0x0000000800087312 */ /* 0x000e220000301c00 */
[----:B------:R-:W-:Y:S02]  /*0860*/  LEA.HI R0, R4, R3, RZ, 0x1 ;  /* 0x0000000304007211 */ /* 0x000fe400078f08ff */
[----:B------:R-:W-:-:S03]  /*0870*/  ISETP.GE.AND P2, PT, R5, RZ, PT ;  /* 0x000000ff0500720c */ /* 0x000fc60003f46270 */
[----:B------:R-:W-:-:S04]  /*0880*/  IMAD.MOV R3, RZ, RZ, -R0 ;  /* 0x000000ffff037224 */ /* 0x000fc800078e0a00 */
[----:B------:R-:W-:Y:S01]  /*0890*/  @!P1 IMAD.MOV.U32 R0, RZ, RZ, R3 ;  /* 0x000000ffff009224 */ /* 0x000fe200078e0003 */
[----:B0-----:R-:W-:-:S10]  /*08a0*/  DMUL R10, R8, UR4 ;  /* 0x00000004080a7c28 */ /* 0x001fd40008000000 */
[----:B------:R-:W0:Y:S02]  /*08b0*/  F2F.F32.F64 R10, R10 ;  /* 0x0000000a000a7310 */ /* 0x000e240000301000 */
[----:B01----:R-:W-:-:S07]  /*08c0*/  FSEL R3, -R10, R10, !P2 ;  /* 0x0000000a0a037208 */ /* 0x003fce0005000100 */
.L_x_5:
[----:B------:R-:W-:Y:S05]  /*08d0*/  BSYNC.RECONVERGENT B1 ;  /* 0x0000000000017941 */ /* 0x000fea0003800200 */
.L_x_4:
[----:B------:R-:W-:Y:S01]  /*08e0*/  MOV R25, 0x37cbac00 ;  /* 0x37cbac0000197802 */ /* 0x000fe20000000f00 */
[----:B------:R-:W-:Y:S01]  /*08f0*/  FMUL R4, R3, R3 ;  /* 0x0000000303047220 */ /* 0x000fe20000400000 */
[C---:B------:R-:W-:Y:S01]  /*0900*/  LOP3.LUT R6, R0.reuse, 0x1, RZ, 0xc0, !PT ;  /* 0x0000000100067812 */ /* 0x040fe200078ec0ff */
[----:B------:R-:W-:Y:S01]  /*0910*/  IMAD.MOV.U32 R24, RZ, RZ, 0x3d2aaabb ;  /* 0x3d2aaabbff187424 */ /* 0x000fe200078e00ff */
[----:B------:R-:W-:Y:S01]  /*0920*/  LOP3.LUT P2, RZ, R0, 0x2, RZ, 0xc0, !PT ;  /* 0x0000000200ff7812 */ /* 0x000fe2000784c0ff */
[----:B------:R-:W-:Y:S01]  /*0930*/  FFMA R5, R4, R25, -0.0013887860113754868507 ;  /* 0xbab607ed04057423 */ /* 0x000fe20000000019 */
[----:B------:R-:W-:Y:S01]  /*0940*/  ISETP.NE.U32.AND P1, PT, R6, 0x1, PT ;  /* 0x000000010600780c */ /* 0x000fe20003f25070 */
[----:B------:R-:W-:Y:S01]  /*0950*/  IMAD.MOV.U32 R20, RZ, RZ, 0x3effffff ;  /* 0x3effffffff147424 */ /* 0x000fe200078e00ff */
[----:B------:R-:W-:Y:S01]  /*0960*/  R2UR UR4, R34 ;  /* 0x00000000220472ca */ /* 0x000fe200000e0000 */
[----:B------:R-:W-:Y:S01]  /*0970*/  IMAD.WIDE.U32 R10, R21, 0x4, R18 ;  /* 0x00000004150a7825 */ /* 0x000fe200078e0012 */
[----:B------:R-:W-:Y:S01]  /*0980*/  FSEL R5, R5, -0.00019574658654164522886, !P1 ;  /* 0xb94d415305057808 */ /* 0x000fe20004800000 */
[----:B------:R-:W-:Y:S01]  /*0990*/  BSSY.RECONVERGENT B1, `(.L_x_8) ;  /* 0x0000046000017945 */ /* 0x000fe20003800200 */
[----:B------:R-:W-:-:S02]  /*09a0*/  FSEL R9, R24, 0.0083327032625675201416, !P1 ;  /* 0x3c0885e418097808 */ /* 0x000fc40004800000 */
[----:B------:R-:W-:Y:S02]  /*09b0*/  FSEL R0, R3, 1, P1 ;  /* 0x3f80000003007808 */ /* 0x000fe40000800000 */
[----:B------:R-:W-:Y:S01]  /*09c0*/  FSEL R6, -R20, -0.16666662693023681641, !P1 ;  /* 0xbe2aaaa814067808 */ /* 0x000fe20004800100 */
[C---:B------:R-:W-:Y:S01]  /*09d0*/  FFMA R5, R4.reuse, R5, R9 ;  /* 0x0000000504057223 */ /* 0x040fe20000000009 */
[----:B------:R-:W-:Y:S01]  /*09e0*/  R2UR UR5, R35 ;  /* 0x00000000230572ca */ /* 0x000fe200000e0000 */
[C---:B------:R-:W-:Y:S02]  /*09f0*/  FFMA R3, R4.reuse, R0, RZ ;  /* 0x0000000004037223 */ /* 0x040fe400000000ff */
[----:B------:R-:W-:Y:S01]  /*0a00*/  FFMA R5, R4, R5, R6 ;  /* 0x0000000504057223 */ /* 0x000fe20000000006 */
[----:B------:R-:W-:-:S03]  /*0a10*/  MOV R4, R30 ;  /* 0x0000001e00047202 */ /* 0x000fc60000000f00 */
[----:B------:R-:W-:-:S04]  /*0a20*/  FFMA R0, R3, R5, R0 ;  /* 0x0000000503007223 */ /* 0x000fc80000000000 */
[----:B------:R-:W-:-:S04]  /*0a30*/  @P2 FADD R0, RZ, -R0 ;  /* 0x80000000ff002221 */ /* 0x000fc80000000000 */
[----:B------:R-:W-:Y:S01]  /*0a40*/  FMUL R3, R15, R0 ;  /* 0x000000000f037220 */ /* 0x000fe20000400000 */
[----:B------:R-:W-:-:S04]  /*0a50*/  IMAD.MOV.U32 R0, RZ, RZ, R31 ;  /* 0x000000ffff007224 */ /* 0x000fc800078e001f */
[----:B------:R0:W-:Y:S01]  /*0a60*/  ST.E desc[UR4][R10.64], R3 ;  /* 0x000000030a007985 */ /* 0x0001e2000c101904 */
[----:B------:R-:W-:Y:S05]  /*0a70*/  @!P0 BRA `(.L_x_9) ;  /* 0x0000000000dc8947 */ /* 0x000fea0003800000 */
[----:B------:R-:W-:-:S13]  /*0a80*/  FSETP.NEU.AND P1, PT, |R33|, +INF , PT ;  /* 0x7f8000002100780b */ /* 0x000fda0003f2d200 */
[----:B------:R-:W-:Y:S01]  /*0a90*/  @!P1 FMUL R0, RZ, R33 ;  /* 0x00000021ff009220 */ /* 0x000fe20000400000 */
[----:B------:R-:W-:Y:S01]  /*0aa0*/  @!P1 IMAD.MOV.U32 R4, RZ, RZ, RZ ;  /* 0x000000ffff049224 */ /* 0x000fe200078e00ff */
[----:B------:R-:W-:Y:S06]  /*0ab0*/  @!P1 BRA `(.L_x_9) ;  /* 0x0000000000cc9947 */ /* 0x000fec0003800000 */
[----:B0-----:R-:W-:Y:S01]  /*0ac0*/  SHF.L.U32 R3, R33, 0x8, RZ ;  /* 0x0000000821037819 */ /* 0x001fe200000006ff */
[----:B------:R-:W-:Y:S01]  /*0ad0*/  HFMA2 R0, -RZ, RZ, 0, 0 ;  /* 0x00000000ff007431 */ /* 0x000fe200000001ff */
[----:B------:R-:W-:Y:S01]  /*0ae0*/  BSSY.RECONVERGENT B2, `(.L_x_10) ;  /* 0x0000011000027945 */ /* 0x000fe20003800200 */
[----:B------:R-:W-:Y:S01]  /*0af0*/  IMAD.MOV.U32 R6, RZ, RZ, RZ ;  /* 0x000000ffff067224 */ /* 0x000fe200078e00ff */
[----:B------:R-:W-:Y:S01]  /*0b00*/  LOP3.LUT R37, R3, 0x80000000, RZ, 0xfc, !PT ;  /* 0x8000000003257812 */ /* 0x000fe200078efcff */
[----:B------:R-:W-:-:S07]  /*0b10*/  IMAD.MOV.U32 R29, RZ, RZ, RZ ;  /* 0x000000ffff1d7224 */ /* 0x000fce00078e00ff */
.L_x_11:
[----:B0-----:R-:W0:Y:S01]  /*0b20*/  LDC.64 R4, c[0x4][0x38] ;  /* 0x01000e00ff047b82 */ /* 0x001e220000000a00 */
[----:B------:R-:W-:Y:S02]  /*0b30*/  R2UR UR4, R34 ;  /* 0x00000000220472ca */ /* 0x000fe400000e0000 */
[----:B------:R-:W-:Y:S01]  /*0b40*/  R2UR UR5, R35 ;  /* 0x00000000230572ca */ /* 0x000fe200000e0000 */
[----:B0-----:R-:W-:-:S12]  /*0b50*/  IMAD.WIDE.U32 R4, R0, 0x4, R4 ;  /* 0x0000000400047825 */ /* 0x001fd800078e0004 */
[----:B------:R-:W2:Y:S01]  /*0b60*/  LDG.E.CONSTANT R4, desc[UR4][R4.64] ;  /* 0x0000000404047981 */ /* 0x000ea2000c1e9900 */
[C---:B------:R-:W-:Y:S02]  /*0b70*/  IMAD R3, R0.reuse, 0x4, R1 ;  /* 0x0000000400037824 */ /* 0x040fe400078e0201 */
[----:B------:R-:W-:-:S05]  /*0b80*/  VIADD R0, R0, 0x1 ;  /* 0x0000000100007836 */ /* 0x000fca0000000000 */
[----:B------:R-:W-:Y:S01]  /*0b90*/  ISETP.NE.AND P1, PT, R0, 0x6, PT ;  /* 0x000000060000780c */ /* 0x000fe20003f25270 */
[----:B--2---:R-:W-:-:S03]  /*0ba0*/  IMAD.WIDE.U32 R8, R4, R37, RZ ;  /* 0x0000002504087225 */ /* 0x004fc600078e00ff */
[----:B------:R-:W-:-:S04]  /*0bb0*/  IADD3 R8, P2, PT, R8, R6, RZ ;  /* 0x0000000608087210 */ /* 0x000fc80007f5e0ff */
[----:B------:R-:W-:Y:S01]  /*0bc0*/  IADD3.X R6, PT, PT, R9, R29, RZ, P2, !PT ;  /* 0x0000001d09067210 */ /* 0x000fe200017fe4ff */
[----:B------:R0:W-:Y:S04]  /*0bd0*/  STL [R3], R8 ;  /* 0x0000000803007387 */ /* 0x0001e80000100800 */
[----:B------:R-:W-:Y:S05]  /*0be0*/  @P1 BRA `(.L_x_11) ;  /* 0xfffffffc00cc1947 */ /* 0x000fea000383ffff */
[----:B------:R-:W-:Y:S05]  /*0bf0*/  BSYNC.RECONVERGENT B2 ;  /* 0x0000000000027941 */ /* 0x000fea0003800200 */
.L_x_10:
[----:B------:R-:W-:Y:S01]  /*0c00*/  SHF.R.U32.HI R5, RZ, 0x17, R33 ;  /* 0x00000017ff057819 */ /* 0x000fe20000011621 */
[----:B------:R1:W-:Y:S03]  /*0c10*/  STL [R1+0x18], R6 ;  /* 0x0000180601007387 */ /* 0x0003e60000100800 */
[C---:B------:R-:W-:Y:S02]  /*0c20*/  LOP3.LUT R0, R5.reuse, 0xe0, RZ, 0xc0, !PT ;  /* 0x000000e005007812 */ /* 0x040fe400078ec0ff */
[----:B------:R-:W-:-:S03]  /*0c30*/  LOP3.LUT P1, RZ, R5, 0x1f, RZ, 0xc0, !PT ;  /* 0x0000001f05ff7812 */ /* 0x000fc6000782c0ff */
[----:B------:R-:W-:-:S05]  /*0c40*/  VIADD R0, R0, 0xffffff80 ;  /* 0xffffff8000007836 */ /* 0x000fca0000000000 */
[----:B------:R-:W-:-:S05]  /*0c50*/  SHF.R.U32.HI R0, RZ, 0x5, R0 ;  /* 0x00000005ff007819 */ /* 0x000fca0000011600 */
[----:B------:R-:W-:-:S05]  /*0c60*/  IMAD R28, R0, -0x4, R1 ;  /* 0xfffffffc001c7824 */ /* 0x000fca00078e0201 */
[----:B------:R-:W2:Y:S04]  /*0c70*/  LDL R0, [R28+0x18] ;  /* 0x000018001c007983 */ /* 0x000ea80000100800 */
[----:B0-----:R-:W2:Y:S04]  /*0c80*/  LDL R3, [R28+0x14] ;  /* 0x000014001c037983 */ /* 0x001ea80000100800 */
[----:B------:R-:W3:Y:S01]  /*0c90*/  @P1 LDL R4, [R28+0x10] ;  /* 0x000010001c041983 */ /* 0x000ee20000100800 */
[----:B------:R-:W-:Y:S01]  /*0ca0*/  LOP3.LUT R5, R5, 0x1f, RZ, 0xc0, !PT ;  /* 0x0000001f05057812 */ /* 0x000fe200078ec0ff */
[----:B------:R-:W-:Y:S01]  /*0cb0*/  UMOV UR4, 0x54442d19 ;  /* 0x54442d1900047882 */ /* 0x000fe20000000000 */
[----:B------:R-:W-:Y:S01]  /*0cc0*/  UMOV UR5, 0x3bf921fb ;  /* 0x3bf921fb00057882 */ /* 0x000fe20000000000 */
[----:B------:R-:W-:-:S02]  /*0cd0*/  ISETP.GE.AND P2, PT, R33, RZ, PT ;  /* 0x000000ff2100720c */ /* 0x000fc40003f46270 */
[-C--:B--2---:R-:W-:Y:S02]  /*0ce0*/  @P1 SHF.L.W.U32.HI R0, R3, R5.reuse, R0 ;  /* 0x0000000503001219 */ /* 0x084fe40000010e00 */
[----:B---3--:R-:W-:-:S04]  /*0cf0*/  @P1 SHF.L.W.U32.HI R3, R4, R5, R3 ;  /* 0x0000000504031219 */ /* 0x008fc80000010e03 */
[C---:B------:R-:W-:Y:S01]  /*0d00*/  SHF.L.W.U32.HI R4, R3.reuse, 0x2, R0 ;  /* 0x0000000203047819 */ /* 0x040fe20000010e00 */
[----:B------:R-:W-:-:S03]  /*0d10*/  IMAD.SHL.U32 R3, R3, 0x4, RZ ;  /* 0x0000000403037824 */ /* 0x000fc600078e00ff */
[----:B------:R-:W-:-:S04]  /*0d20*/  SHF.R.S32.HI R5, RZ, 0x1f, R4 ;  /* 0x0000001fff057819 */ /* 0x000fc80000011404 */
[C---:B------:R-:W-:Y:S02]  /*0d30*/  LOP3.LUT R8, R5.reuse, R3, RZ, 0x3c, !PT ;  /* 0x0000000305087212 */ /* 0x040fe400078e3cff */
[----:B------:R-:W-:Y:S02]  /*0d40*/  LOP3.LUT R9, R5, R4, RZ, 0x3c, !PT ;  /* 0x0000000405097212 */ /* 0x000fe400078e3cff */
[----:B------:R-:W-:Y:S02]  /*0d50*/  SHF.R.U32.HI R3, RZ, 0x1e, R0 ;  /* 0x0000001eff037819 */ /* 0x000fe40000011600 */
[C---:B------:R-:W-:Y:S02]  /*0d60*/  LOP3.LUT R0, R4.reuse, R33, RZ, 0x3c, !PT ;  /* 0x0000002104007212 */ /* 0x040fe400078e3cff */
[----:B------:R-:W0:Y:S01]  /*0d70*/  I2F.F64.S64 R8, R8 ;  /* 0x0000000800087312 */ /* 0x000e220000301c00 */
[----:B------:R-:W-:Y:S02]  /*0d80*/  LEA.HI R4, R4, R3, RZ, 0x1 ;  /* 0x0000000304047211 */ /* 0x000fe400078f08ff */
[----:B------:R-:W-:-:S02]  /*0d90*/  ISETP.GE.AND P1, PT, R0, RZ, PT ;  /* 0x000000ff0000720c */ /* 0x000fc40003f26270 */
[----:B------:R-:W-:-:S05]  /*0da0*/  IADD3 R0, PT, PT, -R4, RZ, RZ ;  /* 0x000000ff04007210 */ /* 0x000fca0007ffe1ff */
[----:B------:R-:W-:Y:S01]  /*0db0*/  @!P2 IMAD.MOV.U32 R4, RZ, RZ, R0 ;  /* 0x000000ffff04a224 */ /* 0x000fe200078e0000 */
[----:B0-----:R-:W-:-:S10]  /*0dc0*/  DMUL R28, R8, UR4 ;  /* 0x00000004081c7c28 */ /* 0x001fd40008000000 */
[----:B------:R-:W0:Y:S02]  /*0dd0*/  F2F.F32.F64 R28, R28 ;  /* 0x0000001c001c7310 */ /* 0x000e240000301000 */
[----:B01----:R-:W-:-:S07]  /*0de0*/  FSEL R0, -R28, R28, !P1 ;  /* 0x0000001c1c007208 */ /* 0x003fce0004800100 */
.L_x_9:
[----:B------:R-:W-:Y:S05]  /*0df0*/  BSYNC.RECONVERGENT B1 ;  /* 0x0000000000017941 */ /* 0x000fea0003800200 */
.L_x_8:
[----:B0-----:R-:W-:Y:S01]  /*0e00*/  FMUL R3, R0, R0 ;  /* 0x0000000000037220 */ /* 0x001fe20000400000 */
[C---:B------:R-:W-:Y:S01]  /*0e10*/  LOP3.LUT R6, R4.reuse, 0x1, RZ, 0xc0, !PT ;  /* 0x0000000104067812 */ /* 0x040fe200078ec0ff */
[----:B------:R-:W-:Y:S01]  /*0e20*/  BSSY.RECONVERGENT B1, `(.L_x_12) ;  /* 0x0000049000017945 */ /* 0x000fe20003800200 */
[----:B------:R-:W-:Y:S01]  /*0e30*/  LOP3.LUT P2, RZ, R4, 0x2, RZ, 0xc0, !PT ;  /* 0x0000000204ff7812 */ /* 0x000fe2000784c0ff */
[----:B------:R-:W-:Y:S01]  /*0e40*/  FFMA R5, R3, R25, -0.0013887860113754868507 ;  /* 0xbab607ed03057423 */ /* 0x000fe20000000019 */
[----:B------:R-:W-:Y:S02]  /*0e50*/  ISETP.NE.U32.AND P1, PT, R6, 0x1, PT ;  /* 0x000000010600780c */ /* 0x000fe40003f25070 */
[----:B------:R-:W-:Y:S02]  /*0e60*/  R2UR UR4, R34 ;  /* 0x00000000220472ca */ /* 0x000fe400000e0000 */
[----:B------:R-:W-:Y:S02]  /*0e70*/  FSEL R6, R5, -0.00019574658654164522886, !P1 ;  /* 0xb94d415305067808 */ /* 0x000fe40004800000 */
[----:B------:R-:W-:-:S02]  /*0e80*/  FSEL R8, R24, 0.0083327032625675201416, !P1 ;  /* 0x3c0885e418087808 */ /* 0x000fc40004800000 */
[----:B------:R-:W-:Y:S02]  /*0e90*/  FSEL R0, R0, 1, P1 ;  /* 0x3f80000000007808 */ /* 0x000fe40000800000 */
[----:B------:R-:W-:Y:S01]  /*0ea0*/  FSEL R9, -R20, -0.16666662693023681641, !P1 ;  /* 0xbe2aaaa814097808 */ /* 0x000fe20004800100 */
[----:B------:R-:W-:Y:S01]  /*0eb0*/  FFMA R6, R3, R6, R8 ;  /* 0x0000000603067223 */ /* 0x000fe20000000008 */
[----:B------:R-:W-:Y:S01]  /*0ec0*/  R2UR UR5, R35 ;  /* 0x00000000230572ca */ /* 0x000fe200000e0000 */
[C---:B------:R-:W-:Y:S02]  /*0ed0*/  FFMA R5, R3.reuse, R0, RZ ;  /* 0x0000000003057223 */ /* 0x040fe400000000ff */
[----:B------:R-:W-:-:S04]  /*0ee0*/  FFMA R6, R3, R6, R9 ;  /* 0x0000000603067223 */ /* 0x000fc80000000009 */
[----:B------:R-:W-:-:S04]  /*0ef0*/  FFMA R5, R5, R6, R0 ;  /* 0x0000000605057223 */ /* 0x000fc80000000000 */
[----:B------:R-:W-:-:S04]  /*0f00*/  @P2 FADD R5, RZ, -R5 ;  /* 0x80000005ff052221 */ /* 0x000fc80000000000 */
[----:B------:R-:W-:-:S05]  /*0f10*/  FMUL R5, R14, R5 ;  /* 0x000000050e057220 */ /* 0x000fca0000400000 */
[----:B------:R0:W-:Y:S01]  /*0f20*/  ST.E desc[UR4][R10.64+0x4], R5 ;  /* 0x000004050a007985 */ /* 0x0001e2000c101904 */
[----:B------:R-:W-:Y:S05]  /*0f30*/  @!P0 BRA `(.L_x_13) ;  /* 0x0000000000dc8947 */ /* 0x000fea0003800000 */
[----:B------:R-:W-:-:S13]  /*0f40*/  FSETP.NEU.AND P0, PT, |R33|, +INF , PT ;  /* 0x7f8000002100780b */ /* 0x000fda0003f0d200 */
[----:B------:R-:W-:Y:S01]  /*0f50*/  @!P0 FMUL R31, RZ, R33 ;  /* 0x00000021ff1f8220 */ /* 0x000fe20000400000 */
[----:B------:R-:W-:Y:S01]  /*0f60*/  @!P0 IMAD.MOV.U32 R30, RZ, RZ, RZ ;  /* 0x000000ffff1e8224 */ /* 0x000fe200078e00ff */
[----:B------:R-:W-:Y:S06]  /*0f70*/  @!P0 BRA `(.L_x_13) ;  /* 0x0000000000cc8947 */ /* 0x000fec0003800000 */
[----:B------:R-:W-:Y:S01]  /*0f80*/  SHF.L.U32 R3, R33, 0x8, RZ ;  /* 0x0000000821037819 */ /* 0x000fe200000006ff */
[----:B------:R-:W-:Y:S01]  /*0f90*/  BSSY.RECONVERGENT B2, `(.L_x_14) ;  /* 0x0000012000027945 */ /* 0x000fe20003800200 */
[----:B------:R-:W-:Y:S01]  /*0fa0*/  IMAD.MOV.U32 R6, RZ, RZ, RZ ;  /* 0x000000ffff067224 */ /* 0x000fe200078e00ff */
[----:B------:R-:W-:Y:S01]  /*0fb0*/  MOV R0, RZ ;  /* 0x000000ff00007202 */ /* 0x000fe20000000f00 */
[----:B------:R-:W-:Y:S01]  /*0fc0*/  IMAD.MOV.U32 R29, RZ, RZ, RZ ;  /* 0x000000ffff1d7224 */ /* 0x000fe200078e00ff */
[----:B------:R-:W-:-:S07]  /*0fd0*/  LOP3.LUT R31, R3, 0x80000000, RZ, 0xfc, !PT ;  /* 0x80000000031f7812 */ /* 0x000fce00078efcff */
.L_x_15:
[----:B0-----:R-:W0:Y:S01]  /*0fe0*/  LDC.64 R4, c[0x4][0x38] ;  /* 0x01000e00ff047b82 */ /* 0x001e220000000a00 */
[----:B------:R-:W-:Y:S02]  /*0ff0*/  R2UR UR4, R34 ;  /* 0x00000000220472ca */ /* 0x000fe400000e0000 */
[----:B------:R-:W-:Y:S01]  /*1000*/  R2UR UR5, R35 ;  /* 0x00000000230572ca */ /* 0x000fe200000e0000 */
[----:B0-----:R-:W-:-:S12]  /*1010*/  IMAD.WIDE.U32 R4, R0, 0x4, R4 ;  /* 0x0000000400047825 */ /* 0x001fd800078e0004 */
[----:B------:R-:W2:Y:S01]  /*1020*/  LDG.E.CONSTANT R4, desc[UR4][R4.64] ;  /* 0x0000000404047981 */ /* 0x000ea2000c1e9900 */
[C---:B-1----:R-:W-:Y:S02]  /*1030*/  IMAD R3, R0.reuse, 0x4, R1 ;  /* 0x0000000400037824 */ /* 0x042fe400078e0201 */
        /* <DEDUP_REMOVED lines=8> */
.L_x_14:
[----:B------:R-:W-:Y:S01]  /*10c0*/  SHF.R.U32.HI R5, RZ, 0x17, R33 ;  /* 0x00000017ff057819 */ /* 0x000fe20000011621 */
[----:B------:R2:W-:Y:S03]  /*10d0*/  STL [R1+0x18], R6 ;  /* 0x0000180601007387 */ /* 0x0005e60000100800 */
[C---:B------:R-:W-:Y:S02]  /*10e0*/  LOP3.LUT R0, R5.reuse, 0xe0, RZ, 0xc0, !PT ;  /* 0x000000e005007812 */ /* 0x040fe400078ec0ff */
[----:B------:R-:W-:-:S03]  /*10f0*/  LOP3.LUT P0, RZ, R5, 0x1f, RZ, 0xc0, !PT ;  /* 0x0000001f05ff7812 */ /* 0x000fc6000780c0ff */
[----:B------:R-:W-:-:S05]  /*1100*/  VIADD R0, R0, 0xffffff80 ;  /* 0xffffff8000007836 */ /* 0x000fca0000000000 */
[----:B------:R-:W-:-:S05]  /*1110*/  SHF.R.U32.HI R0, RZ, 0x5, R0 ;  /* 0x00000005ff007819 */ /* 0x000fca0000011600 */
[----:B------:R-:W-:-:S05]  /*1120*/  IMAD R28, R0, -0x4, R1 ;  /* 0xfffffffc001c7824 */ /* 0x000fca00078e0201 */
[----:B------:R-:W3:Y:S04]  /*1130*/  LDL R0, [R28+0x18] ;  /* 0x000018001c007983 */ /* 0x000ee80000100800 */
[----:B-1----:R-:W3:Y:S04]  /*1140*/  LDL R3, [R28+0x14] ;  /* 0x000014001c037983 */ /* 0x002ee80000100800 */
[----:B------:R-:W4:Y:S01]  /*1150*/  @P0 LDL R4, [R28+0x10] ;  /* 0x000010001c040983 */ /* 0x000f220000100800 */
[----:B------:R-:W-:Y:S01]  /*1160*/  LOP3.LUT R5, R5, 0x1f, RZ, 0xc0, !PT ;  /* 0x0000001f05057812 */ /* 0x000fe200078ec0ff */
[----:B------:R-:W-:Y:S01]  /*1170*/  UMOV UR4, 0x54442d19 ;  /* 0x54442d1900047882 */ /* 0x000fe20000000000 */
[----:B------:R-:W-:Y:S01]  /*1180*/  UMOV UR5, 0x3bf921fb ;  /* 0x3bf921fb00057882 */ /* 0x000fe20000000000 */
[----:B------:R-:W-:-:S02]  /*1190*/  ISETP.GE.AND P1, PT, R33, RZ, PT ;  /* 0x000000ff2100720c */ /* 0x000fc40003f26270 */
[-C--:B---3--:R-:W-:Y:S02]  /*11a0*/  @P0 SHF.L.W.U32.HI R0, R3, R5.reuse, R0 ;  /* 0x0000000503000219 */ /* 0x088fe40000010e00 */
[----:B----4-:R-:W-:-:S04]  /*11b0*/  @P0 SHF.L.W.U32.HI R3, R4, R5, R3 ;  /* 0x0000000504030219 */ /* 0x010fc80000010e03 */
        /* <DEDUP_REMOVED lines=14> */
[----:B0-2---:R-:W-:-:S07]  /*12a0*/  FSEL R31, -R28, R28, !P0 ;  /* 0x0000001c1c1f7208 */ /* 0x005fce0004000100 */
.L_x_13:
[----:B------:R-:W-:Y:S05]  /*12b0*/  BSYNC.RECONVERGENT B1 ;  /* 0x0000000000017941 */ /* 0x000fea0003800200 */
.L_x_12:
[----:B------:R-:W-:Y:S01]  /*12c0*/  FMUL R3, R31, R31 ;  /* 0x0000001f1f037220 */ /* 0x000fe20000400000 */
[C---:B------:R-:W-:Y:S01]  /*12d0*/  LOP3.LUT R4, R30.reuse, 0x1, RZ, 0xc0, !PT ;  /* 0x000000011e047812 */ /* 0x040fe200078ec0ff */
[----:B------:R-:W-:Y:S01]  /*12e0*/  VIADD R30, R30, 0x1 ;  /* 0x000000011e1e7836 */ /* 0x000fe20000000000 */
[----:B------:R-:W-:Y:S01]  /*12f0*/  R2UR UR4, R34 ;  /* 0x00000000220472ca */ /* 0x000fe200000e0000 */
[----:B------:R-:W-:Y:S01]  /*1300*/  FFMA R0, R3, R25, -0.0013887860113754868507 ;  /* 0xbab607ed03007423 */ /* 0x000fe20000000019 */
[----:B------:R-:W-:Y:S02]  /*1310*/  ISETP.NE.U32.AND P0, PT, R4, 0x1, PT ;  /* 0x000000010400780c */ /* 0x000fe40003f05070 */
[----:B------:R-:W-:Y:S02]  /*1320*/  LOP3.LUT P1, RZ, R30, 0x2, RZ, 0xc0, !PT ;  /* 0x000000021eff7812 */ /* 0x000fe4000782c0ff */
[----:B------:R-:W-:Y:S02]  /*1330*/  FSEL R0, R0, -0.00019574658654164522886, P0 ;  /* 0xb94d415300007808 */ /* 0x000fe40000000000 */
[----:B------:R-:W-:-:S02]  /*1340*/  FSEL R4, R24, 0.0083327032625675201416, P0 ;  /* 0x3c0885e418047808 */ /* 0x000fc40000000000 */
[----:B0-----:R-:W-:Y:S02]  /*1350*/  FSEL R5, -R20, -0.16666662693023681641, P0 ;  /* 0xbe2aaaa814057808 */ /* 0x001fe40000000100 */
[----:B------:R-:W-:Y:S01]  /*1360*/  R2UR UR5, R35 ;  /* 0x00000000230572ca */ /* 0x000fe200000e0000 */
[----:B------:R-:W-:Y:S01]  /*1370*/  FFMA R4, R3, R0, R4 ;  /* 0x0000000003047223 */ /* 0x000fe20000000004 */
[----:B------:R-:W-:Y:S02]  /*1380*/  FSEL R0, R31, 1, !P0 ;  /* 0x3f8000001f007808 */ /* 0x000fe40004000000 */
[----:B------:R-:W-:Y:S01]  /*1390*/  R2UR UR6, R34 ;  /* 0x00000000220672ca */ /* 0x000fe200000e0000 */
[----:B------:R-:W-:Y:S01]  /*13a0*/  FFMA R4, R3, R4, R5 ;  /* 0x0000000403047223 */ /* 0x000fe20000000005 */
[----:B------:R-:W-:Y:S01]  /*13b0*/  R2UR UR7, R35 ;  /* 0x00000000230772ca */ /* 0x000fe200000e0000 */
[----:B------:R-:W-:-:S04]  /*13c0*/  FFMA R3, R3, R0, RZ ;  /* 0x0000000003037223 */ /* 0x000fc800000000ff */
[----:B------:R-:W-:-:S04]  /*13d0*/  FFMA R3, R3, R4, R0 ;  /* 0x0000000403037223 */ /* 0x000fc80000000000 */
[----:B------:R-:W-:-:S05]  /*13e0*/  @P1 FADD R3, RZ, -R3 ;  /* 0x80000003ff031221 */ /* 0x000fca0000000000 */
[----:B------:R0:W-:Y:S04]  /*13f0*/  ST.E desc[UR4][R10.64+0x8], R3 ;  /* 0x000008030a007985 */ /* 0x0001e8000c101904 */
[----:B------:R-:W2:Y:S01]  /*1400*/  LDG.E R12, desc[UR6][R12.64] ;  /* 0x000000060c0c7981 */ /* 0x000ea2000c1e1900 */
[----:B------:R-:W-:Y:S01]  /*1410*/  UMOV UR4, 0x54442d18 ;  /* 0x54442d1800047882 */ /* 0x000fe20000000000 */
[----:B------:R-:W-:Y:S01]  /*1420*/  UMOV UR5, 0x3ff921fb ;  /* 0x3ff921fb00057882 */ /* 0x000fe20000000000 */
[----:B------:R-:W-:Y:S01]  /*1430*/  BSSY.RECONVERGENT B1, `(.L_x_16) ;  /* 0x0000045000017945 */ /* 0x000fe20003800200 */
[----:B--2---:R-:W1:Y:S02]  /*1440*/  F2F.F64.F32 R4, R12 ;  /* 0x0000000c00047310 */ /* 0x004e640000201800 */
[----:B-1----:R-:W-:-:S06]  /*1450*/  DADD R4, R4, UR4 ;  /* 0x0000000404047e29 */ /* 0x002fcc0008000000 */
[----:B------:R-:W1:Y:S02]  /*1460*/  F2F.F32.F64 R33, R4 ;  /* 0x0000000400217310 */ /* 0x000e640000301000 */
[C---:B-1----:R-:W-:Y:S01]  /*1470*/  FMUL R0, R33.reuse, 0.63661974668502807617 ;  /* 0x3f22f98321007820 */ /* 0x042fe20000400000 */
[----:B------:R-:W-:-:S05]  /*1480*/  FSETP.GE.AND P0, PT, |R33|, 105615, PT ;  /* 0x47ce47802100780b */ /* 0x000fca0003f06200 */
[----:B------:R-:W1:Y:S02]  /*1490*/  F2I.NTZ R0, R0 ;  /* 0x0000000000007305 */ /* 0x000e640000203100 */
[-C--:B-1----:R-:W-:Y:S02]  /*14a0*/  I2FP.F32.S32 R6, R0.reuse ;  /* 0x0000000000067245 */ /* 0x082fe40000201400 */
[----:B------:R-:W-:-:S03]  /*14b0*/  MOV R30, R0 ;  /* 0x00000000001e7202 */ /* 0x000fc60000000f00 */
[----:B------:R-:W-:-:S04]  /*14c0*/  FFMA R9, R6, -1.5707962512969970703, R33 ;  /* 0xbfc90fda06097823 */ /* 0x000fc80000000021 */
[----:B------:R-:W-:-:S04]  /*14d0*/  FFMA R9, R6, -7.5497894158615963534e-08, R9 ;  /* 0xb3a2216806097823 */ /* 0x000fc80000000009 */
[----:B------:R-:W-:-:S04]  /*14e0*/  FFMA R31, R6, -5.3903029534742383927e-15, R9 ;  /* 0xa7c234c5061f7823 */ /* 0x000fc80000000009 */
[----:B0-----:R-:W-:Y:S01]  /*14f0*/  IMAD.MOV.U32 R3, RZ, RZ, R31 ;  /* 0x000000ffff037224 */ /* 0x001fe200078e001f */
[----:B------:R-:W-:Y:S06]  /*1500*/  @!P0 BRA `(.L_x_17) ;  /* 0x0000000000dc8947 */ /* 0x000fec0003800000 */
[----:B------:R-:W-:-:S13]  /*1510*/  FSETP.NEU.AND P1, PT, |R33|, +INF , PT ;  /* 0x7f8000002100780b */ /* 0x000fda0003f2d200 */
[----:B------:R-:W-:Y:S01]  /*1520*/  @!P1 FMUL R3, RZ, R33 ;  /* 0x00000021ff039220 */ /* 0x000fe20000400000 */
[----:B------:R-:W-:Y:S01]  /*1530*/  @!P1 IMAD.MOV.U32 R0, RZ, RZ, RZ ;  /* 0x000000ffff009224 */ /* 0x000fe200078e00ff */
[----:B------:R-:W-:Y:S06]  /*1540*/  @!P1 BRA `(.L_x_17) ;  /* 0x0000000000cc9947 */ /* 0x000fec0003800000 */
[----:B------:R-:W-:Y:S01]  /*1550*/  SHF.L.U32 R0, R33, 0x8, RZ ;  /* 0x0000000821007819 */ /* 0x000fe200000006ff */
[----:B------:R-:W-:Y:S01]  /*1560*/  HFMA2 R3, -RZ, RZ, 0, 0 ;  /* 0x00000000ff037431 */ /* 0x000fe200000001ff */
[----:B------:R-:W-:Y:S01]  /*1570*/  BSSY.RECONVERGENT B2, `(.L_x_18) ;  /* 0x0000011000027945 */ /* 0x000fe20003800200 */
[----:B------:R-:W-:Y:S01]  /*1580*/  IMAD.MOV.U32 R6, RZ, RZ, RZ ;  /* 0x000000ffff067224 */ /* 0x000fe200078e00ff */
[----:B------:R-:W-:Y:S01]  /*1590*/  LOP3.LUT R37, R0, 0x80000000, RZ, 0xfc, !PT ;  /* 0x8000000000257812 */ /* 0x000fe200078efcff */
[----:B------:R-:W-:-:S07]  /*15a0*/  IMAD.MOV.U32 R29, RZ, RZ, RZ ;  /* 0x000000ffff1d7224 */ /* 0x000fce00078e00ff */
.L_x_19:
        /* <DEDUP_REMOVED lines=14> */
.L_x_18:
        /* <DEDUP_REMOVED lines=31> */
.L_x_17:
[----:B------:R-:W-:Y:S05]  /*1880*/  BSYNC.RECONVERGENT B1 ;  /* 0x0000000000017941 */ /* 0x000fea0003800200 */
.L_x_16:
[----:B------:R-:W-:Y:S01]  /*1890*/  FMUL R4, R3, R3 ;  /* 0x0000000303047220 */ /* 0x000fe20000400000 */
[C---:B------:R-:W-:Y:S01]  /*18a0*/  LOP3.LUT R6, R0.reuse, 0x1, RZ, 0xc0, !PT ;  /* 0x0000000100067812 */ /* 0x040fe200078ec0ff */
[----:B------:R-:W-:Y:S01]  /*18b0*/  IMAD.WIDE.U32 R28, R21, 0x4, R16 ;  /* 0x00000004151c7825 */ /* 0x000fe200078e0010 */
[----:B------:R-:W-:-:S03]  /*18c0*/  LOP3.LUT P2, RZ, R0, 0x2, RZ, 0xc0, !PT ;  /* 0x0000000200ff7812 */ /* 0x000fc6000784c0ff */
[----:B------:R-:W-:Y:S01]  /*18d0*/  FFMA R5, R4, R25, -0.0013887860113754868507 ;  /* 0xbab607ed04057423 */ /* 0x000fe20000000019 */
[----:B------:R-:W-:Y:S01]  /*18e0*/  ISETP.NE.U32.AND P1, PT, R6, 0x1, PT ;  /* 0x000000010600780c */ /* 0x000fe20003f25070 */
[----:B------:R-:W-:Y:S01]  /*18f0*/  BSSY.RECONVERGENT B1, `(.L_x_20) ;  /* 0x0000048000017945 */ /* 0x000fe20003800200 */
[----:B------:R-:W-:Y:S02]  /*1900*/  R2UR UR4, R34 ;  /* 0x00000000220472ca */ /* 0x000fe400000e0000 */
[----:B------:R-:W-:Y:S02]  /*1910*/  FSEL R5, R5, -0.00019574658654164522886, !P1 ;  /* 0xb94d415305057808 */ /* 0x000fe40004800000 */
[----:B------:R-:W-:Y:S02]  /*1920*/  FSEL R9, R24, 0.0083327032625675201416, !P1 ;  /* 0x3c0885e418097808 */ /* 0x000fe40004800000 */
[----:B------:R-:W-:Y:S02]  /*1930*/  FSEL R0, R3, 1, P1 ;  /* 0x3f80000003007808 */ /* 0x000fe40000800000 */
[----:B------:R-:W-:Y:S01]  /*1940*/  FSEL R6, -R20, -0.16666662693023681641, !P1 ;  /* 0xbe2aaaa814067808 */ /* 0x000fe20004800100 */
[C---:B------:R-:W-:Y:S01]  /*1950*/  FFMA R5, R4.reuse, R5, R9 ;  /* 0x0000000504057223 */ /* 0x040fe20000000009 */
[----:B------:R-:W-:Y:S01]  /*1960*/  R2UR UR5, R35 ;  /* 0x00000000230572ca */ /* 0x000fe200000e0000 */
[----:B------:R-:W-:-:S02]  /*1970*/  FFMA R3, R4, R0, RZ ;  /* 0x0000000004037223 */ /* 0x000fc400000000ff */
[----:B------:R-:W-:Y:S01]  /*1980*/  FFMA R5, R4, R5, R6 ;  /* 0x0000000504057223 */ /* 0x000fe20000000006 */
[----:B------:R-:W-:-:S03]  /*1990*/  IMAD.MOV.U32 R4, RZ, RZ, R30 ;  /* 0x000000ffff047224 */ /* 0x000fc600078e001e */
[----:B------:R-:W-:-:S04]  /*19a0*/  FFMA R0, R3, R5, R0 ;  /* 0x0000000503007223 */ /* 0x000fc80000000000 */
[----:B------:R-:W-:-:S04]  /*19b0*/  @P2 FADD R0, RZ, -R0 ;  /* 0x80000000ff002221 */ /* 0x000fc80000000000 */
[----:B------:R-:W-:Y:S01]  /*19c0*/  FMUL R3, R15, R0 ;  /* 0x000000000f037220 */ /* 0x000fe20000400000 */
[----:B------:R-:W-:-:S04]  /*19d0*/  MOV R0, R31 ;  /* 0x0000001f00007202 */ /* 0x000fc80000000f00 */
[----:B------:R0:W-:Y:S01]  /*19e0*/  ST.E desc[UR4][R28.64], R3 ;  /* 0x000000031c007985 */ /* 0x0001e2000c101904 */
[----:B------:R-:W-:Y:S05]  /*19f0*/  @!P0 BRA `(.L_x_21) ;  /* 0x0000000000dc8947 */ /* 0x000fea0003800000 */
[----:B------:R-:W-:-:S13]  /*1a00*/  FSETP.NEU.AND P1, PT, |R33|, +INF , PT ;  /* 0x7f8000002100780b */ /* 0x000fda0003f2d200 */
[----:B------:R-:W-:Y:S01]  /*1a10*/  @!P1 FMUL R0, RZ, R33 ;  /* 0x00000021ff009220 */ /* 0x000fe20000400000 */
[----:B------:R-:W-:Y:S01]  /*1a20*/  @!P1 IMAD.MOV.U32 R4, RZ, RZ, RZ ;  /* 0x000000ffff049224 */ /* 0x000fe200078e00ff */
[----:B------:R-:W-:Y:S06]  /*1a30*/  @!P1 BRA `(.L_x_21) ;  /* 0x0000000000cc9947 */ /* 0x000fec0003800000 */
[----:B0-----:R-:W-:Y:S02]  /*1a40*/  IMAD.SHL.U32 R3, R33, 0x100, RZ ;  /* 0x0000010021037824 */ /* 0x001fe400078e00ff */
[----:B------:R-:W-:Y:S01]  /*1a50*/  HFMA2 R6, -RZ, RZ, 0, 0 ;  /* 0x00000000ff067431 */ /* 0x000fe200000001ff */
[----:B------:R-:W-:Y:S01]  /*1a60*/  BSSY.RECONVERGENT B2, `(.L_x_22) ;  /* 0x0000011000027945 */ /* 0x000fe20003800200 */
[----:B------:R-:W-:Y:S02]  /*1a70*/  IMAD.MOV.U32 R13, RZ, RZ, RZ ;  /* 0x000000ffff0d7224 */ /* 0x000fe400078e00ff */
[----:B------:R-:W-:Y:S01]  /*1a80*/  IMAD.MOV.U32 R0, RZ, RZ, RZ ;  /* 0x000000ffff007224 */ /* 0x000fe200078e00ff */
[----:B------:R-:W-:-:S07]  /*1a90*/  LOP3.LUT R37, R3, 0x80000000, RZ, 0xfc, !PT ;  /* 0x8000000003257812 */ /* 0x000fce00078efcff */
.L_x_23:
[----:B0-----:R-:W0:Y:S01]  /*1aa0*/  LDC.64 R4, c[0x4][0x38] ;  /* 0x01000e00ff047b82 */ /* 0x001e220000000a00 */
[----:B------:R-:W-:Y:S02]  /*1ab0*/  R2UR UR4, R34 ;  /* 0x00000000220472ca */ /* 0x000fe400000e0000 */
[----:B------:R-:W-:Y:S01]  /*1ac0*/  R2UR UR5, R35 ;  /* 0x00000000230572ca */ /* 0x000fe200000e0000 */
[----:B0-----:R-:W-:-:S12]  /*1ad0*/  IMAD.WIDE.U32 R4, R0, 0x4, R4 ;  /* 0x0000000400047825 */ /* 0x001fd800078e0004 */
[----:B------:R-:W2:Y:S01]  /*1ae0*/  LDG.E.CONSTANT R4, desc[UR4][R4.64] ;  /* 0x0000000404047981 */ /* 0x000ea2000c1e9900 */
[C---:B------:R-:W-:Y:S01]  /*1af0*/  LEA R3, R0.reuse, R1, 0x2 ;  /* 0x0000000100037211 */ /* 0x040fe200078e10ff */
[----:B------:R-:W-:-:S05]  /*1b00*/  VIADD R0, R0, 0x1 ;  /* 0x0000000100007836 */ /* 0x000fca0000000000 */
[----:B------:R-:W-:Y:S01]  /*1b10*/  ISETP.NE.AND P1, PT, R0, 0x6, PT ;  /* 0x000000060000780c */ /* 0x000fe20003f25270 */
[----:B--2---:R-:W-:-:S03]  /*1b20*/  IMAD.WIDE.U32 R8, R4, R37, RZ ;  /* 0x0000002504087225 */ /* 0x004fc600078e00ff */
[----:B------:R-:W-:-:S05]  /*1b30*/  IADD3 R8, P2, PT, R8, R6, RZ ;  /* 0x0000000608087210 */ /* 0x000fca0007f5e0ff */
[----:B------:R0:W-:Y:S01]  /*1b40*/  STL [R3], R8 ;  /* 0x0000000803007387 */ /* 0x0001e20000100800 */
[----:B------:R-:W-:-:S03]  /*1b50*/  IMAD.X R6, R9, 0x1, R13, P2 ;  /* 0x0000000109067824 */ /* 0x000fc600010e060d */
[----:B------:R-:W-:Y:S05]  /*1b60*/  @P1 BRA `(.L_x_23) ;  /* 0xfffffffc00cc1947 */ /* 0x000fea000383ffff */
[----:B------:R-:W-:Y:S05]  /*1b70*/  BSYNC.RECONVERGENT B2 ;  /* 0x0000000000027941 */ /* 0x000fea0003800200 */
.L_x_22:
[----:B------:R-:W-:Y:S01]  /*1b80*/  SHF.R.U32.HI R5, RZ, 0x17, R33 ;  /* 0x00000017ff057819 */ /* 0x000fe20000011621 */
[----:B------:R1:W-:Y:S03]  /*1b90*/  STL [R1+0x18], R6 ;  /* 0x0000180601007387 */ /* 0x0003e60000100800 */
[C---:B------:R-:W-:Y:S02]  /*1ba0*/  LOP3.LUT R0, R5.reuse, 0xe0, RZ, 0xc0, !PT ;  /* 0x000000e005007812 */ /* 0x040fe400078ec0ff */
[----:B------:R-:W-:Y:S02]  /*1bb0*/  LOP3.LUT P1, RZ, R5, 0x1f, RZ, 0xc0, !PT ;  /* 0x0000001f05ff7812 */ /* 0x000fe4000782c0ff */
[----:B------:R-:W-:-:S04]  /*1bc0*/  IADD3 R0, PT, PT, R0, -0x80, RZ ;  /* 0xffffff8000007810 */ /* 0x000fc80007ffe0ff */
        /* <DEDUP_REMOVED lines=21> */
[----:B------:R-:W-:-:S05]  /*1d20*/  IMAD.MOV R0, RZ, RZ, -R4 ;  /* 0x000000ffff007224 */ /* 0x000fca00078e0a04 */
[----:B------:R-:W-:Y:S01]  /*1d30*/  @!P2 MOV R4, R0 ;  /* 0x000000000004a202 */ /* 0x000fe20000000f00 */
[----:B0-----:R-:W-:-:S10]  /*1d40*/  DMUL R12, R8, UR4 ;  /* 0x00000004080c7c28 */ /* 0x001fd40008000000 */
[----:B------:R-:W0:Y:S02]  /*1d50*/  F2F.F32.F64 R12, R12 ;  /* 0x0000000c000c7310 */ /* 0x000e240000301000 */
[----:B01----:R-:W-:-:S07]  /*1d60*/  FSEL R0, -R12, R12, !P1 ;  /* 0x0000000c0c007208 */ /* 0x003fce0004800100 */
.L_x_21:
[----:B------:R-:W-:Y:S05]  /*1d70*/  BSYNC.RECONVERGENT B1 ;  /* 0x0000000000017941 */ /* 0x000fea0003800200 */
.L_x_20:
        /* <DEDUP_REMOVED lines=24> */
[----:B------:R-:W-:Y:S02]  /*1f00*/  IMAD.SHL.U32 R3, R33, 0x100, RZ ;  /* 0x0000010021037824 */ /* 0x000fe400078e00ff */
[----:B------:R-:W-:Y:S01]  /*1f10*/  HFMA2 R6, -RZ, RZ, 0, 0 ;  /* 0x00000000ff067431 */ /* 0x000fe200000001ff */
[----:B------:R-:W-:Y:S01]  /*1f20*/  BSSY.RECONVERGENT B2, `(.L_x_26) ;  /* 0x0000011000027945 */ /* 0x000fe20003800200 */
[----:B------:R-:W-:Y:S02]  /*1f30*/  IMAD.MOV.U32 R13, RZ, RZ, RZ ;  /* 0x000000ffff0d7224 */ /* 0x000fe400078e00ff */
[----:B------:R-:W-:Y:S01]  /*1f40*/  IMAD.MOV.U32 R0, RZ, RZ, RZ ;  /* 0x000000ffff007224 */ /* 0x000fe200078e00ff */
[----:B------:R-:W-:-:S07]  /*1f50*/  LOP3.LUT R31, R3, 0x80000000, RZ, 0xfc, !PT ;  /* 0x80000000031f7812 */ /* 0x000fce00078efcff */
.L_x_27:
[----:B-1----:R-:W1:Y:S01]  /*1f60*/  LDC.64 R4, c[0x4][0x38] ;  /* 0x01000e00ff047b82 */ /* 0x002e620000000a00 */
[----:B------:R-:W-:Y:S02]  /*1f70*/  R2UR UR4, R34 ;  /* 0x00000000220472ca */ /* 0x000fe400000e0000 */
[----:B------:R-:W-:Y:S01]  /*1f80*/  R2UR UR5, R35 ;  /* 0x00000000230572ca */ /* 0x000fe200000e0000 */
[----:B-1----:R-:W-:-:S12]  /*1f90*/  IMAD.WIDE.U32 R4, R0, 0x4, R4 ;  /* 0x0000000400047825 */ /* 0x002fd800078e0004 */
        /* <DEDUP_REMOVED lines=10> */
.L_x_26:
[----:B------:R-:W-:Y:S01]  /*2040*/  SHF.R.U32.HI R5, RZ, 0x17, R33 ;  /* 0x00000017ff057819 */ /* 0x000fe20000011621 */
[----:B------:R2:W-:Y:S03]  /*2050*/  STL [R1+0x18], R6 ;  /* 0x0000180601007387 */ /* 0x0005e60000100800 */
[C---:B------:R-:W-:Y:S02]  /*2060*/  LOP3.LUT R0, R5.reuse, 0xe0, RZ, 0xc0, !PT ;  /* 0x000000e005007812 */ /* 0x040fe400078ec0ff */
[----:B------:R-:W-:Y:S02]  /*2070*/  LOP3.LUT P0, RZ, R5, 0x1f, RZ, 0xc0, !PT ;  /* 0x0000001f05ff7812 */ /* 0x000fe4000780c0ff */
[----:B------:R-:W-:-:S04]  /*2080*/  IADD3 R0, PT, PT, R0, -0x80, RZ ;  /* 0xffffff8000007810 */ /* 0x000fc80007ffe0ff */
        /* <DEDUP_REMOVED lines=18> */
[----:B------:R-:W1:Y:S01]  /*21b0*/  I2F.F64.S64 R8, R8 ;  /* 0x0000000800087312 */ /* 0x000e620000301c00 */
[----:B------:R-:W-:Y:S02]  /*21c0*/  LEA.HI R30, R4, R3, RZ, 0x1 ;  /* 0x00000003041e7211 */ /* 0x000fe400078f08ff */
[----:B------:R-:W-:-:S03]  /*21d0*/  ISETP.GE.AND P0, PT, R0, RZ, PT ;  /* 0x000000ff0000720c */ /* 0x000fc60003f06270 */
[----:B------:R-:W-:-:S05]  /*21e0*/  IMAD.MOV R0, RZ, RZ, -R30 ;  /* 0x000000ffff007224 */ /* 0x000fca00078e0a1e */
[----:B------:R-:W-:Y:S01]  /*21f0*/  @!P1 MOV R30, R0 ;  /* 0x00000000001e9202 */ /* 0x000fe20000000f00 */
[----:B-1----:R-:W-:-:S10]  /*2200*/  DMUL R12, R8, UR4 ;  /* 0x00000004080c7c28 */ /* 0x002fd40008000000 */
[----:B------:R-:W1:Y:S02]  /*2210*/  F2F.F32.F64 R12, R12 ;  /* 0x0000000c000c7310 */ /* 0x000e640000301000 */
[----:B-12---:R-:W-:-:S07]  /*2220*/  FSEL R31, -R12, R12, !P0 ;  /* 0x0000000c0c1f7208 */ /* 0x006fce0004000100 */
.L_x_25:
[----:B------:R-:W-:Y:S05]  /*2230*/  BSYNC.RECONVERGENT B1 ;  /* 0x0000000000017941 */ /* 0x000fea0003800200 */
.L_x_24:
[----:B------:R-:W-:Y:S01]  /*2240*/  FMUL R3, R31, R31 ;  /* 0x0000001f1f037220 */ /* 0x000fe20000400000 */
[C---:B------:R-:W-:Y:S01]  /*2250*/  LOP3.LUT R0, R30.reuse, 0x1, RZ, 0xc0, !PT ;  /* 0x000000011e007812 */ /* 0x040fe200078ec0ff */
[----:B------:R-:W-:Y:S01]  /*2260*/  VIADD R30, R30, 0x1 ;  /* 0x000000011e1e7836 */ /* 0x000fe20000000000 */
[----:B------:R-:W-:Y:S01]  /*2270*/  R2UR UR4, R34 ;  /* 0x00000000220472ca */ /* 0x000fe200000e0000 */
[----:B------:R-:W-:Y:S01]  /*2280*/  FFMA R25, R3, R25, -0.0013887860113754868507 ;  /* 0xbab607ed03197423 */ /* 0x000fe20000000019 */
[----:B------:R-:W-:Y:S02]  /*2290*/  ISETP.NE.U32.AND P0, PT, R0, 0x1, PT ;  /* 0x000000010000780c */ /* 0x000fe40003f05070 */
[----:B------:R-:W-:Y:S02]  /*22a0*/  LOP3.LUT P1, RZ, R30, 0x2, RZ, 0xc0, !PT ;  /* 0x000000021eff7812 */ /* 0x000fe4000782c0ff */
[----:B------:R-:W-:Y:S02]  /*22b0*/  FSEL R24, R24, 0.0083327032625675201416, P0 ;  /* 0x3c0885e418187808 */ /* 0x000fe40000000000 */
[----:B------:R-:W-:-:S02]  /*22c0*/  FSEL R0, R25, -0.00019574658654164522886, P0 ;  /* 0xb94d415319007808 */ /* 0x000fc40000000000 */
[----:B------:R-:W-:Y:S02]  /*22d0*/  FSEL R5, -R20, -0.16666662693023681641, P0 ;  /* 0xbe2aaaa814057808 */ /* 0x000fe40000000100 */
[----:B------:R-:W-:Y:S01]  /*22e0*/  R2UR UR5, R35 ;  /* 0x00000000230572ca */ /* 0x000fe200000e0000 */
[----:B------:R-:W-:Y:S01]  /*22f0*/  FFMA R24, R3, R0, R24 ;  /* 0x0000000003187223 */ /* 0x000fe20000000018 */
[----:B------:R-:W-:Y:S02]  /*2300*/  FSEL R0, R31, 1, !P0 ;  /* 0x3f8000001f007808 */ /* 0x000fe40004000000 */
[C---:B------:R-:W-:Y:S01]  /*2310*/  R2UR UR8, R34.reuse ;  /* 0x00000000220872ca */ /* 0x040fe200000e0000 */
[----:B------:R-:W-:Y:S01]  /*2320*/  FFMA R5, R3, R24, R5 ;  /* 0x0000001803057223 */ /* 0x000fe20000000005 */
[----:B------:R-:W-:Y:S01]  /*2330*/  R2UR UR9, R35 ;  /* 0x00000000230972ca */ /* 0x000fe200000e0000 */
[----:B------:R-:W-:Y:S01]  /*2340*/  FFMA R3, R3, R0, RZ ;  /* 0x0000000003037223 */ /* 0x000fe200000000ff */
[----:B------:R-:W-:-:S02]  /*2350*/  R2UR UR6, R34 ;  /* 0x00000000220672ca */ /* 0x000fc400000e0000 */
[----:B------:R-:W-:Y:S01]  /*2360*/  R2UR UR7, R35 ;  /* 0x00000000230772ca */ /* 0x000fe200000e0000 */
[----:B------:R-:W-:-:S04]  /*2370*/  FFMA R3, R3, R5, R0 ;  /* 0x0000000503037223 */ /* 0x000fc80000000000 */
[----:B------:R-:W-:-:S05]  /*2380*/  @P1 FADD R3, RZ, -R3 ;  /* 0x80000003ff031221 */ /* 0x000fca0000000000 */
[----:B------:R1:W-:Y:S04]  /*2390*/  ST.E desc[UR4][R28.64+0x8], R3 ;  /* 0x000008031c007985 */ /* 0x0003e8000c101904 */
[----:B------:R-:W2:Y:S04]  /*23a0*/  LD.E R4, desc[UR8][R10.64+0x4] ;  /* 0x000004080a047980 */ /* 0x000ea8000c101900 */
[----:B------:R-:W3:Y:S01]  /*23b0*/  LD.E R0, desc[UR6][R10.64+0x8] ;  /* 0x000008060a007980 */ /* 0x000ee2000c101900 */
[----:B------:R-:W-:Y:S02]  /*23c0*/  R2UR UR10, R34 ;  /* 0x00000000220a72ca */ /* 0x000fe400000e0000 */
[----:B------:R-:W-:-:S02]  /*23d0*/  R2UR UR11, R35 ;  /* 0x00000000230b72ca */ /* 0x000fc400000e0000 */
[----:B------:R-:W-:Y:S02]  /*23e0*/  R2UR UR12, R34 ;  /* 0x00000000220c72ca */ /* 0x000fe400000e0000 */
[----:B------:R-:W-:Y:S01]  /*23f0*/  R2UR UR13, R35 ;  /* 0x00000000230d72ca */ /* 0x000fe200000e0000 */
[----:B--2---:R-:W-:-:S04]  /*2400*/  FMUL R5, R3, R4 ;  /* 0x0000000403057220 */ /* 0x004fc80000400000 */
[----:B---3--:R-:W-:Y:S01]  /*2410*/  FFMA R9, R36, R0, -R5 ;  /* 0x0000000024097223 */ /* 0x008fe20000000805 */
[----:B------:R-:W-:-:S05]  /*2420*/  IMAD.WIDE.U32 R4, R21, 0x4, R22 ;  /* 0x0000000415047825 */ /* 0x000fca00078e0016 */
[----:B------:R2:W-:Y:S04]  /*2430*/  ST.E desc[UR4][R4.64], R9 ;  /* 0x0000000904007985 */ /* 0x0005e8000c101904 */
[----:B------:R-:W3:Y:S04]  /*2440*/  LD.E R6, desc[UR10][R28.64] ;  /* 0x0000000a1c067980 */ /* 0x000ee8000c101900 */
[----:B------:R-:W3:Y:S04]  /*2450*/  LD.E R13, desc[UR12][R10.64+0x8] ;  /* 0x0000080c0a0d7980 */ /* 0x000ee8000c101900 */
[----:B------:R-:W4:Y:S04]  /*2460*/  LD.E R0, desc[UR6][R28.64+0x8] ;  /* 0x000008061c007980 */ /* 0x000f28000c101900 */
[----:B-1----:R-:W4:Y:S01]  /*2470*/  LD.E R3, desc[UR8][R10.64] ;  /* 0x000000080a037980 */ /* 0x002f22000c101900 */
[----:B---3--:R-:W-:-:S04]  /*2480*/  FMUL R13, R6, R13 ;  /* 0x0000000d060d7220 */ /* 0x008fc80000400000 */
[----:B----4-:R-:W-:-:S05]  /*2490*/  FFMA R3, R0, R3, -R13 ;  /* 0x0000000300037223 */ /* 0x010fca000000080d */
[----:B------:R3:W-:Y:S01]  /*24a0*/  ST.E desc[UR4][R4.64+0x4], R3 ;  /* 0x0000040304007985 */ /* 0x0007e2000c101904 */
[----:B------:R-:W1:Y:S03]  /*24b0*/  LDCU UR4, c[0x0][0x3d0] ;  /* 0x00007a00ff0477ac */ /* 0x000e660008000800 */
[----:B------:R-:W4:Y:S04]  /*24c0*/  LD.E R6, desc[UR10][R28.64+0x4] ;  /* 0x0000040a1c067980 */ /* 0x000f28000c101900 */
[----:B------:R-:W4:Y:S04]  /*24d0*/  LD.E R13, desc[UR12][R10.64] ;  /* 0x0000000c0a0d7980 */ /* 0x000f28000c101900 */
[----:B------:R-:W5:Y:S04]  /*24e0*/  LD.E R0, desc[UR6][R28.64] ;  /* 0x000000061c007980 */ /* 0x000f68000c101900 */
[----:B--2---:R-:W5:Y:S01]  /*24f0*/  LD.E R9, desc[UR8][R10.64+0x4] ;  /* 0x000004080a097980 */ /* 0x004f62000c101900 */
[----:B------:R-:W-:Y:S01]  /*2500*/  VIADD R7, R7, 0x1 ;  /* 0x0000000107077836 */ /* 0x000fe20000000000 */
[----:B-1----:R-:W-:-:S04]  /*2510*/  MOV R8, UR4 ;  /* 0x0000000400087c02 */ /* 0x002fc80008000f00 */
[----:B------:R-:W-:Y:S01]  /*2520*/  ISETP.NE.AND P0, PT, R7, R8, PT ;  /* 0x000000080700720c */ /* 0x000fe20003f05270 */
[----:B----4-:R-:W-:-:S04]  /*2530*/  FMUL R13, R6, R13 ;  /* 0x0000000d060d7220 */ /* 0x010fc80000400000 */
[----:B-----5:R-:W-:-:S05]  /*2540*/  FFMA R9, R0, R9, -R13 ;  /* 0x0000000900097223 */ /* 0x020fca000000080d */
[----:B------:R3:W-:Y:S03]  /*2550*/  ST.E desc[UR6][R4.64+0x8], R9 ;  /* 0x0000080904007985 */ /* 0x0007e6000c101906 */
[----:B------:R-:W-:Y:S05]  /*2560*/  @P0 BRA `(.L_x_28) ;  /* 0xffffffdc00b80947 */ /* 0x000fea000383ffff */
[----:B------:R-:W-:Y:S05]  /*2570*/  BSYNC.RECONVERGENT B0 ;  /* 0x0000000000007941 */ /* 0x000fea0003800200 */
.L_x_3:
[----:B------:R-:W-:Y:S01]  /*2580*/  MOV R0, 0x8 ;  /* 0x0000000800007802 */ /* 0x000fe20000000f00 */
[----:B---3--:R-:W-:-:S03]  /*2590*/  IMAD.WIDE.U32 R4, R8, 0x4, RZ ;  /* 0x0000000408047825 */ /* 0x008fc600078e00ff */
[----:B------:R2:W3:Y:S04]  /*25a0*/  LDC.64 R6, c[0x4][R0] ;  /* 0x0100000000067b82 */ /* 0x0004e80000000a00 */
[----:B------:R-:W-:-:S07]  /*25b0*/  LEPC R20, `(.L_x_29) ;  /* 0x000000001014794e */ /* 0x000fce0000000000 */
[----:B0123--:R-:W-:Y:S05]  /*25c0*/  CALL.ABS.NOINC R6 ;  /* 0x0000000006007343 */ /* 0x00ffea0003c00000 */
.L_x_29:
[----:B------:R-:W-:Y:S01]  /*25d0*/  ISETP.NE.AND P6, PT, R32, RZ, PT ;  /* 0x000000ff2000720c */ /* 0x000fe20003fc5270 */
[----:B------:R-:W-:Y:S02]  /*25e0*/  IMAD.MOV.U32 R24, RZ, RZ, R4 ;  /* 0x000000ffff187224 */ /* 0x000fe400078e0004 */
[----:B------:R-:W-:-:S10]  /*25f0*/  IMAD.MOV.U32 R25, RZ, RZ, R5 ;  /* 0x000000ffff197224 */ /* 0x000fd400078e0005 */
[----:B------:R-:W-:Y:S05]  /*2600*/  @!P6 BRA `(.L_x_30) ;  /* 0x0000000c00e0e947 */ /* 0x000fea0003800000 */
[----:B------:R-:W0:Y:S01]  /*2610*/  LDC R28, c[0x0][0x3ec] ;  /* 0x0000fb00ff1c7b82 */ /* 0x000e220000000800 */
[----:B------:R-:W1:Y:S01]  /*2620*/  LDCU UR4, c[0x0][0x3e4] ;  /* 0x00007c80ff0477ac */ /* 0x000e620008000800 */
[----:B------:R-:W-:-:S06]  /*2630*/  CS2R R8, SRZ ;  /* 0x0000000000087805 */ /* 0x000fcc000001ff00 */
[----:B------:R-:W2:Y:S01]  /*2640*/  LDC R0, c[0x0][0x3d0] ;  /* 0x0000f400ff007b82 */ /* 0x000ea20000000800 */
[----:B-1----:R-:W1:Y:S01]  /*2650*/  F2F.F64.F32 R20, UR4 ;  /* 0x0000000400147d10 */ /* 0x002e620008201800 */
[----:B0-----:R-:W-:-:S07]  /*2660*/  FADD R28, -R28, 90 ;  /* 0x42b400001c1c7421 */ /* 0x001fce0000000100 */
[----:B------:R-:W0:Y:S01]  /*2670*/  F2F.F64.F32 R28, R28 ;  /* 0x0000001c001c7310 */ /* 0x000e220000201800 */
[----:B--2---:R-:W-:-:S13]  /*2680*/  ISETP.NE.AND P0, PT, R0, 0x1, PT ;  /* 0x000000010000780c */ /* 0x004fda0003f05270 */
[----:B-1----:R-:W-:Y:S05]  /*2690*/  @!P0 BRA `(.L_x_31) ;  /* 0x0000000800708947 */ /* 0x002fea0003800000 */
[----:B------:R-:W-:Y:S01]  /*26a0*/  HFMA2 R37, -RZ, RZ, 0, 0 ;  /* 0x00000000ff257431 */ /* 0x000fe200000001ff */
[----:B------:R-:W-:Y:S01]  /*26b0*/  BSSY.RECONVERGENT B0, `(.L_x_32) ;  /* 0x0000099000007945 */ /* 0x000fe20003800200 */
[----:B------:R-:W-:-:S07]  /*26c0*/  LOP3.LUT R8, R0, 0xfffffffe, RZ, 0xc0, !PT ;  /* 0xfffffffe00087812 */ /* 0x000fce00078ec0ff */
.L_x_42:
[----:B-1----:R-:W1:Y:S01]  /*26d0*/  LDC.64 R32, c[0x0][0x3c8] ;  /* 0x0000f200ff207b82 */ /* 0x002e620000000a00 */
[----:B------:R-:W-:Y:S02]  /*26e0*/  R2UR UR4, R34 ;  /* 0x00000000220472ca */ /* 0x000fe400000e0000 */
[----:B------:R-:W-:Y:S01]  /*26f0*/  R2UR UR5, R35 ;  /* 0x00000000230572ca */ /* 0x000fe200000e0000 */
[----:B-1----:R-:W-:-:S12]  /*2700*/  IMAD.WIDE.U32 R32, R37, 0x4, R32 ;  /* 0x0000000425207825 */ /* 0x002fd800078e0020 */
[----:B------:R-:W2:Y:S01]  /*2710*/  LDG.E R0, desc[UR4][R32.64] ;  /* 0x0000000420007981 */ /* 0x000ea2000c1e1900 */
[----:B------:R-:W-:Y:S01]  /*2720*/  UMOV UR4, 0xa2529d39 ;  /* 0xa2529d3900047882 */ /* 0x000fe20000000000 */
[----:B------:R-:W-:Y:S01]  /*2730*/  UMOV UR5, 0x3f91df46 ;  /* 0x3f91df4600057882 */ /* 0x000fe20000000000 */
[----:B------:R-:W-:Y:S01]  /*2740*/  BSSY.RECONVERGENT B1, `(.L_x_33) ;  /* 0x0000020000017945 */ /* 0x000fe20003800200 */
[----:B--2---:R-:W0:Y:S02]  /*2750*/  F2F.F64.F32 R4, R0 ;  /* 0x0000000000047310 */ /* 0x004e240000201800 */
[----:B0-----:R-:W-:-:S08]  /*2760*/  DFMA R12, R28, UR4, -R4 ;  /* 0x000000041c0c7c2b */ /* 0x001fd00008000804 */
[----:B------:R-:W-:-:S14]  /*2770*/  DSETP.NEU.AND P0, PT, |R12|, +INF , PT ;  /* 0x7ff000000c00742a */ /* 0x000fdc0003f0d200 */
[----:B------:R-:W-:Y:S01]  /*2780*/  @!P0 DMUL R4, RZ, R12 ;  /* 0x0000000cff048228 */ /* 0x000fe20000000000 */
[----:B------:R-:W-:Y:S01]  /*2790*/  @!P0 IMAD.MOV.U32 R3, RZ, RZ, 0x1 ;  /* 0x00000001ff038424 */ /* 0x000fe200078e00ff */
[----:B------:R-:W-:Y:S09]  /*27a0*/  @!P0 BRA `(.L_x_34) ;  /* 0x0000000000648947 */ /* 0x000ff20003800000 */
[----:B------:R-:W-:Y:S01]  /*27b0*/  UMOV UR4, 0x6dc9c883 ;  /* 0x6dc9c88300047882 */ /* 0x000fe20000000000 */
[----:B------:R-:W-:Y:S01]  /*27c0*/  UMOV UR5, 0x3fe45f30 ;  /* 0x3fe45f3000057882 */ /* 0x000fe20000000000 */
[C---:B------:R-:W-:Y:S01]  /*27d0*/  DSETP.GE.AND P0, PT, |R12|.reuse, 2.14748364800000000000e+09, PT ;  /* 0x41e000000c00742a */ /* 0x040fe20003f06200 */
[----:B------:R-:W-:Y:S01]  /*27e0*/  BSSY.RECONVERGENT B2, `(.L_x_35) ;  /* 0x0000014000027945 */ /* 0x000fe20003800200 */
[----:B------:R-:W-:Y:S01]  /*27f0*/  DMUL R6, R12, UR4 ;  /* 0x000000040c067c28 */ /* 0x000fe20008000000 */
[----:B------:R-:W-:Y:S01]  /*2800*/  UMOV UR4, 0x54442d18 ;  /* 0x54442d1800047882 */ /* 0x000fe20000000000 */
[----:B------:R-:W-:-:S04]  /*2810*/  UMOV UR5, 0x3ff921fb ;  /* 0x3ff921fb00057882 */ /* 0x000fc80000000000 */
[----:B------:R-:W0:Y:S08]  /*2820*/  F2I.F64 R3, R6 ;  /* 0x0000000600037311 */ /* 0x000e300000301100 */
[----:B0-----:R-:W0:Y:S02]  /*2830*/  I2F.F64 R4, R3 ;  /* 0x0000000300047312 */ /* 0x001e240000201c00 */
[----:B0-----:R-:W-:Y:S01]  /*2840*/  DFMA R10, R4, -UR4, R12 ;  /* 0x80000004040a7c2b */ /* 0x001fe2000800000c */
[----:B------:R-:W-:Y:S01]  /*2850*/  UMOV UR4, 0x33145c00 ;  /* 0x33145c0000047882 */ /* 0x000fe20000000000 */
[----:B------:R-:W-:-:S06]  /*2860*/  UMOV UR5, 0x3c91a626 ;  /* 0x3c91a62600057882 */ /* 0x000fcc0000000000 */
[----:B------:R-:W-:Y:S01]  /*2870*/  DFMA R10, R4, -UR4, R10 ;  /* 0x80000004040a7c2b */ /* 0x000fe2000800000a */
[----:B------:R-:W-:Y:S01]  /*2880*/  UMOV UR4, 0x252049c0 ;  /* 0x252049c000047882 */ /* 0x000fe20000000000 */
[----:B------:R-:W-:-:S06]  /*2890*/  UMOV UR5, 0x397b839a ;  /* 0x397b839a00057882 */ /* 0x000fcc0000000000 */
[----:B------:R-:W-:Y:S01]  /*28a0*/  DFMA R4, R4, -UR4, R10 ;  /* 0x8000000404047c2b */ /* 0x000fe2000800000a */
[----:B------:R-:W-:Y:S10]  /*28b0*/  @!P0 BRA `(.L_x_36) ;  /* 0x0000000000188947 */ /* 0x000ff40003800000 */
[----:B------:R-:W-:Y:S01]  /*28c0*/  IMAD.MOV.U32 R36, RZ, RZ, R13 ;  /* 0x000000ffff247224 */ /* 0x000fe200078e000d */
[----:B------:R-:W-:-:S07]  /*28d0*/  MOV R40, 0x28f0 ;  /* 0x000028f000287802 */ /* 0x000fce0000000f00 */
[----:B------:R-:W-:Y:S05]  /*28e0*/  CALL.REL.NOINC `($_Z15dirtymap_kernel10floatArrayS_S_S_f11chordParamsPf$__internal_trig_reduction_slowpathd) ;  /* 0x0000020c00087944 */ /* 0x000fea0003c00000 */
[----:B------:R-:W-:Y:S01]  /*28f0*/  MOV R3, R0 ;  /* 0x0000000000037202 */ /* 0x000fe20000000f00 */
[----:B------:R-:W-:Y:S02]  /*2900*/  IMAD.MOV.U32 R4, RZ, RZ, R6 ;  /* 0x000000ffff047224 */ /* 0x000fe400078e0006 */
[----:B------:R-:W-:-:S07]  /*2910*/  IMAD.MOV.U32 R5, RZ, RZ, R7 ;  /* 0x000000ffff057224 */ /* 0x000fce00078e0007 */
.L_x_36:
[----:B------:R-:W-:Y:S05]  /*2920*/  BSYNC.RECONVERGENT B2 ;  /* 0x0000000000027941 */ /* 0x000fea0003800200 */
.L_x_35:
[----:B------:R-:W-:-:S07]  /*2930*/  IADD3 R3, PT, PT, R3, 0x1, RZ ;  /* 0x0000000103037810 */ /* 0x000fce0007ffe0ff */
.L_x_34:
[----:B------:R-:W-:Y:S05]  /*2940*/  BSYNC.RECONVERGENT B1 ;  /* 0x0000000000017941 */ /* 0x000fea0003800200 */
.L_x_33:
[----:B------:R-:W0:Y:S01]  /*2950*/  LDCU.64 UR4, c[0x4][0x48] ;  /* 0x01000900ff0477ac */ /* 0x000e220008000a00 */
[----:B------:R-:W-:Y:S01]  /*2960*/  IMAD.SHL.U32 R0, R3, 0x40, RZ ;  /* 0x0000004003007824 */ /* 0x000fe200078e00ff */
[----:B------:R-:W-:Y:S02]  /*2970*/  R2UR UR6, R34 ;  /* 0x00000000220672ca */ /* 0x000fe400000e0000 */
[----:B------:R-:W-:Y:S02]  /*2980*/  R2UR UR7, R35 ;  /* 0x00000000230772ca */ /* 0x000fe400000e0000 */
[----:B------:R-:W-:-:S04]  /*2990*/  LOP3.LUT R0, R0, 0x40, RZ, 0xc0, !PT ;  /* 0x0000004000007812 */ /* 0x000fc800078ec0ff */
[----:B0-----:R-:W-:-:S05]  /*29a0*/  IADD3 R6, P0, PT, R0, UR4, RZ ;  /* 0x0000000400067c10 */ /* 0x001fca000ff1e0ff */
[----:B------:R-:W-:Y:S01]  /*29b0*/  IMAD.X R7, RZ, RZ, UR5, P0 ;  /* 0x00000005ff077e24 */ /* 0x000fe200080e06ff */
[----:B------:R-:W-:-:S04]  /*29c0*/  R2UR UR4, R34 ;  /* 0x00000000220472ca */ /* 0x000fc800000e0000 */
[----:B------:R-:W2:Y:S01]  /*29d0*/  LDG.E.128.CONSTANT R12, desc[UR6][R6.64] ;  /* 0x00000006060c7981 */ /* 0x000ea2000c1e9d00 */
[----:B------:R-:W-:-:S13]  /*29e0*/  R2UR UR5, R35 ;  /* 0x00000000230572ca */ /* 0x000fda00000e0000 */
[----:B------:R-:W3:Y:S04]  /*29f0*/  LDG.E.128.CONSTANT R40, desc[UR4][R6.64+0x10] ;  /* 0x0000100406287981 */ /* 0x000ee8000c1e9d00 */
[----:B------:R-:W4:Y:S01]  /*2a00*/  LDG.E.128.CONSTANT R44, desc[UR4][R6.64+0x20] ;  /* 0x00002004062c7981 */ /* 0x000f22000c1e9d00 */
[----:B------:R-:W-:Y:S01]  /*2a10*/  LOP3.LUT R0, R3, 0x1, RZ, 0xc0, !PT ;  /* 0x0000000103007812 */ /* 0x000fe200078ec0ff */
[----:B------:R-:W-:Y:S01]  /*2a20*/  HFMA2 R30, -RZ, RZ, 0.00974273681640625, -2.12192535400390625e-05 ;  /* 0x20fd8164ff1e7431 */ /* 0x000fe200000001ff */
[----:B------:R-:W-:Y:S02]  /*2a30*/  DMUL R10, R4, R4 ;  /* 0x00000004040a7228 */ /* 0x000fe40000000000 */
[----:B------:R-:W-:Y:S01]  /*2a40*/  ISETP.NE.U32.AND P0, PT, R0, 0x1, PT ;  /* 0x000000010000780c */ /* 0x000fe20003f05070 */
[----:B------:R-:W-:-:S05]  /*2a50*/  IMAD.MOV.U32 R0, RZ, RZ, 0x3da8ff83 ;  /* 0x3da8ff83ff007424 */ /* 0x000fca00078e00ff */
[----:B------:R-:W-:Y:S02]  /*2a60*/  FSEL R31, -R0, 0.11223486810922622681, !P0 ;  /* 0x3de5db65001f7808 */ /* 0x000fe40004000100 */
[----:B------:R-:W-:-:S06]  /*2a70*/  FSEL R30, R30, -8.06006814911005101289e+34, !P0 ;  /* 0xf9785eba1e1e7808 */ /* 0x000fcc0004000000 */
[----:B--2---:R-:W-:Y:S01]  /*2a80*/  DFMA R12, R10, R30, R12 ;  /* 0x0000001e0a0c722b */ /* 0x004fe2000000000c */
[----:B------:R-:W-:-:S07]  /*2a90*/  IMAD.WIDE.U32 R30, R37, 0x4, R24 ;  /* 0x00000004251e7825 */ /* 0x000fce00078e0018 */
[----:B------:R-:W-:-:S08]  /*2aa0*/  DFMA R12, R10, R12, R14 ;  /* 0x0000000c0a0c722b */ /* 0x000fd0000000000e */
[----:B---3--:R-:W-:-:S08]  /*2ab0*/  DFMA R12, R10, R12, R40 ;  /* 0x0000000c0a0c722b */ /* 0x008fd00000000028 */
[----:B------:R-:W-:-:S08]  /*2ac0*/  DFMA R12, R10, R12, R42 ;  /* 0x0000000c0a0c722b */ /* 0x000fd0000000002a */
[----:B----4-:R-:W-:-:S08]  /*2ad0*/  DFMA R12, R10, R12, R44 ;  /* 0x0000000c0a0c722b */ /* 0x010fd0000000002c */
[----:B------:R-:W-:-:S08]  /*2ae0*/  DFMA R12, R10, R12, R46 ;  /* 0x0000000c0a0c722b */ /* 0x000fd0000000002e */
[----:B------:R-:W-:Y:S02]  /*2af0*/  DFMA R4, R12, R4, R4 ;  /* 0x000000040c04722b */ /* 0x000fe40000000004 */
[----:B------:R-:W-:-:S10]  /*2b00*/  DFMA R10, R10, R12, 1 ;  /* 0x3ff000000a0a742b */ /* 0x000fd4000000000c */
[----:B------:R-:W-:Y:S02]  /*2b10*/  FSEL R6, R10, R4, !P0 ;  /* 0x000000040a067208 */ /* 0x000fe40004000000 */
[----:B------:R-:W-:Y:S02]  /*2b20*/  FSEL R7, R11, R5, !P0 ;  /* 0x000000050b077208 */ /* 0x000fe40004000000 */
[----:B------:R-:W-:-:S04]  /*2b30*/  LOP3.LUT P0, RZ, R3, 0x2, RZ, 0xc0, !PT ;  /* 0x0000000203ff7812 */ /* 0x000fc8000780c0ff */
[----:B------:R-:W-:-:S10]  /*2b40*/  DADD R4, RZ, -R6 ;  /* 0x00000000ff047229 */ /* 0x000fd40000000806 */
[----:B------:R-:W-:Y:S02]  /*2b50*/  FSEL R4, R6, R4, !P0 ;  /* 0x0000000406047208 */ /* 0x000fe40004000000 */
[----:B------:R-:W-:-:S06]  /*2b60*/  FSEL R5, R7, R5, !P0 ;  /* 0x0000000507057208 */ /* 0x000fcc0004000000 */
[----:B------:R-:W-:-:S10]  /*2b70*/  DMUL R4, R20, R4 ;  /* 0x0000000414047228 */ /* 0x000fd40000000000 */
[----:B------:R-:W0:Y:S02]  /*2b80*/  F2F.F32.F64 R5, R4 ;  /* 0x0000000400057310 */ /* 0x000e240000301000 */
[----:B0-----:R0:W-:Y:S04]  /*2b90*/  ST.E desc[UR4][R30.64], R5 ;  /* 0x000000051e007985 */ /* 0x0011e8000c101904 */
[----:B------:R-:W2:Y:S01]  /*2ba0*/  LDG.E R6, desc[UR6][R32.64+0x4] ;  /* 0x0000040620067981 */ /* 0x000ea2000c1e1900 */
[----:B------:R-:W-:Y:S01]  /*2bb0*/  UMOV UR4, 0xa2529d39 ;  /* 0xa2529d3900047882 */ /* 0x000fe20000000000 */
[----:B------:R-:W-:Y:S01]  /*2bc0*/  UMOV UR5, 0x3f91df46 ;  /* 0x3f91df4600057882 */ /* 0x000fe20000000000 */
[----:B------:R-:W-:Y:S01]  /*2bd0*/  BSSY.RECONVERGENT B1, `(.L_x_37) ;  /* 0x000001f000017945 */ /* 0x000fe20003800200 */
[----:B--2---:R-:W1:Y:S02]  /*2be0*/  F2F.F64.F32 R6, R6 ;  /* 0x0000000600067310 */ /* 0x004e640000201800 */
[----:B-1----:R-:W-:-:S08]  /*2bf0*/  DFMA R12, R28, UR4, -R6 ;  /* 0x000000041c0c7c2b */ /* 0x002fd00008000806 */
[----:B------:R-:W-:-:S14]  /*2c00*/  DSETP.NEU.AND P0, PT, |R12|, +INF , PT ;  /* 0x7ff000000c00742a */ /* 0x000fdc0003f0d200 */
[----:B0-----:R-:W-:Y:S05]  /*2c10*/  @!P0 BRA `(.L_x_38) ;  /* 0x0000000000608947 */ /* 0x001fea0003800000 */
[----:B------:R-:W-:Y:S01]  /*2c20*/  UMOV UR4, 0x6dc9c883 ;  /* 0x6dc9c88300047882 */ /* 0x000fe20000000000 */
[----:B------:R-:W-:Y:S01]  /*2c30*/  UMOV UR5, 0x3fe45f30 ;  /* 0x3fe45f3000057882 */ /* 0x000fe20000000000 */
[C---:B------:R-:W-:Y:S01]  /*2c40*/  DSETP.GE.AND P0, PT, |R12|.reuse, 2.14748364800000000000e+09, PT ;  /* 0x41e000000c00742a */ /* 0x040fe20003f06200 */
[----:B------:R-:W-:Y:S01]  /*2c50*/  BSSY.RECONVERGENT B2, `(.L_x_39) ;  /* 0x0000012000027945 */ /* 0x000fe20003800200 */
[----:B------:R-:W-:Y:S01]  /*2c60*/  DMUL R4, R12, UR4 ;  /* 0x000000040c047c28 */ /* 0x000fe20008000000 */
[----:B------:R-:W-:Y:S01]  /*2c70*/  UMOV UR4, 0x54442d18 ;  /* 0x54442d1800047882 */ /* 0x000fe20000000000 */
[----:B------:R-:W-:-:S08]  /*2c80*/  UMOV UR5, 0x3ff921fb ;  /* 0x3ff921fb00057882 */ /* 0x000fd00000000000 */
        /* <DEDUP_REMOVED lines=13> */
[----:B------:R-:W-:-:S07]  /*2d60*/  MOV R4, R0 ;  /* 0x0000000000047202 */ /* 0x000fce0000000f00 */
.L_x_40:
[----:B------:R-:W-:Y:S05]  /*2d70*/  BSYNC.RECONVERGENT B2 ;  /* 0x0000000000027941 */ /* 0x000fea0003800200 */
.L_x_39:
[----:B------:R-:W-:Y:S01]  /*2d80*/  VIADD R0, R4, 0x1 ;  /* 0x0000000104007836 */ /* 0x000fe20000000000 */
[----:B------:R-:W-:Y:S06]  /*2d90*/  BRA `(.L_x_41) ;  /* 0x0000000000087947 */ /* 0x000fec0003800000 */
.L_x_38:
[----:B------:R-:W-:Y:S01]  /*2da0*/  DMUL R6, RZ, R12 ;  /* 0x0000000cff067228 */ /* 0x000fe20000000000 */
[----:B------:R-:W-:-:S10]  /*2db0*/  IMAD.MOV.U32 R0, RZ, RZ, 0x1 ;  /* 0x00000001ff007424 */ /* 0x000fd400078e00ff */
.L_x_41:
[----:B------:R-:W-:Y:S05]  /*2dc0*/  BSYNC.RECONVERGENT B1 ;  /* 0x0000000000017941 */ /* 0x000fea0003800200 */
.L_x_37:
[----:B------:R-:W0:Y:S01]  /*2dd0*/  LDCU.64 UR4, c[0x4][0x48] ;  /* 0x01000900ff0477ac */ /* 0x000e220008000a00 */
[----:B------:R-:W-:Y:S02]  /*2de0*/  SHF.L.U32 R3, R0, 0x6, RZ ;  /* 0x0000000600037819 */ /* 0x000fe400000006ff */
[----:B------:R-:W-:Y:S02]  /*2df0*/  R2UR UR6, R34 ;  /* 0x00000000220672ca */ /* 0x000fe400000e0000 */
[----:B------:R-:W-:Y:S02]  /*2e00*/  LOP3.LUT R3, R3, 0x40, RZ, 0xc0, !PT ;  /* 0x0000004003037812 */ /* 0x000fe400078ec0ff */
[----:B------:R-:W-:Y:S02]  /*2e10*/  R2UR UR7, R35 ;  /* 0x00000000230772ca */ /* 0x000fe400000e0000 */
[----:B0-----:R-:W-:-:S05]  /*2e20*/  IADD3 R4, P0, PT, R3, UR4, RZ ;  /* 0x0000000403047c10 */ /* 0x001fca000ff1e0ff */
[----:B------:R-:W-:Y:S01]  /*2e30*/  IMAD.X R5, RZ, RZ, UR5, P0 ;  /* 0x00000005ff057e24 */ /* 0x000fe200080e06ff */
[----:B------:R-:W-:-:S05]  /*2e40*/  R2UR UR4, R34 ;  /* 0x00000000220472ca */ /* 0x000fca00000e0000 */
[----:B------:R-:W2:Y:S01]  /*2e50*/  LDG.E.128.CONSTANT R12, desc[UR6][R4.64] ;  /* 0x00000006040c7981 */ /* 0x000ea2000c1e9d00 */
[----:B------:R-:W-:-:S13]  /*2e60*/  R2UR UR5, R35 ;  /* 0x00000000230572ca */ /* 0x000fda00000e0000 */
[----:B------:R-:W3:Y:S04]  /*2e70*/  LDG.E.128.CONSTANT R40, desc[UR4][R4.64+0x10] ;  /* 0x0000100404287981 */ /* 0x000ee8000c1e9d00 */
[----:B------:R-:W4:Y:S01]  /*2e80*/  LDG.E.128.CONSTANT R44, desc[UR4][R4.64+0x20] ;  /* 0x00002004042c7981 */ /* 0x000f22000c1e9d00 */
[----:B------:R-:W-:Y:S01]  /*2e90*/  LOP3.LUT R3, R0, 0x1, RZ, 0xc0, !PT ;  /* 0x0000000100037812 */ /* 0x000fe200078ec0ff */
[----:B------:R-:W-:Y:S01]  /*2ea0*/  IMAD.MOV.U32 R32, RZ, RZ, 0x20fd8164 ;  /* 0x20fd8164ff207424 */ /* 0x000fe200078e00ff */
[----:B------:R-:W-:Y:S01]  /*2eb0*/  DMUL R10, R6, R6 ;  /* 0x00000006060a7228 */ /* 0x000fe20000000000 */
[----:B------:R-:W-:Y:S01]  /*2ec0*/  VIADD R37, R37, 0x2 ;  /* 0x0000000225257836 */ /* 0x000fe20000000000 */
[----:B------:R-:W-:Y:S02]  /*2ed0*/  ISETP.NE.U32.AND P0, PT, R3, 0x1, PT ;  /* 0x000000010300780c */ /* 0x000fe40003f05070 */
[----:B------:R-:W-:-:S02]  /*2ee0*/  MOV R3, 0x3da8ff83 ;  /* 0x3da8ff8300037802 */ /* 0x000fc40000000f00 */
[----:B------:R-:W-:Y:S02]  /*2ef0*/  FSEL R32, R32, -8.06006814911005101289e+34, !P0 ;  /* 0xf9785eba20207808 */ /* 0x000fe40004000000 */
[----:B------:R-:W-:-:S06]  /*2f00*/  FSEL R33, -R3, 0.11223486810922622681, !P0 ;  /* 0x3de5db6503217808 */ /* 0x000fcc0004000100 */
[----:B--2---:R-:W-:-:S08]  /*2f10*/  DFMA R12, R10, R32, R12 ;  /* 0x000000200a0c722b */ /* 0x004fd0000000000c */
        /* <DEDUP_REMOVED lines=12> */
[----:B------:R-:W-:Y:S02]  /*2fe0*/  FSEL R5, R7, R5, !P0 ;  /* 0x0000000507057208 */ /* 0x000fe40004000000 */
[----:B------:R-:W-:-:S04]  /*2ff0*/  ISETP.NE.AND P0, PT, R37, R8, PT ;  /* 0x000000082500720c */ /* 0x000fc80003f05270 */
[----:B------:R-:W-:-:S10]  /*3000*/  DMUL R4, R20, R4 ;  /* 0x0000000414047228 */ /* 0x000fd40000000000 */
[----:B------:R-:W0:Y:S02]  /*3010*/  F2F.F32.F64 R5, R4 ;  /* 0x0000000400057310 */ /* 0x000e240000301000 */
[----:B0-----:R1:W-:Y:S01]  /*3020*/  ST.E desc[UR4][R30.64+0x4], R5 ;  /* 0x000004051e007985 */ /* 0x0013e2000c101904 */
[----:B------:R-:W-:Y:S05]  /*3030*/  @P0 BRA `(.L_x_42) ;  /* 0xfffffff400a40947 */ /* 0x000fea000383ffff */
[----:B------:R-:W-:Y:S05]  /*3040*/  BSYNC.RECONVERGENT B0 ;  /* 0x0000000000007941 */ /* 0x000fea0003800200 */
.L_x_32:
[----:B------:R-:W-:-:S07]  /*3050*/  IMAD.MOV.U32 R9, RZ, RZ, RZ ;  /* 0x000000ffff097224 */ /* 0x000fce00078e00ff */
.L_x_31:
[----:B------:R-:W2:Y:S02]  /*3060*/  LDCU UR4, c[0x0][0x3d0] ;  /* 0x00007a00ff0477ac */ /* 0x000ea40008000800 */
[----:B--2---:R-:W-:-:S04]  /*3070*/  ULOP3.LUT UR4, UR4, 0x1, URZ, 0xc0, !UPT ;  /* 0x0000000104047892 */ /* 0x004fc8000f8ec0ff */
[----:B------:R-:W-:-:S09]  /*3080*/  UISETP.NE.U32.AND UP0, UPT, UR4, 0x1, UPT ;  /* 0x000000010400788c */ /* 0x000fd2000bf05070 */
[----:B------:R-:W-:Y:S05]  /*3090*/  BRA.U UP0, `(.L_x_30) ;  /* 0x00000005003c7547 */ /* 0x000fea000b800000 */
[----:B------:R-:W2:Y:S01]  /*30a0*/  LDCU.64 UR4, c[0x0][0x3c8] ;  /* 0x00007900ff0477ac */ /* 0x000ea20008000a00 */
[----:B------:R-:W-:Y:S02]  /*30b0*/  SHF.L.U32 R43, R8, 0x2, RZ ;  /* 0x00000002082b7819 */ /* 0x000fe400000006ff */
[----:B------:R-:W-:Y:S02]  /*30c0*/  R2UR UR6, R34 ;  /* 0x00000000220672ca */ /* 0x000fe400000e0000 */
[----:B------:R-:W-:Y:S02]  /*30d0*/  R2UR UR7, R35 ;  /* 0x00000000230772ca */ /* 0x000fe400000e0000 */
[----:B------:R-:W-:Y:S02]  /*30e0*/  SHF.L.U64.HI R33, R8, 0x2, R9 ;  /* 0x0000000208217819 */ /* 0x000fe40000010209 */
[----:B--2---:R-:W-:-:S04]  /*30f0*/  IADD3 R6, P0, PT, R43, UR4, RZ ;  /* 0x000000042b067c10 */ /* 0x004fc8000ff1e0ff */
[----:B------:R-:W-:-:S05]  /*3100*/  IADD3.X R7, PT, PT, R33, UR5, RZ, P0, !PT ;  /* 0x0000000521077c10 */ /* 0x000fca00087fe4ff */
[----:B------:R-:W1:Y:S01]  /*3110*/  LDG.E R4, desc[UR6][R6.64] ;  /* 0x0000000606047981 */ /* 0x000e62000c1e1900 */
[----:B------:R-:W-:Y:S01]  /*3120*/  UMOV UR4, 0xa2529d39 ;  /* 0xa2529d3900047882 */ /* 0x000fe20000000000 */
[----:B------:R-:W-:Y:S01]  /*3130*/  UMOV UR5, 0x3f91df46 ;  /* 0x3f91df4600057882 */ /* 0x000fe20000000000 */
[----:B-1----:R-:W0:Y:S02]  /*3140*/  F2F.F64.F32 R4, R4 ;  /* 0x0000000400047310 */ /* 0x002e240000201800 */
[----:B0-----:R-:W-:-:S08]  /*3150*/  DFMA R28, R28, UR4, -R4 ;  /* 0x000000041c1c7c2b */ /* 0x001fd00008000804 */
[----:B------:R-:W-:-:S14]  /*3160*/  DSETP.NEU.AND P0, PT, |R28|, +INF , PT ;  /* 0x7ff000001c00742a */ /* 0x000fdc0003f0d200 */
[----:B------:R-:W-:Y:S05]  /*3170*/  @!P0 BRA `(.L_x_43) ;  /* 0x0000000000648947 */ /* 0x000fea0003800000 */
[----:B------:R-:W-:Y:S01]  /*3180*/  UMOV UR4, 0x6dc9c883 ;  /* 0x6dc9c88300047882 */ /* 0x000fe20000000000 */
[----:B------:R-:W-:Y:S01]  /*3190*/  UMOV UR5, 0x3fe45f30 ;  /* 0x3fe45f3000057882 */ /* 0x000fe20000000000 */
[C---:B------:R-:W-:Y:S02]  /*31a0*/  DSETP.GE.AND P0, PT, |R28|.reuse, 2.14748364800000000000e+09, PT ;  /* 0x41e000001c00742a */ /* 0x040fe40003f06200 */
        /* <DEDUP_REMOVED lines=13> */
[----:B------:R-:W-:Y:S01]  /*3280*/  BSSY.RECONVERGENT B0, `(.L_x_45) ;  /* 0x0000005000007945 */ /* 0x000fe20003800200 */
[----:B------:R-:W-:Y:S01]  /*3290*/  IMAD.MOV.U32 R12, RZ, RZ, R28 ;  /* 0x000000ffff0c7224 */ /* 0x000fe200078e001c */
[----:B------:R-:W-:Y:S01]  /*32a0*/  MOV R40, 0x32d0 ;  /* 0x000032d000287802 */ /* 0x000fe20000000f00 */
[----:B------:R-:W-:-:S07]  /*32b0*/  IMAD.MOV.U32 R36, RZ, RZ, R29 ;  /* 0x000000ffff247224 */ /* 0x000fce00078e001d */
[----:B------:R-:W-:Y:S05]  /*32c0*/  CALL.REL.NOINC `($_Z15dirtymap_kernel10floatArrayS_S_S_f11chordParamsPf$__internal_trig_reduction_slowpathd) ;  /* 0x0000020000907944 */ /* 0x000fea0003c00000 */
[----:B------:R-:W-:Y:S05]  /*32d0*/  BSYNC.RECONVERGENT B0 ;  /* 0x0000000000007941 */ /* 0x000fea0003800200 */
.L_x_45:
[----:B------:R-:W-:-:S07]  /*32e0*/  MOV R4, R0 ;  /* 0x0000000000047202 */ /* 0x000fce0000000f00 */
.L_x_44:
[----:B------:R-:W-:Y:S01]  /*32f0*/  VIADD R0, R4, 0x1 ;  /* 0x0000000104007836 */ /* 0x000fe20000000000 */
[----:B------:R-:W-:Y:S06]  /*3300*/  BRA `(.L_x_46) ;  /* 0x0000000000087947 */ /* 0x000fec0003800000 */
.L_x_43:
[----:B------:R-:W-:Y:S01]  /*3310*/  DMUL R6, RZ, R28 ;  /* 0x0000001cff067228 */ /* 0x000fe20000000000 */
[----:B------:R-:W-:-:S10]  /*3320*/  IMAD.MOV.U32 R0, RZ, RZ, 0x1 ;  /* 0x00000001ff007424 */ /* 0x000fd400078e00ff */
.L_x_46:
        /* <DEDUP_REMOVED lines=14> */
[----:B------:R-:W-:Y:S02]  /*3410*/  DMUL R8, R6, R6 ;  /* 0x0000000606087228 */ /* 0x000fe40000000000 */
        /* <DEDUP_REMOVED lines=18> */
[----:B------:R-:W-:Y:S01]  /*3540*/  DMUL R20, R20, R4 ;  /* 0x0000000414147228 */ /* 0x000fe20000000000 */
[----:B------:R-:W-:-:S05]  /*3550*/  IADD3 R4, P0, PT, R43, R24, RZ ;  /* 0x000000182b047210 */ /* 0x000fca0007f1e0ff */
[----:B------:R-:W-:-:S04]  /*3560*/  IMAD.X R5, R33, 0x1, R25, P0 ;  /* 0x0000000121057824 */ /* 0x000fc800000e0619 */
[----:B------:R-:W0:Y:S02]  /*3570*/  F2F.F32.F64 R21, R20 ;  /* 0x0000001400157310 */ /* 0x000e240000301000 */
[----:B0-----:R2:W-:Y:S02]  /*3580*/  ST.E desc[UR4][R4.64], R21 ;  /* 0x0000001504007985 */ /* 0x0015e4000c101904 */
.L_x_30:
[----:B------:R-:W3:Y:S01]  /*3590*/  LDCU.64 UR4, c[0x0][0x380] ;  /* 0x00007000ff0477ac */ /* 0x000ee20008000a00 */
[----:B------:R-:W-:Y:S01]  /*35a0*/  SHF.R.U32.HI R53, RZ, 0x2, R53 ;  /* 0x00000002ff357819 */ /* 0x000fe20000011635 */
[----:B------:R-:W-:Y:S01]  /*35b0*/  BSSY.RECONVERGENT B6, `(.L_x_47) ;  /* 0x000002c000067945 */ /* 0x000fe20003800200 */
[----:B------:R-:W-:Y:S02]  /*35c0*/  IADD3 R27, P0, PT, R27, UR38, RZ ;  /* 0x000000261b1b7c10 */ /* 0x000fe4000ff1e0ff */
[----:B------:R-:W-:-:S03]  /*35d0*/  ISETP.NE.AND P1, PT, R52, R53, PT ;  /* 0x000000353400720c */ /* 0x000fc60003f25270 */
[----:B------:R-:W-:Y:S01]  /*35e0*/  IMAD.X R0, RZ, RZ, RZ, P0 ;  /* 0x000000ffff007224 */ /* 0x000fe200000e06ff */
[----:B---3--:R-:W-:-:S04]  /*35f0*/  LEA R36, P0, R27, UR4, 0x2 ;  /* 0x000000041b247c11 */ /* 0x008fc8000f8010ff */
[----:B------:R-:W-:Y:S02]  /*3600*/  LEA.HI.X R37, R27, UR5, R0, 0x2, P0 ;  /* 0x000000051b257c11 */ /* 0x000fe400080f1400 */
[----:B------:R-:W-:-:S03]  /*3610*/  P2R R0, PR, RZ, 0x2 ;  /* 0x00000002ff007803 */ /* 0x000fc60000000000 */
[----:B------:R-:W-:Y:S05]  /*3620*/  @P1 BRA `(.L_x_48) ;  /* 0x0000000000901947 */ /* 0x000fea0003800000 */
[C---:B------:R-:W-:Y:S02]  /*3630*/  R2UR UR4, R34.reuse ;  /* 0x00000000220472ca */ /* 0x040fe400000e0000 */
[C---:B------:R-:W-:Y:S02]  /*3640*/  R2UR UR5, R35.reuse ;  /* 0x00000000230572ca */ /* 0x040fe400000e0000 */
[C---:B------:R-:W-:Y:S02]  /*3650*/  R2UR UR6, R34.reuse ;  /* 0x00000000220672ca */ /* 0x040fe400000e0000 */
[C---:B------:R-:W-:Y:S02]  /*3660*/  R2UR UR7, R35.reuse ;  /* 0x00000000230772ca */ /* 0x040fe400000e0000 */
[----:B------:R-:W-:Y:S02]  /*3670*/  R2UR UR10, R34 ;  /* 0x00000000220a72ca */ /* 0x000fe400000e0000 */
[----:B------:R-:W-:-:S02]  /*3680*/  R2UR UR11, R35 ;  /* 0x00000000230b72ca */ /* 0x000fc400000e0000 */
[C---:B------:R-:W-:Y:S02]  /*3690*/  R2UR UR12, R34.reuse ;  /* 0x00000000220c72ca */ /* 0x040fe400000e0000 */
[C---:B------:R-:W-:Y:S01]  /*36a0*/  R2UR UR13, R35.reuse ;  /* 0x00000000230d72ca */ /* 0x040fe200000e0000 */
[----:B------:R-:W3:Y:S01]  /*36b0*/  LDG.E R8, desc[UR4][R36.64] ;  /* 0x0000000424087981 */ /* 0x000ee2000c1e1900 */
[C---:B------:R-:W-:Y:S01]  /*36c0*/  R2UR UR14, R34.reuse ;  /* 0x00000000220e72ca */ /* 0x040fe200000e0000 */
[----:B------:R-:W2:Y:S01]  /*36d0*/  LDCU.64 UR4, c[0x4][0x18] ;  /* 0x01000300ff0477ac */ /* 0x000ea20008000a00 */
[C---:B------:R-:W-:Y:S01]  /*36e0*/  R2UR UR15, R35.reuse ;  /* 0x00000000230f72ca */ /* 0x040fe200000e0000 */
[----:B------:R-:W4:Y:S01]  /*36f0*/  LDG.E R10, desc[UR6][R36.64+0x4] ;  /* 0x00000406240a7981 */ /* 0x000f22000c1e1900 */
[----:B------:R-:W-:Y:S02]  /*3700*/  R2UR UR8, R34 ;  /* 0x00000000220872ca */ /* 0x000fe400000e0000 */
[----:B------:R-:W-:Y:S01]  /*3710*/  R2UR UR9, R35 ;  /* 0x00000000230972ca */ /* 0x000fe200000e0000 */
[----:B------:R-:W5:Y:S04]  /*3720*/  LD.E R14, desc[UR10][R18.64] ;  /* 0x0000000a120e7980 */ /* 0x000f68000c101900 */
[----:B------:R-:W0:Y:S04]  /*3730*/  LD.E R3, desc[UR12][R18.64+0x4] ;  /* 0x0000040c12037980 */ /* 0x000e28000c101900 */
[----:B-1----:R-:W5:Y:S04]  /*3740*/  LD.E R30, desc[UR14][R18.64+0x8] ;  /* 0x0000080e121e7980 */ /* 0x002f68000c101900 */
[----:B------:R-:W5:Y:S01]  /*3750*/  LDG.E R0, desc[UR8][R36.64+0x8] ;  /* 0x0000080824007981 */ /* 0x000f62000c1e1900 */
[----:B------:R-:W-:-:S04]  /*3760*/  MOV R20, 0x0 ;  /* 0x0000000000147802 */ /* 0x000fc80000000f00 */
[----:B------:R1:W0:Y:S01]  /*3770*/  LDC.64 R32, c[0x4][R20] ;  /* 0x0100000014207b82 */ /* 0x0002220000000a00 */
[----:B------:R-:W-:Y:S01]  /*3780*/  IADD3 R6, P0, PT, R2, 0x20, RZ ;  /* 0x0000002002067810 */ /* 0x000fe20007f1e0ff */
[----:B--2---:R-:W-:Y:S01]  /*3790*/  IMAD.U32 R5, RZ, RZ, UR5 ;  /* 0x00000005ff057e24 */ /* 0x004fe2000f8e00ff */
[----:B------:R-:W-:-:S03]  /*37a0*/  MOV R4, UR4 ;  /* 0x0000000400047c02 */ /* 0x000fc60008000f00 */
[----:B------:R-:W-:Y:S01]  /*37b0*/  IMAD.X R7, RZ, RZ, R26, P0 ;  /* 0x000000ffff077224 */ /* 0x000fe200000e061a */
[----:B---3--:R-:W-:Y:S08]  /*37c0*/  F2F.F64.F32 R8, R8 ;  /* 0x0000000800087310 */ /* 0x008ff00000201800 */
[----:B----4-:R-:W2:Y:S08]  /*37d0*/  F2F.F64.F32 R10, R10 ;  /* 0x0000000a000a7310 */ /* 0x010eb00000201800 */
[----:B-----5:R-:W-:Y:S08]  /*37e0*/  F2F.F64.F32 R14, R14 ;  /* 0x0000000e000e7310 */ /* 0x020ff00000201800 */
[----:B0-----:R-:W-:Y:S08]  /*37f0*/  F2F.F64.F32 R28, R3 ;  /* 0x00000003001c7310 */ /* 0x001ff00000201800 */
[----:B------:R-:W0:Y:S08]  /*3800*/  F2F.F64.F32 R30, R30 ;  /* 0x0000001e001e7310 */ /* 0x000e300000201800 */
[----:B------:R-:W3:Y:S01]  /*3810*/  F2F.F64.F32 R12, R0 ;  /* 0x00000000000c7310 */ /* 0x000ee20000201800 */
[----:B--2---:R1:W-:Y:S04]  /*3820*/  STL.128 [R1+0x20], R8 ;  /* 0x0000200801007387 */ /* 0x0043e80000100c00 */
[----:B0-----:R1:W-:Y:S04]  /*3830*/  STL.128 [R1+0x40], R28 ;  /* 0x0000401c01007387 */ /* 0x0013e80000100c00 */
[----:B---3--:R1:W-:Y:S02]  /*3840*/  STL.128 [R1+0x30], R12 ;  /* 0x0000300c01007387 */ /* 0x0083e40000100c00 */
[----:B-1----:R-:W-:-:S07]  /*3850*/  LEPC R20, `(.L_x_48) ;  /* 0x000000001014794e */ /* 0x002fce0000000000 */
[----:B------:R-:W-:Y:S05]  /*3860*/  CALL.ABS.NOINC R32 ;  /* 0x0000000020007343 */ /* 0x000fea0003c00000 */
.L_x_48:
[----:B------:R-:W-:Y:S05]  /*3870*/  BSYNC.RECONVERGENT B6 ;  /* 0x0000000000067941 */ /* 0x000fea0003800200 */
.L_x_47:
[----:B------:R-:W3:Y:S02]  /*3880*/  LDC R33, c[0x0][0x398] ;  /* 0x0000e600ff217b82 */ /* 0x000ee40000000800 */
[----:B---3--:R-:W-:-:S13]  /*3890*/  ISETP.NE.AND P0, PT, R33, RZ, PT ;  /* 0x000000ff2100720c */ /* 0x008fda0003f05270 */
[----:B------:R-:W-:Y:S05]  /*38a0*/  @!P0 BRA `(.L_x_49) ;  /* 0x000001ec004c8947 */ /* 0x000fea0003800000 */
[----:B------:R-:W3:Y:S01]  /*38b0*/  LDCU UR4, c[0x0][0x3b8] ;  /* 0x00007700ff0477ac */ /* 0x000ee20008000800 */
[----:B------:R-:W-:Y:S01]  /*38c0*/  BSSY.RECONVERGENT B11, `(.L_x_49) ;  /* 0x0001ed10000b7945 */ /* 0x000fe20003800200 */
[----:B---3--:R-:W-:-:S09]  /*38d0*/  UISETP.NE.AND UP0, UPT, UR4, URZ, UPT ;  /* 0x000000ff0400728c */ /* 0x008fd2000bf05270 */
[----:B------:R-:W-:Y:S05]  /*38e0*/  BRA.U UP0, `(.L_x_50) ;  /* 0x0000000900947547 */ /* 0x000fea000b800000 */
[C---:B------:R-:W-:Y:S01]  /*38f0*/  ISETP.GE.U32.AND P0, PT, R33.reuse, 0x4, PT ;  /* 0x000000042100780c */ /* 0x040fe20003f06070 */
[----:B-1----:R-:W-:Y:S01]  /*3900*/  HFMA2 R31, -RZ, RZ, 0, 0 ;  /* 0x00000000ff1f7431 */ /* 0x002fe200000001ff */
[----:B------:R-:W-:-:S11]  /*3910*/  LOP3.LUT R36, R33, 0x3, RZ, 0xc0, !PT ;  /* 0x0000000321247812 */ /* 0x000fd600078ec0ff */
[----:B------:R-:W-:Y:S05]  /*3920*/  @!P0 BRA `(.L_x_51) ;  /* 0x0000000400708947 */ /* 0x000fea0003800000 */
[----:B------:R-:W-:Y:S01]  /*3930*/  IADD3 R27, P0, PT, R2, 0x20, RZ ;  /* 0x00000020021b7810 */ /* 0x000fe20007f1e0ff */
[----:B------:R-:W-:Y:S01]  /*3940*/  BSSY.RECONVERGENT B6, `(.L_x_51) ;  /* 0x000005a000067945 */ /* 0x000fe20003800200 */
[----:B------:R-:W-:Y:S01]  /*3950*/  LOP3.LUT R31, R33, 0xfffffffc, RZ, 0xc0, !PT ;  /* 0xfffffffc211f7812 */ /* 0x000fe200078ec0ff */
[----:B------:R-:W-:Y:S02]  /*3960*/  IMAD R33, R52, R33, 0x3 ;  /* 0x0000000334217424 */ /* 0x000fe400078e0221 */
[----:B0-----:R-:W-:Y:S02]  /*3970*/  IMAD.X R28, RZ, RZ, R26, P0 ;  /* 0x000000ffff1c7224 */ /* 0x001fe400000e061a */
[----:B------:R-:W-:-:S07]  /*3980*/  IMAD.MOV R30, RZ, RZ, -R31 ;  /* 0x000000ffff1e7224 */ /* 0x000fce00078e0a1f */
.L_x_61:
[----:B01----:R-:W0:Y:S01]  /*3990*/  LDC.64 R6, c[0x0][0x400] ;  /* 0x00010000ff067b82 */ /* 0x003e220000000a00 */
[----:B------:R-:W-:Y:S01]  /*39a0*/  R2UR UR4, R34 ;  /* 0x00000000220472ca */ /* 0x000fe200000e0000 */
[----:B------:R-:W-:Y:S01]  /*39b0*/  VIADD R30, R30, 0x4 ;  /* 0x000000041e1e7836 */ /* 0x000fe20000000000 */
[----:B------:R-:W-:Y:S01]  /*39c0*/  R2UR UR5, R35 ;  /* 0x00000000230572ca */ /* 0x000fe200000e0000 */
[----:B------:R-:W-:Y:S01]  /*39d0*/  BSSY.RECONVERGENT B7, `(.L_x_52) ;  /* 0x0000026000077945 */ /* 0x000fe20003800200 */
[----:B------:R-:W-:Y:S01]  /*39e0*/  ISETP.NE.AND P0, PT, R52, R53, PT ;  /* 0x000000353400720c */ /* 0x000fe20003f05270 */
[C---:B------:R-:W-:Y:S01]  /*39f0*/  VIADD R37, R33.reuse, 0xfffffffe ;  /* 0xfffffffe21257836 */ /* 0x040fe20000000000 */
[----:B--2---:R-:W-:Y:S02]  /*3a00*/  IADD3 R5, PT, PT, R33, -0x3, RZ ;  /* 0xfffffffd21057810 */ /* 0x004fe40007ffe0ff */
[----:B------:R-:W-:-:S04]  /*3a10*/  ISETP.NE.AND P1, PT, R30, RZ, PT ;  /* 0x000000ff1e00720c */ /* 0x000fc80003f25270 */
[----:B------:R-:W-:Y:S01]  /*3a20*/  P2R R32, PR, RZ, 0x2 ;  /* 0x00000002ff207803 */ /* 0x000fe20000000000 */
[----:B0-----:R-:W-:-:S05]  /*3a30*/  IMAD.WIDE.U32 R4, R5, 0x4, R6 ;  /* 0x0000000405047825 */ /* 0x001fca00078e0006 */
[----:B------:R0:W-:Y:S01]  /*3a40*/  STG.E desc[UR4][R4.64], RZ ;  /* 0x000000ff04007986 */ /* 0x0001e2000c101904 */
[----:B------:R-:W-:Y:S05]  /*3a50*/  @P0 BRA `(.L_x_53) ;  /* 0x0000000000640947 */ /* 0x000fea0003800000 */
[----:B------:R-:W-:Y:S01]  /*3a60*/  MOV R29, 0x0 ;  /* 0x00000000001d7802 */ /* 0x000fe20000000f00 */
[----:B------:R1:W-:Y:S01]  /*3a70*/  STL.64 [R1+0x20], RZ ;  /* 0x000020ff01007387 */ /* 0x0003e20000100a00 */
[----:B------:R-:W0:Y:S01]  /*3a80*/  LDCU.64 UR4, c[0x4][0x30] ;  /* 0x01000600ff0477ac */ /* 0x000e220008000a00 */
[----:B------:R-:W-:Y:S01]  /*3a90*/  IMAD.MOV.U32 R6, RZ, RZ, R27 ;  /* 0x000000ffff067224 */ /* 0x000fe200078e001b */
[----:B------:R1:W2:Y:S01]  /*3aa0*/  LDC.64 R8, c[0x4][R29] ;  /* 0x010000001d087b82 */ /* 0x0002a20000000a00 */
[----:B------:R-:W-:Y:S02]  /*3ab0*/  MOV R7, R28 ;  /* 0x0000001c00077202 */ /* 0x000fe40000000f00 */
[----:B0-----:R-:W-:Y:S01]  /*3ac0*/  MOV R4, UR4 ;  /* 0x0000000400047c02 */ /* 0x001fe20008000f00 */
[----:B-1----:R-:W-:-:S07]  /*3ad0*/  IMAD.U32 R5, RZ, RZ, UR5 ;  /* 0x00000005ff057e24 */ /* 0x002fce000f8e00ff */
[----:B------:R-:W-:-:S07]  /*3ae0*/  LEPC R20, `(.L_x_54) ;  /* 0x000000001014794e */ /* 0x000fce0000000000 */
[----:B--2---:R-:W-:Y:S05]  /*3af0*/  CALL.ABS.NOINC R8 ;  /* 0x0000000008007343 */ /* 0x004fea0003c00000 */
.L_x_54:
[----:B------:R-:W0:Y:S01]  /*3b00*/  LDC.64 R8, c[0x0][0x400] ;  /* 0x00010000ff087b82 */ /* 0x000e220000000a00 */
[----:B------:R-:W-:Y:S01]  /*3b10*/  R2UR UR6, R34 ;  /* 0x00000000220672ca */ /* 0x000fe200000e0000 */
[----:B------:R1:W-:Y:S01]  /*3b20*/  STL.64 [R1+0x20], RZ ;  /* 0x000020ff01007387 */ /* 0x0003e20000100a00 */
[----:B------:R-:W-:Y:S01]  /*3b30*/  R2UR UR7, R35 ;  /* 0x00000000230772ca */ /* 0x000fe200000e0000 */
[----:B------:R-:W2:Y:S01]  /*3b40*/  LDCU.64 UR4, c[0x4][0x30] ;  /* 0x01000600ff0477ac */ /* 0x000ea20008000a00 */
[----:B------:R-:W-:Y:S01]  /*3b50*/  MOV R6, R27 ;  /* 0x0000001b00067202 */ /* 0x000fe20000000f00 */
[----:B------:R-:W-:Y:S02]  /*3b60*/  IMAD.MOV.U32 R7, RZ, RZ, R28 ;  /* 0x000000ffff077224 */ /* 0x000fe400078e001c */
[----:B------:R1:W3:Y:S01]  /*3b70*/  LDC.64 R10, c[0x4][R29] ;  /* 0x010000001d0a7b82 */ /* 0x0002e20000000a00 */
[----:B--2---:R-:W-:Y:S02]  /*3b80*/  IMAD.U32 R4, RZ, RZ, UR4 ;  /* 0x00000004ff047e24 */ /* 0x004fe4000f8e00ff */
[----:B0-----:R-:W-:-:S04]  /*3b90*/  IMAD.WIDE.U32 R8, R37, 0x4, R8 ;  /* 0x0000000425087825 */ /* 0x001fc800078e0008 */
[----:B------:R-:W-:Y:S01]  /*3ba0*/  IMAD.U32 R5, RZ, RZ, UR5 ;  /* 0x00000005ff057e24 */ /* 0x000fe2000f8e00ff */
[----:B------:R1:W-:Y:S06]  /*3bb0*/  STG.E desc[UR6][R8.64], RZ ;  /* 0x000000ff08007986 */ /* 0x0003ec000c101906 */
[----:B------:R-:W-:-:S07]  /*3bc0*/  LEPC R20, `(.L_x_55) ;  /* 0x000000001014794e */ /* 0x000fce0000000000 */
[----:B-1-3--:R-:W-:Y:S05]  /*3bd0*/  CALL.ABS.NOINC R10 ;  /* 0x000000000a007343 */ /* 0x00afea0003c00000 */
.L_x_55:
[----:B------:R-:W-:Y:S05]  /*3be0*/  BRA `(.L_x_56) ;  /* 0x0000000000107947 */ /* 0x000fea0003800000 */
.L_x_53:
[----:B------:R-:W-:Y:S01]  /*3bf0*/  R2UR UR4, R34 ;  /* 0x00000000220472ca */ /* 0x000fe200000e0000 */
[----:B------:R-:W-:Y:S01]  /*3c00*/  IMAD.WIDE.U32 R6, R37, 0x4, R6 ;  /* 0x0000000425067825 */ /* 0x000fe200078e0006 */
[----:B------:R-:W-:-:S13]  /*3c10*/  R2UR UR5, R35 ;  /* 0x00000000230572ca */ /* 0x000fda00000e0000 */
[----:B------:R1:W-:Y:S02]  /*3c20*/  STG.E desc[UR4][R6.64], RZ ;  /* 0x000000ff06007986 */ /* 0x0003e4000c101904 */
.L_x_56:
[----:B------:R-:W-:Y:S05]  /*3c30*/  BSYNC.RECONVERGENT B7 ;  /* 0x0000000000077941 */ /* 0x000fea0003800200 */
.L_x_52:
[----:B0-----:R-:W0:Y:S01]  /*3c40*/  LDC.64 R4, c[0x0][0x400] ;  /* 0x00010000ff047b82 */ /* 0x001e220000000a00 */
[----:B------:R-:W-:Y:S01]  /*3c50*/  R2UR UR4, R34 ;  /* 0x00000000220472ca */ /* 0x000fe200000e0000 */
[----:B------:R-:W-:Y:S01]  /*3c60*/  VIADD R3, R33, 0xffffffff ;  /* 0xffffffff21037836 */ /* 0x000fe20000000000 */
[----:B------:R-:W-:Y:S01]  /*3c70*/  R2UR UR5, R35 ;  /* 0x00000000230572ca */ /* 0x000fe200000e0000 */
[----:B------:R-:W-:Y:S01]  /*3c80*/  BSSY.RECONVERGENT B7, `(.L_x_57) ;  /* 0x000000f000077945 */ /* 0x000fe20003800200 */
[----:B------:R-:W-:Y:S01]  /*3c90*/  ISETP.NE.AND P0, PT, R52, R53, PT ;  /* 0x000000353400720c */ /* 0x000fe20003f05270 */
[----:B0-----:R-:W-:-:S10]  /*3ca0*/  IMAD.WIDE.U32 R4, R3, 0x4, R4 ;  /* 0x0000000403047825 */ /* 0x001fd400078e0004 */
[----:B------:R0:W-:Y:S02]  /*3cb0*/  STG.E desc[UR4][R4.64], RZ ;  /* 0x000000ff04007986 */ /* 0x0001e4000c101904 */
[----:B------:R-:W-:Y:S05]  /*3cc0*/  @P0 BRA `(.L_x_58) ;  /* 0x0000000000280947 */ /* 0x000fea0003800000 */
[----:B------:R-:W-:Y:S01]  /*3cd0*/  MOV R0, 0x0 ;  /* 0x0000000000007802 */ /* 0x000fe20000000f00 */
[----:B------:R2:W-:Y:S01]  /*3ce0*/  STL.64 [R1+0x20], RZ ;  /* 0x000020ff01007387 */ /* 0x0005e20000100a00 */
[----:B------:R-:W0:Y:S01]  /*3cf0*/  LDCU.64 UR4, c[0x4][0x30] ;  /* 0x01000600ff0477ac */ /* 0x000e220008000a00 */
[----:B-1----:R-:W-:Y:S01]  /*3d00*/  IMAD.MOV.U32 R6, RZ, RZ, R27 ;  /* 0x000000ffff067224 */ /* 0x002fe200078e001b */
[----:B------:R2:W1:Y:S01]  /*3d10*/  LDC.64 R8, c[0x4][R0] ;  /* 0x0100000000087b82 */ /* 0x0004620000000a00 */
[----:B------:R-:W-:Y:S02]  /*3d20*/  MOV R7, R28 ;  /* 0x0000001c00077202 */ /* 0x000fe40000000f00 */
[----:B0-----:R-:W-:Y:S01]  /*3d30*/  MOV R4, UR4 ;  /* 0x0000000400047c02 */ /* 0x001fe20008000f00 */
[----:B--2---:R-:W-:-:S07]  /*3d40*/  IMAD.U32 R5, RZ, RZ, UR5 ;  /* 0x00000005ff057e24 */ /* 0x004fce000f8e00ff */
[----:B------:R-:W-:-:S07]  /*3d50*/  LEPC R20, `(.L_x_58) ;  /* 0x000000001014794e */ /* 0x000fce0000000000 */
[----:B-1----:R-:W-:Y:S05]  /*3d60*/  CALL.ABS.NOINC R8 ;  /* 0x0000000008007343 */ /* 0x002fea0003c00000 */
.L_x_58:
[----:B------:R-:W-:Y:S05]  /*3d70*/  BSYNC.RECONVERGENT B7 ;  /* 0x0000000000077941 */ /* 0x000fea0003800200 */
.L_x_57:
[----:B0-----:R-:W0:Y:S01]  /*3d80*/  LDC.64 R4, c[0x0][0x400] ;  /* 0x00010000ff047b82 */ /* 0x001e220000000a00 */
[----:B------:R-:W-:Y:S01]  /*3d90*/  R2UR UR4, R34 ;  /* 0x00000000220472ca */ /* 0x000fe200000e0000 */
[----:B------:R-:W-:Y:S01]  /*3da0*/  BSSY.RECONVERGENT B7, `(.L_x_59) ;  /* 0x0000010000077945 */ /* 0x000fe20003800200 */
[----:B------:R-:W-:Y:S02]  /*3db0*/  R2UR UR5, R35 ;  /* 0x00000000230572ca */ /* 0x000fe400000e0000 */
[----:B------:R-:W-:Y:S01]  /*3dc0*/  ISETP.NE.AND P0, PT, R52, R53, PT ;  /* 0x000000353400720c */ /* 0x000fe20003f05270 */
[----:B0-----:R-:W-:-:S10]  /*3dd0*/  IMAD.WIDE.U32 R4, R33, 0x4, R4 ;  /* 0x0000000421047825 */ /* 0x001fd400078e0004 */
[----:B------:R0:W-:Y:S02]  /*3de0*/  STG.E desc[UR4][R4.64], RZ ;  /* 0x000000ff04007986 */ /* 0x0001e4000c101904 */
[----:B------:R-:W-:Y:S05]  /*3df0*/  @P0 BRA `(.L_x_60) ;  /* 0x0000000000280947 */ /* 0x000fea0003800000 */
[----:B------:R-:W-:Y:S01]  /*3e00*/  MOV R0, 0x0 ;  /* 0x0000000000007802 */ /* 0x000fe20000000f00 */
[----:B------:R2:W-:Y:S01]  /*3e10*/  STL.64 [R1+0x20], RZ ;  /* 0x000020ff01007387 */ /* 0x0005e20000100a00 */
[----:B------:R-:W0:Y:S01]  /*3e20*/  LDCU.64 UR4, c[0x4][0x30] ;  /* 0x01000600ff0477ac */ /* 0x000e220008000a00 */
[----:B-1----:R-:W-:Y:S01]  /*3e30*/  MOV R6, R27 ;  /* 0x0000001b00067202 */ /* 0x002fe20000000f00 */
[----:B------:R2:W1:Y:S01]  /*3e40*/  LDC.64 R8, c[0x4][R0] ;  /* 0x0100000000087b82 */ /* 0x0004620000000a00 */
[----:B------:R-:W-:Y:S02]  /*3e50*/  IMAD.MOV.U32 R7, RZ, RZ, R28 ;  /* 0x000000ffff077224 */ /* 0x000fe400078e001c */
[----:B0-----:R-:W-:Y:S02]  /*3e60*/  IMAD.U32 R4, RZ, RZ, UR4 ;  /* 0x00000004ff047e24 */ /* 0x001fe4000f8e00ff */
[----:B--2---:R-:W-:-:S07]  /*3e70*/  IMAD.U32 R5, RZ, RZ, UR5 ;  /* 0x00000005ff057e24 */ /* 0x004fce000f8e00ff */
[----:B------:R-:W-:-:S07]  /*3e80*/  LEPC R20, `(.L_x_60) ;  /* 0x000000001014794e */ /* 0x000fce0000000000 */
[----:B-1----:R-:W-:Y:S05]  /*3e90*/  CALL.ABS.NOINC R8 ;  /* 0x0000000008007343 */ /* 0x002fea0003c00000 */
.L_x_60:
[----:B------:R-:W-:Y:S05]  /*3ea0*/  BSYNC.RECONVERGENT B7 ;  /* 0x0000000000077941 */ /* 0x000fea0003800200 */
.L_x_59:
[----:B------:R-:W-:Y:S01]  /*3eb0*/  ISETP.NE.AND P6, PT, R32, RZ, PT ;  /* 0x000000ff2000720c */ /* 0x000fe20003fc5270 */
[----:B------:R-:W-:-:S12]  /*3ec0*/  VIADD R33, R33, 0x4 ;  /* 0x0000000421217836 */ /* 0x000fd80000000000 */
[----:B------:R-:W-:Y:S05]  /*3ed0*/  @P6 BRA `(.L_x_61) ;  /* 0xfffffff800ac6947 */ /* 0x000fea000383ffff */
[----:B------:R-:W-:Y:S05]  /*3ee0*/  BSYNC.RECONVERGENT B6 ;  /* 0x0000000000067941 */ /* 0x000fea0003800200 */
.L_x_51:
[----:B------:R-:W-:-:S13]  /*3ef0*/  ISETP.NE.AND P0, PT, R36, RZ, PT ;  /* 0x000000ff2400720c */ /* 0x000fda0003f05270 */
[----:B------:R-:W-:Y:S05]  /*3f00*/  @!P0 BRA `(.L_x_62) ;  /* 0x000001e400b08947 */ /* 0x000fea0003800000 */
[----:B------:R-:W-:-:S13]  /*3f10*/  ISETP.NE.AND P0, PT, R36, 0x1, PT ;  /* 0x000000012400780c */ /* 0x000fda0003f05270 */
[----:B------:R-:W-:Y:S05]  /*3f20*/  @!P0 BRA `(.L_x_63) ;  /* 0x0000000000a88947 */ /* 0x000fea0003800000 */
[----:B0-2---:R-:W0:Y:S01]  /*3f30*/  LDC.64 R4, c[0x0][0x400] ;  /* 0x00010000ff047b82 */ /* 0x005e220000000a00 */
[----:B------:R-:W2:Y:S01]  /*3f40*/  LDCU UR4, c[0x0][0x398] ;  /* 0x00007300ff0477ac */ /* 0x000ea20008000800 */
[----:B------:R-:W-:Y:S01]  /*3f50*/  R2UR UR6, R34 ;  /* 0x00000000220672ca */ /* 0x000fe200000e0000 */
[----:B------:R-:W-:Y:S01]  /*3f60*/  BSSY.RECONVERGENT B6, `(.L_x_64) ;  /* 0x0000011000067945 */ /* 0x000fe20003800200 */
[----:B------:R-:W-:Y:S02]  /*3f70*/  R2UR UR7, R35 ;  /* 0x00000000230772ca */ /* 0x000fe400000e0000 */
[C---:B------:R-:W-:Y:S01]  /*3f80*/  ISETP.NE.AND P0, PT, R52.reuse, R53, PT ;  /* 0x000000353400720c */ /* 0x040fe20003f05270 */
[----:B--2---:R-:W-:-:S04]  /*3f90*/  IMAD R27, R52, UR4, R31 ;  /* 0x00000004341b7c24 */ /* 0x004fc8000f8e021f */
[----:B0-----:R-:W-:-:S06]  /*3fa0*/  IMAD.WIDE.U32 R4, R27, 0x4, R4 ;  /* 0x000000041b047825 */ /* 0x001fcc00078e0004 */
[----:B------:R0:W-:Y:S02]  /*3fb0*/  STG.E desc[UR6][R4.64], RZ ;  /* 0x000000ff04007986 */ /* 0x0001e4000c101906 */
[----:B------:R-:W-:Y:S05]  /*3fc0*/  @P0 BRA `(.L_x_65) ;  /* 0x0000000000280947 */ /* 0x000fea0003800000 */
[----:B------:R-:W-:Y:S01]  /*3fd0*/  MOV R0, 0x0 ;  /* 0x0000000000007802 */ /* 0x000fe20000000f00 */
[----:B------:R2:W-:Y:S01]  /*3fe0*/  STL.64 [R1+0x20], RZ ;  /* 0x000020ff01007387 */ /* 0x0005e20000100a00 */
[----:B------:R-:W0:Y:S01]  /*3ff0*/  LDCU.64 UR4, c[0x4][0x30] ;  /* 0x01000600ff0477ac */ /* 0x000e220008000a00 */
[----:B-1----:R-:W-:Y:S01]  /*4000*/  IADD3 R6, P0, PT, R2, 0x20, RZ ;  /* 0x0000002002067810 */ /* 0x002fe20007f1e0ff */
[----:B------:R2:W1:Y:S04]  /*4010*/  LDC.64 R8, c[0x4][R0] ;  /* 0x0100000000087b82 */ /* 0x0004680000000a00 */
[----:B------:R-:W-:Y:S01]  /*4020*/  IMAD.X R7, RZ, RZ, R26, P0 ;  /* 0x000000ffff077224 */ /* 0x000fe200000e061a */
[----:B0-----:R-:W-:Y:S01]  /*4030*/  MOV R4, UR4 ;  /* 0x0000000400047c02 */ /* 0x001fe20008000f00 */
[----:B--2---:R-:W-:-:S07]  /*4040*/  IMAD.U32 R5, RZ, RZ, UR5 ;  /* 0x00000005ff057e24 */ /* 0x004fce000f8e00ff */
[----:B------:R-:W-:-:S07]  /*4050*/  LEPC R20, `(.L_x_65) ;  /* 0x000000001014794e */ /* 0x000fce0000000000 */
[----:B-1----:R-:W-:Y:S05]  /*4060*/  CALL.ABS.NOINC R8 ;  /* 0x0000000008007343 */ /* 0x002fea0003c00000 */
.L_x_65:
[----:B------:R-:W-:Y:S05]  /*4070*/  BSYNC.RECONVERGENT B6 ;  /* 0x0000000000067941 */ /* 0x000fea0003800200 */
.L_x_64:
[----:B0-----:R-:W0:Y:S01]  /*4080*/  LDC.64 R4, c[0x0][0x400] ;  /* 0x00010000ff047b82 */ /* 0x001e220000000a00 */
[----:B------:R-:W-:Y:S01]  /*4090*/  R2UR UR4, R34 ;  /* 0x00000000220472ca */ /* 0x000fe200000e0000 */
[----:B------:R-:W-:Y:S01]  /*40a0*/  BSSY.RECONVERGENT B6, `(.L_x_66) ;  /* 0x0000011000067945 */ /* 0x000fe20003800200 */
[----:B------:R-:W-:Y:S02]  /*40b0*/  R2UR UR5, R35 ;  /* 0x00000000230572ca */ /* 0x000fe400000e0000 */
[----:B------:R-:W-:Y:S02]  /*40c0*/  ISETP.NE.AND P0, PT, R52, R53, PT ;  /* 0x000000353400720c */ /* 0x000fe40003f05270 */
[----:B------:R-:W-:-:S05]  /*40d0*/  IADD3 R3, PT, PT, R27, 0x1, RZ ;  /* 0x000000011b037810 */ /* 0x000fca0007ffe0ff */
[----:B0-----:R-:W-:-:S05]  /*40e0*/  IMAD.WIDE.U32 R4, R3, 0x4, R4 ;  /* 0x0000000403047825 */ /* 0x001fca00078e0004 */
[----:B------:R0:W-:Y:S01]  /*40f0*/  STG.E desc[UR4][R4.64], RZ ;  /* 0x000000ff04007986 */ /* 0x0001e2000c101904 */
[----:B------:R-:W-:Y:S05]  /*4100*/  @P0 BRA `(.L_x_67) ;  /* 0x0000000000280947 */ /* 0x000fea0003800000 */
[----:B------:R-:W-:Y:S01]  /*4110*/  MOV R0, 0x0 ;  /* 0x0000000000007802 */ /* 0x000fe20000000f00 */
[----:B------:R2:W-:Y:S01]  /*4120*/  STL.64 [R1+0x20], RZ ;  /* 0x000020ff01007387 */ /* 0x0005e20000100a00 */
[----:B------:R-:W0:Y:S01]  /*4130*/  LDCU.64 UR4, c[0x4][0x30] ;  /* 0x01000600ff0477ac */ /* 0x000e220008000a00 */
[----:B-1----:R-:W-:Y:S01]  /*4140*/  IADD3 R6, P0, PT, R2, 0x20, RZ ;  /* 0x0000002002067810 */ /* 0x002fe20007f1e0ff */
[----:B------:R2:W1:Y:S03]  /*4150*/  LDC.64 R8, c[0x4][R0] ;  /* 0x0100000000087b82 */ /* 0x0004660000000a00 */
[----:B------:R-:W-:Y:S01]  /*4160*/  IADD3.X R7, PT, PT, RZ, R26, RZ, P0, !PT ;  /* 0x0000001aff077210 */ /* 0x000fe200007fe4ff */
[----:B0-----:R-:W-:Y:S02]  /*4170*/  IMAD.U32 R4, RZ, RZ, UR4 ;  /* 0x00000004ff047e24 */ /* 0x001fe4000f8e00ff */
[----:B--2---:R-:W-:-:S07]  /*4180*/  IMAD.U32 R5, RZ, RZ, UR5 ;  /* 0x00000005ff057e24 */ /* 0x004fce000f8e00ff */
[----:B------:R-:W-:-:S07]  /*4190*/  LEPC R20, `(.L_x_67) ;  /* 0x000000001014794e */ /* 0x000fce0000000000 */
[----:B-1----:R-:W-:Y:S05]  /*41a0*/  CALL.ABS.NOINC R8 ;  /* 0x0000000008007343 */ /* 0x002fea0003c00000 */
.L_x_67:
[----:B------:R-:W-:Y:S05]  /*41b0*/  BSYNC.RECONVERGENT B6 ;  /* 0x0000000000067941 */ /* 0x000fea0003800200 */
.L_x_66:
[----:B------:R-:W-:-:S07]  /*41c0*/  VIADD R31, R31, 0x2 ;  /* 0x000000021f1f7836 */ /* 0x000fce0000000000 */
.L_x_63:
[----:B------:R-:W3:Y:S02]  /*41d0*/  LDCU UR5, c[0x0][0x398] ;  /* 0x00007300ff0577ac */ /* 0x000ee40008000800 */
[----:B---3--:R-:W-:-:S04]  /*41e0*/  ULOP3.LUT UR4, UR5, 0x1, URZ, 0xc0, !UPT ;  /* 0x0000000105047892 */ /* 0x008fc8000f8ec0ff */
[----:B------:R-:W-:-:S09]  /*41f0*/  UISETP.NE.U32.AND UP0, UPT, UR4, 0x1, UPT ;  /* 0x000000010400788c */ /* 0x000fd2000bf05070 */
[----:B------:R-:W-:Y:S05]  /*4200*/  BRA.U UP0, `(.L_x_62) ;  /* 0x000001e100f07547 */ /* 0x000fea000b800000 */
[----:B0-2---:R-:W0:Y:S01]  /*4210*/  LDC.64 R4, c[0x0][0x400] ;  /* 0x00010000ff047b82 */ /* 0x005e220000000a00 */
[----:B------:R-:W-:Y:S01]  /*4220*/  R2UR UR6, R34 ;  /* 0x00000000220672ca */ /* 0x000fe200000e0000 */
[C---:B------:R-:W-:Y:S01]  /*4230*/  IMAD R31, R52.reuse, UR5, R31 ;  /* 0x00000005341f7c24 */ /* 0x040fe2000f8e021f */
[----:B------:R-:W-:Y:S02]  /*4240*/  R2UR UR7, R35 ;  /* 0x00000000230772ca */ /* 0x000fe400000e0000 */
[----:B------:R-:W-:Y:S01]  /*4250*/  ISETP.NE.AND P0, PT, R52, R53, PT ;  /* 0x000000353400720c */ /* 0x000fe20003f05270 */
[----:B0-----:R-:W-:-:S10]  /*4260*/  IMAD.WIDE.U32 R4, R31, 0x4, R4 ;  /* 0x000000041f047825 */ /* 0x001fd400078e0004 */
[----:B------:R3:W-:Y:S02]  /*4270*/  STG.E desc[UR6][R4.64], RZ ;  /* 0x000000ff04007986 */ /* 0x0007e4000c101906 */
[----:B------:R-:W-:Y:S05]  /*4280*/  @P0 BRA `(.L_x_62) ;  /* 0x000001e000d00947 */ /* 0x000fea0003800000 */
[----:B------:R-:W-:Y:S01]  /*4290*/  MOV R0, 0x0 ;  /* 0x0000000000007802 */ /* 0x000fe20000000f00 */
[----:B------:R0:W-:Y:S01]  /*42a0*/  STL.64 [R1+0x20], RZ ;  /* 0x000020ff01007387 */ /* 0x0001e20000100a00 */
[----:B------:R-:W3:Y:S01]  /*42b0*/  LDCU.64 UR4, c[0x4][0x30] ;  /* 0x01000600ff0477ac */ /* 0x000ee20008000a00 */
[----:B-1----:R-:W-:Y:S01]  /*42c0*/  IADD3 R6, P0, PT, R2, 0x20, RZ ;  /* 0x0000002002067810 */ /* 0x002fe20007f1e0ff */
[----:B------:R0:W1:Y:S04]  /*42d0*/  LDC.64 R8, c[0x4][R0] ;  /* 0x0100000000087b82 */ /* 0x0000680000000a00 */
[----:B------:R-:W-:Y:S02]  /*42e0*/  IMAD.X R7, RZ, RZ, R26, P0 ;  /* 0x000000ffff077224 */ /* 0x000fe400000e061a */
[----:B---3--:R-:W-:Y:S01]  /*42f0*/  IMAD.U32 R4, RZ, RZ, UR4 ;  /* 0x00000004ff047e24 */ /* 0x008fe2000f8e00ff */
[----:B0-----:R-:W-:-:S07]  /*4300*/  MOV R5, UR5 ;  /* 0x0000000500057c02 */ /* 0x001fce0008000f00 */
[----:B------:R-:W-:-:S07]  /*4310*/  LEPC R20, `(.L_x_68) ;  /* 0x000000001014794e */ /* 0x000fce0000000000 */
[----:B-1----:R-:W-:Y:S05]  /*4320*/  CALL.ABS.NOINC R8 ;  /* 0x0000000008007343 */ /* 0x002fea0003c00000 */
.L_x_68:
[----:B------:R-:W-:Y:S05]  /*4330*/  BRA `(.L_x_62) ;  /* 0x000001e000a47947 */ /* 0x000fea0003800000 */
.L_x_50:
[----:B------:R-:W3:Y:S02]  /*4340*/  LDCU UR4, c[0x0][0x3d0] ;  /* 0x00007a00ff0477ac */ /* 0x000ee40008000800 */
[----:B---3--:R-:W-:-:S09]  /*4350*/  UISETP.NE.AND UP0, UPT, UR4, URZ, UPT ;  /* 0x000000ff0400728c */ /* 0x008fd2000bf05270 */
[----:B------:R-:W-:Y:S05]  /*4360*/  BRA.U UP0, `(.L_x_69) ;  /* 0x0000000100c07547 */ /* 0x000fea000b800000 */
[----:B------:R-:W-:Y:S01]  /*4370*/  IADD3 R27, P0, PT, R2, 0x20, RZ ;  /* 0x00000020021b7810 */ /* 0x000fe20007f1e0ff */
[----:B------:R-:W-:Y:S01]  /*4380*/  BSSY.RECONVERGENT B6, `(.L_x_70) ;  /* 0x000002d000067945 */ /* 0x000fe20003800200 */
[----:B0-----:R-:W-:Y:S02]  /*4390*/  IMAD.MOV.U32 R29, RZ, RZ, RZ ;  /* 0x000000ffff1d7224 */ /* 0x001fe400078e00ff */
[----:B------:R-:W-:-:S09]  /*43a0*/  IADD3.X R26, PT, PT, RZ, R26, RZ, P0, !PT ;  /* 0x0000001aff1a7210 */ /* 0x000fd200007fe4ff */
.L_x_75:
[----:B0-----:R-:W0:Y:S01]  /*43b0*/  LDC R8, c[0x0][0x398] ;  /* 0x0000e600ff087b82 */ /* 0x001e220000000800 */
[----:B------:R-:W-:Y:S01]  /*43c0*/  BSSY.RECONVERGENT B0, `(.L_x_71) ;  /* 0x000000f000007945 */ /* 0x000fe20003800200 */
[----:B------:R-:W-:Y:S01]  /*43d0*/  IMAD.MOV.U32 R0, RZ, RZ, RZ ;  /* 0x000000ffff007224 */ /* 0x000fe200078e00ff */
[----:B------:R-:W-:-:S05]  /*43e0*/  CS2R R6, SRZ ;  /* 0x0000000000067805 */ /* 0x000fca000001ff00 */
[----:B-12---:R-:W1:Y:S02]  /*43f0*/  LDC.64 R4, c[0x0][0x3b0] ;  /* 0x0000ec00ff047b82 */ /* 0x006e640000000a00 */
.L_x_72:
[----:B------:R-:W-:Y:S01]  /*4400*/  R2UR UR4, R34 ;  /* 0x00000000220472ca */ /* 0x000fe200000e0000 */
[----:B------:R-:W-:Y:S01]  /*4410*/  IMAD.IADD R3, R6, 0x1, R29 ;  /* 0x0000000106037824 */ /* 0x000fe200078e021d */
[----:B------:R-:W-:-:S03]  /*4420*/  R2UR UR5, R35 ;  /* 0x00000000230572ca */ /* 0x000fc600000e0000 */
[----:B-1----:R-:W-:-:S10]  /*4430*/  IMAD.WIDE.U32 R2, R3, 0x4, R4 ;  /* 0x0000000403027825 */ /* 0x002fd400078e0004 */
[----:B------:R-:W2:Y:S01]  /*4440*/  LDG.E R3, desc[UR4][R2.64] ;  /* 0x0000000402037981 */ /* 0x000ea2000c1e1900 */
[----:B------:R-:W1:Y:S01]  /*4450*/  LDCU UR4, c[0x0][0x3b8] ;  /* 0x00007700ff0477ac */ /* 0x000e620008000800 */
[C---:B0-----:R-:W-:Y:S01]  /*4460*/  IMAD R6, R7.reuse, R8, R8 ;  /* 0x0000000807067224 */ /* 0x041fe200078e0208 */
[----:B------:R-:W-:-:S04]  /*4470*/  IADD3 R7, PT, PT, R7, 0x1, RZ ;  /* 0x0000000107077810 */ /* 0x000fc80007ffe0ff */
[----:B-1----:R-:W-:Y:S01]  /*4480*/  ISETP.GE.U32.AND P0, PT, R6, UR4, PT ;  /* 0x0000000406007c0c */ /* 0x002fe2000bf06070 */
[----:B--2---:R-:W-:-:S12]  /*4490*/  FFMA R0, RZ, R3, R0 ;  /* 0x00000003ff007223 */ /* 0x004fd80000000000 */
[----:B------:R-:W-:Y:S05]  /*44a0*/  @!P0 BRA `(.L_x_72) ;  /* 0xfffffffc00d48947 */ /* 0x000fea000383ffff */
[----:B------:R-:W-:Y:S05]  /*44b0*/  BSYNC.RECONVERGENT B0 ;  /* 0x0000000000007941 */ /* 0x000fea0003800200 */
.L_x_71:
[----:B------:R-:W0:Y:S01]  /*44c0*/  LDC.64 R2, c[0x0][0x400] ;  /* 0x00010000ff027b82 */ /* 0x000e220000000a00 */
[----:B------:R-:W-:Y:S01]  /*44d0*/  R2UR UR4, R34 ;  /* 0x00000000220472ca */ /* 0x000fe200000e0000 */
[C---:B------:R-:W-:Y:S01]  /*44e0*/  IMAD R5, R52.reuse, R8, R29 ;  /* 0x0000000834057224 */ /* 0x040fe200078e021d */
[----:B------:R-:W-:Y:S01]  /*44f0*/  R2UR UR5, R35 ;  /* 0x00000000230572ca */ /* 0x000fe200000e0000 */
[----:B------:R-:W-:Y:S01]  /*4500*/  BSSY.RECONVERGENT B7, `(.L_x_73) ;  /* 0x0000010000077945 */ /* 0x000fe20003800200 */
[----:B------:R-:W-:Y:S01]  /*4510*/  ISETP.NE.AND P0, PT, R52, R53, PT ;  /* 0x000000353400720c */ /* 0x000fe20003f05270 */
[----:B0-----:R-:W-:-:S10]  /*4520*/  IMAD.WIDE.U32 R2, R5, 0x4, R2 ;  /* 0x0000000405027825 */ /* 0x001fd400078e0002 */
[----:B------:R0:W-:Y:S02]  /*4530*/  STG.E desc[UR4][R2.64], R0 ;  /* 0x0000000002007986 */ /* 0x0001e4000c101904 */
[----:B------:R-:W-:Y:S05]  /*4540*/  @P0 BRA `(.L_x_74) ;  /* 0x00000000002c0947 */ /* 0x000fea0003800000 */
[----:B0-----:R-:W0:Y:S01]  /*4550*/  F2F.F64.F32 R2, R0 ;  /* 0x0000000000027310 */ /* 0x001e220000201800 */
[----:B------:R-:W-:Y:S01]  /*4560*/  MOV R8, 0x0 ;  /* 0x0000000000087802 */ /* 0x000fe20000000f00 */
[----:B------:R-:W1:Y:S01]  /*4570*/  LDCU.64 UR4, c[0x4][0x30] ;  /* 0x01000600ff0477ac */ /* 0x000e620008000a00 */
[----:B------:R-:W-:Y:S01]  /*4580*/  MOV R6, R27 ;  /* 0x0000001b00067202 */ /* 0x000fe20000000f00 */
[----:B------:R-:W-:-:S03]  /*4590*/  IMAD.MOV.U32 R7, RZ, RZ, R26 ;  /* 0x000000ffff077224 */ /* 0x000fc600078e001a */
[----:B------:R-:W2:Y:S01]  /*45a0*/  LDC.64 R8, c[0x4][R8] ;  /* 0x0100000008087b82 */ /* 0x000ea20000000a00 */
[----:B0-----:R0:W-:Y:S01]  /*45b0*/  STL.64 [R1+0x20], R2 ;  /* 0x0000200201007387 */ /* 0x0011e20000100a00 */
[----:B-1----:R-:W-:Y:S02]  /*45c0*/  IMAD.U32 R4, RZ, RZ, UR4 ;  /* 0x00000004ff047e24 */ /* 0x002fe4000f8e00ff */
[----:B------:R-:W-:-:S07]  /*45d0*/  IMAD.U32 R5, RZ, RZ, UR5 ;  /* 0x00000005ff057e24 */ /* 0x000fce000f8e00ff */
[----:B------:R-:W-:-:S07]  /*45e0*/  LEPC R20, `(.L_x_74) ;  /* 0x000000001014794e */ /* 0x000fce0000000000 */
[----:B0-2---:R-:W-:Y:S05]  /*45f0*/  CALL.ABS.NOINC R8 ;  /* 0x0000000008007343 */ /* 0x005fea0003c00000 */
.L_x_74:
[----:B------:R-:W-:Y:S05]  /*4600*/  BSYNC.RECONVERGENT B7 ;  /* 0x0000000000077941 */ /* 0x000fea0003800200 */
.L_x_73:
[----:B------:R-:W1:Y:S01]  /*4610*/  LDCU UR4, c[0x0][0x398] ;  /* 0x00007300ff0477ac */ /* 0x000e620008000800 */
[----:B------:R-:W-:-:S05]  /*4620*/  VIADD R29, R29, 0x1 ;  /* 0x000000011d1d7836 */ /* 0x000fca0000000000 */
[----:B-1----:R-:W-:-:S13]  /*4630*/  ISETP.NE.AND P0, PT, R29, UR4, PT ;  /* 0x000000041d007c0c */ /* 0x002fda000bf05270 */
[----:B------:R-:W-:Y:S05]  /*4640*/  @P0 BRA `(.L_x_75) ;  /* 0xfffffffc00580947 */ /* 0x000fea000383ffff */
[----:B------:R-:W-:Y:S05]  /*4650*/  BSYNC.RECONVERGENT B6 ;  /* 0x0000000000067941 */ /* 0x000fea0003800200 */
.L_x_70:
[----:B------:R-:W-:Y:S05]  /*4660*/  BRA `(.L_x_62) ;  /* 0x000001dc00d87947 */ /* 0x000fea0003800000 */
.L_x_69:
[----:B------:R-:W3:Y:S01]  /*4670*/  LDCU UR5, c[0x0][0x3e8] ;  /* 0x00007d00ff0577ac */ /* 0x000ee20008000800 */
[----:B------:R-:W4:Y:S01]  /*4680*/  LDCU UR4, c[0x0][0x3f8] ;  /* 0x00007f00ff0477ac */ /* 0x000f220008000800 */
[----:B---3--:R-:W3:Y:S01]  /*4690*/  F2F.F64.F32 R42, UR5 ;  /* 0x00000005002a7d10 */ /* 0x008ee20008201800 */
[----:B----4-:R-:W-:-:S09]  /*46a0*/  UISETP.NE.AND UP0, UPT, UR4, URZ, UPT ;  /* 0x000000ff0400728c */ /* 0x010fd2000bf05270 */
[----:B------:R-:W-:Y:S05]  /*46b0*/  BRA.U UP0, `(.L_x_76) ;  /* 0x0000000100c07547 */ /* 0x000fea000b800000 */
[----:B------:R-:W-:Y:S01]  /*46c0*/  IADD3 R27, P0, PT, R2, 0x20, RZ ;  /* 0x00000020021b7810 */ /* 0x000fe20007f1e0ff */
[----:B0-----:R-:W-:Y:S01]  /*46d0*/  HFMA2 R29, -RZ, RZ, 0, 0 ;  /* 0x00000000ff1d7431 */ /* 0x001fe200000001ff */
[----:B------:R-:W-:Y:S03]  /*46e0*/  BSSY.RECONVERGENT B6, `(.L_x_77) ;  /* 0x000002c000067945 */ /* 0x000fe60003800200 */
[----:B------:R-:W-:-:S08]  /*46f0*/  IMAD.X R26, RZ, RZ, R26, P0 ;  /* 0x000000ffff1a7224 */ /* 0x000fd000000e061a */
.L_x_82:
[----:B0-----:R-:W0:Y:S01]  /*4700*/  LDC R8, c[0x0][0x398] ;  /* 0x0000e600ff087b82 */ /* 0x001e220000000800 */
[----:B------:R-:W-:Y:S01]  /*4710*/  BSSY.RECONVERGENT B0, `(.L_x_78) ;  /* 0x000000f000007945 */ /* 0x000fe20003800200 */
[----:B------:R-:W-:Y:S01]  /*4720*/  IMAD.MOV.U32 R0, RZ, RZ, RZ ;  /* 0x000000ffff007224 */ /* 0x000fe200078e00ff */
[----:B------:R-:W-:-:S05]  /*4730*/  CS2R R6, SRZ ;  /* 0x0000000000067805 */ /* 0x000fca000001ff00 */
[----:B-12---:R-:W1:Y:S02]  /*4740*/  LDC.64 R4, c[0x0][0x3b0] ;  /* 0x0000ec00ff047b82 */ /* 0x006e640000000a00 */
.L_x_79:
[----:B------:R-:W-:Y:S02]  /*4750*/  R2UR UR4, R34 ;  /* 0x00000000220472ca */ /* 0x000fe400000e0000 */
[----:B------:R-:W-:Y:S02]  /*4760*/  R2UR UR5, R35 ;  /* 0x00000000230572ca */ /* 0x000fe400000e0000 */
[----:B------:R-:W-:-:S05]  /*4770*/  IADD3 R3, PT, PT, R6, R29, RZ ;  /* 0x0000001d06037210 */ /* 0x000fca0007ffe0ff */
[----:B-1----:R-:W-:-:S06]  /*4780*/  IMAD.WIDE.U32 R2, R3, 0x4, R4 ;  /* 0x0000000403027825 */ /* 0x002fcc00078e0004 */
[----:B------:R-:W2:Y:S01]  /*4790*/  LDG.E R3, desc[UR4][R2.64] ;  /* 0x0000000402037981 */ /* 0x000ea2000c1e1900 */
[----:B------:R-:W1:Y:S01]  /*47a0*/  LDCU UR4, c[0x0][0x3b8] ;  /* 0x00007700ff0477ac */ /* 0x000e620008000800 */
[C---:B0-----:R-:W-:Y:S02]  /*47b0*/  IMAD R6, R7.reuse, R8, R8 ;  /* 0x0000000807067224 */ /* 0x041fe400078e0208 */
[----:B------:R-:W-:-:S03]  /*47c0*/  VIADD R7, R7, 0x1 ;  /* 0x0000000107077836 */ /* 0x000fc60000000000 */
[----:B-1----:R-:W-:Y:S01]  /*47d0*/  ISETP.GE.U32.AND P0, PT, R6, UR4, PT ;  /* 0x0000000406007c0c */ /* 0x002fe2000bf06070 */
[----:B--2---:R-:W-:-:S12]  /*47e0*/  FFMA R0, RZ, R3, R0 ;  /* 0x00000003ff007223 */ /* 0x004fd80000000000 */
[----:B------:R-:W-:Y:S05]  /*47f0*/  @!P0 BRA `(.L_x_79) ;  /* 0xfffffffc00d48947 */ /* 0x000fea000383ffff */
[----:B------:R-:W-:Y:S05]  /*4800*/  BSYNC.RECONVERGENT B0 ;  /* 0x0000000000007941 */ /* 0x000fea0003800200 */
.L_x_78:
        /* <DEDUP_REMOVED lines=12> */
[----:B------:R-:W-:Y:S02]  /*48d0*/  IMAD.MOV.U32 R6, RZ, RZ, R27 ;  /* 0x000000ffff067224 */ /* 0x000fe400078e001b */
[----:B------:R-:W-:Y:S02]  /*48e0*/  IMAD.MOV.U32 R7, RZ, RZ, R26 ;  /* 0x000000ffff077224 */ /* 0x000fe400078e001a */
[----:B------:R-:W2:Y:S01]  /*48f0*/  LDC.64 R8, c[0x4][R8] ;  /* 0x0100000008087b82 */ /* 0x000ea20000000a00 */
[----:B0-----:R0:W-:Y:S01]  /*4900*/  STL.64 [R1+0x20], R2 ;  /* 0x0000200201007387 */ /* 0x0011e20000100a00 */
[----:B-1----:R-:W-:Y:S01]  /*4910*/  IMAD.U32 R4, RZ, RZ, UR4 ;  /* 0x00000004ff047e24 */ /* 0x002fe2000f8e00ff */
[----:B------:R-:W-:-:S07]  /*4920*/  MOV R5, UR5 ;  /* 0x0000000500057c02 */ /* 0x000fce0008000f00 */
[----:B------:R-:W-:-:S07]  /*4930*/  LEPC R20, `(.L_x_81) ;  /* 0x000000001014794e */ /* 0x000fce0000000000 */
[----:B0-23--:R-:W-:Y:S05]  /*4940*/  CALL.ABS.NOINC R8 ;  /* 0x0000000008007343 */ /* 0x00dfea0003c00000 */
.L_x_81:
[----:B------:R-:W-:Y:S05]  /*4950*/  BSYNC.RECONVERGENT B7 ;  /* 0x0000000000077941 */ /* 0x000fea0003800200 */
.L_x_80:
[----:B------:R-:W1:Y:S01]  /*4960*/  LDCU UR4, c[0x0][0x398] ;  /* 0x00007300ff0477ac */ /* 0x000e620008000800 */
[----:B------:R-:W-:-:S04]  /*4970*/  IADD3 R29, PT, PT, R29, 0x1, RZ ;  /* 0x000000011d1d7810 */ /* 0x000fc80007ffe0ff */
[----:B-1----:R-:W-:-:S13]  /*4980*/  ISETP.NE.AND P0, PT, R29, UR4, PT ;  /* 0x000000041d007c0c */ /* 0x002fda000bf05270 */
[----:B------:R-:W-:Y:S05]  /*4990*/  @P0 BRA `(.L_x_82) ;  /* 0xfffffffc00580947 */ /* 0x000fea000383ffff */
[----:B------:R-:W-:Y:S05]  /*49a0*/  BSYNC.RECONVERGENT B6 ;  /* 0x0000000000067941 */ /* 0x000fea0003800200 */
.L_x_77:
[----:B------:R-:W-:Y:S05]  /*49b0*/  BRA `(.L_x_62) ;  /* 0x000001dc00047947 */ /* 0x000fea0003800000 */
.L_x_76:
[----:B------:R-:W4:Y:S01]  /*49c0*/  LDCU UR4, c[0x0][0x3f0] ;  /* 0x00007e00ff0477ac */ /* 0x000f220008000800 */
[----:B------:R-:W-:Y:S01]  /*49d0*/  IMAD.MOV.U32 R59, RZ, RZ, RZ ;  /* 0x000000ffff3b7224 */ /* 0x000fe200078e00ff */
[----:B------:R-:W5:Y:S01]  /*49e0*/  LDCU UR8, c[0x0][0x3dc] ;  /* 0x00007b80ff0877ac */ /* 0x000f620008000800 */
[----:B------:R-:W0:Y:S01]  /*49f0*/  LDCU UR9, c[0x0][0x3e0] ;  /* 0x00007c00ff0977ac */ /* 0x000e220008000800 */
[----:B------:R-:W-:Y:S01]  /*4a00*/  UMOV UR6, 0x54442d18 ;  /* 0x54442d1800067882 */ /* 0x000fe20000000000 */
[----:B------:R-:W-:Y:S02]  /*4a10*/  UMOV UR7, 0x400921fb ;  /* 0x400921fb00077882 */ /* 0x000fe40000000000 */
[----:B---3--:R-:W-:Y:S01]  /*4a20*/  DMUL R42, R42, UR6 ;  /* 0x000000062a2a7c28 */ /* 0x008fe20008000000 */
[----:B----4-:R-:W3:Y:S01]  /*4a30*/  F2F.F64.F32 R40, UR4 ;  /* 0x0000000400287d10 */ /* 0x010ee20008201800 */
[----:B-----5:R-:W-:Y:S02]  /*4a40*/  UIMAD UR4, UR8, UR8, URZ ;  /* 0x00000008080472a4 */ /* 0x020fe4000f8e02ff */
[----:B------:R-:W-:Y:S01]  /*4a50*/  I2FP.F32.U32 R57, UR8 ;  /* 0x0000000800397c45 */ /* 0x000fe20008201000 */
[----:B0-----:R-:W-:-:S02]  /*4a60*/  UIMAD UR5, UR9, UR9, URZ ;  /* 0x00000009090572a4 */ /* 0x001fc4000f8e02ff */
[----:B------:R-:W-:Y:S02]  /*4a70*/  I2FP.F32.U32 R56, UR9 ;  /* 0x0000000900387c45 */ /* 0x000fe40008201000 */
[----:B------:R-:W-:Y:S02]  /*4a80*/  I2FP.F32.U32 R55, UR4 ;  /* 0x0000000400377c45 */ /* 0x000fe40008201000 */
[----:B------:R-:W-:Y:S01]  /*4a90*/  I2FP.F32.U32 R54, UR5 ;  /* 0x0000000500367c45 */ /* 0x000fe20008201000 */
[----:B---3--:R-:W-:-:S11]  /*4aa0*/  DMUL R40, R40, UR6 ;  /* 0x0000000628287c28 */ /* 0x008fd60008000000 */
.L_x_565:
[----:B0-----:R-:W0:Y:S01]  /*4ab0*/  LDC.64 R38, c[0x0][0x390] ;  /* 0x0000e400ff267b82 */ /* 0x001e220000000a00 */
[----:B------:R-:W-:Y:S01]  /*4ac0*/  BSSY.RECONVERGENT B10, `(.L_x_83) ;  /* 0x0001d970000a7945 */ /* 0x000fe20003800200 */
[----:B-1----:R-:W-:Y:S01]  /*4ad0*/  IMAD.MOV.U32 R27, RZ, RZ, RZ ;  /* 0x000000ffff1b7224 */ /* 0x002fe200078e00ff */
[----:B------:R-:W-:Y:S01]  /*4ae0*/  MOV R0, RZ ;  /* 0x000000ff00007202 */ /* 0x000fe20000000f00 */
[----:B------:R-:W-:Y:S02]  /*4af0*/  IMAD.MOV.U32 R29, RZ, RZ, RZ ;  /* 0x000000ffff1d7224 */ /* 0x000fe400078e00ff */
[----:B0-2---:R-:W-:-:S07]  /*4b00*/  IMAD.WIDE.U32 R38, R59, 0x4, R38 ;  /* 0x000000043b267825 */ /* 0x005fce00078e0026 */
.L_x_562:
[----:B0-2---:R-:W0:Y:S01]  /*4b10*/  LDC.64 R32, c[0x0][0x3b0] ;  /* 0x0000ec00ff207b82 */ /* 0x005e220000000a00 */
[----:B------:R-:W-:Y:S01]  /*4b20*/  R2UR UR4, R34 ;  /* 0x00000000220472ca */ /* 0x000fe200000e0000 */
[----:B------:R-:W-:Y:S01]  /*4b30*/  IMAD.IADD R3, R0, 0x1, R59 ;  /* 0x0000000100037824 */ /* 0x000fe200078e023b */
[----:B------:R-:W-:-:S03]  /*4b40*/  R2UR UR5, R35 ;  /* 0x00000000230572ca */ /* 0x000fc600000e0000 */
[----:B0-----:R-:W-:-:S10]  /*4b50*/  IMAD.WIDE.U32 R32, R3, 0x4, R32 ;  /* 0x0000000403207825 */ /* 0x001fd400078e0020 */
[----:B--2---:R-:W2:Y:S01]  /*4b60*/  LDG.E R4, desc[UR4][R32.64] ;  /* 0x0000000420047981 */ /* 0x004ea2000c1e1900 */
[----:B------:R-:W2:Y:S01]  /*4b70*/  LDCU UR4, c[0x0][0x3c0] ;  /* 0x00007800ff0477ac */ /* 0x000ea20008000800 */
[----:B------:R-:W-:Y:S01]  /*4b80*/  BSSY.RECONVERGENT B9, `(.L_x_84) ;  /* 0x0001d83000097945 */ /* 0x000fe20003800200 */
[----:B------:R-:W-:Y:S02]  /*4b90*/  MOV R28, RZ ;  /* 0x000000ff001c7202 */ /* 0x000fe40000000f00 */
[----:B--2---:R-:W-:-:S13]  /*4ba0*/  FSETP.GT.AND P0, PT, R4, UR4, PT ;  /* 0x0000000404007c0b */ /* 0x004fda000bf04000 */
[----:B------:R-:W-:Y:S05]  /*4bb0*/  @!P0 BRA `(.L_x_85) ;  /* 0x000001d400fc8947 */ /* 0x000fea0003800000 */
[----:B------:R-:W0:Y:S01]  /*4bc0*/  LDC.64 R6, c[0x0][0x3a0] ;  /* 0x0000e800ff067b82 */ /* 0x000e220000000a00 */
[----:B-1----:R-:W-:Y:S01]  /*4bd0*/  IMAD R31, R29, 0x3, RZ ;  /* 0x000000031d1f7824 */ /* 0x002fe200078e02ff */
[C---:B------:R-:W-:Y:S02]  /*4be0*/  R2UR UR6, R34.reuse ;  /* 0x00000000220672ca */ /* 0x040fe400000e0000 */
[----:B------:R-:W-:Y:S01]  /*4bf0*/  R2UR UR7, R35 ;  /* 0x00000000230772ca */ /* 0x000fe200000e0000 */
[----:B------:R-:W-:Y:S01]  /*4c00*/  VIADD R3, R31, 0x1 ;  /* 0x000000011f037836 */ /* 0x000fe20000000000 */
[----:B------:R-:W-:Y:S02]  /*4c10*/  R2UR UR4, R34 ;  /* 0x00000000220472ca */ /* 0x000fe400000e0000 */
[----:B------:R-:W-:Y:S01]  /*4c20*/  R2UR UR5, R35 ;  /* 0x00000000230572ca */ /* 0x000fe200000e0000 */
[----:B0-----:R-:W-:-:S04]  /*4c30*/  IMAD.WIDE.U32 R30, R31, 0x4, R6 ;  /* 0x000000041f1e7825 */ /* 0x001fc800078e0006 */
[----:B------:R-:W-:-:S04]  /*4c40*/  IMAD.WIDE.U32 R6, R3, 0x4, R6 ;  /* 0x0000000403067825 */ /* 0x000fc800078e0006 */
[----:B------:R-:W2:Y:S04]  /*4c50*/  LDG.E R10, desc[UR6][R30.64] ;  /* 0x000000061e0a7981 */ /* 0x000ea8000c1e1900 */
[----:B------:R-:W2:Y:S01]  /*4c60*/  LDG.E R7, desc[UR4][R6.64] ;  /* 0x0000000406077981 */ /* 0x000ea2000c1e1900 */
[----:B------:R-:W-:Y:S01]  /*4c70*/  BSSY.RECONVERGENT B2, `(.L_x_86) ;  /* 0x0000010000027945 */ /* 0x000fe20003800200 */
[----:B--2---:R-:W-:-:S04]  /*4c80*/  FSETP.GT.AND P3, PT, |R7|, |R10|, PT ;  /* 0x4000000a0700720b */ /* 0x004fc80003f64200 */
[----:B------:R-:W-:Y:S02]  /*4c90*/  FSEL R9, |R7|, |R10|, P3 ;  /* 0x4000000a07097208 */ /* 0x000fe40001800200 */
[----:B------:R-:W-:Y:S02]  /*4ca0*/  FSEL R4, |R10|, |R7|, P3 ;  /* 0x400000070a047208 */ /* 0x000fe40001800200 */
[----:B------:R-:W0:Y:S08]  /*4cb0*/  MUFU.RCP R0, R9 ;  /* 0x0000000900007308 */ /* 0x000e300000001000 */
[----:B------:R-:W1:Y:S01]  /*4cc0*/  FCHK P0, R4, R9 ;  /* 0x0000000904007302 */ /* 0x000e620000000000 */
[----:B0-----:R-:W-:-:S04]  /*4cd0*/  FFMA R3, -R9, R0, 1 ;  /* 0x3f80000009037423 */ /* 0x001fc80000000100 */
[----:B------:R-:W-:-:S04]  /*4ce0*/  FFMA R3, R0, R3, R0 ;  /* 0x0000000300037223 */ /* 0x000fc80000000000 */
[----:B------:R-:W-:-:S04]  /*4cf0*/  FFMA R0, R4, R3, RZ ;  /* 0x0000000304007223 */ /* 0x000fc800000000ff */
[----:B------:R-:W-:-:S04]  /*4d00*/  FFMA R5, -R9, R0, R4 ;  /* 0x0000000009057223 */ /* 0x000fc80000000104 */
[----:B------:R-:W-:Y:S01]  /*4d10*/  FFMA R0, R3, R5, R0 ;  /* 0x0000000503007223 */ /* 0x000fe20000000000 */
[----:B-1----:R-:W-:Y:S06]  /*4d20*/  @!P0 BRA `(.L_x_87) ;  /* 0x0000000000108947 */ /* 0x002fec0003800000 */
[----:B------:R-:W-:Y:S01]  /*4d30*/  IMAD.MOV.U32 R5, RZ, RZ, R9 ;  /* 0x000000ffff057224 */ /* 0x000fe200078e0009 */
[----:B------:R-:W-:-:S07]  /*4d40*/  MOV R74, 0x4d60 ;  /* 0x00004d60004a7802 */ /* 0x000fce0000000f00 */
[----:B------:R-:W-:Y:S05]  /*4d50*/  CALL.REL.NOINC `($__internal_2_$__cuda_sm3x_div_rn_noftz_f32_slowpath) ;  /* 0x000001e000507944 */ /* 0x000fea0003c00000 */
[----:B------:R-:W-:-:S07]  /*4d60*/  MOV R0, R69 ;  /* 0x0000004500007202 */ /* 0x000fce0000000f00 */
.L_x_87:
[----:B------:R-:W-:Y:S05]  /*4d70*/  BSYNC.RECONVERGENT B2 ;  /* 0x0000000000027941 */ /* 0x000fea0003800200 */
.L_x_86:
[----:B------:R-:W-:Y:S02]  /*4d80*/  IMAD.MOV.U32 R4, RZ, RZ, 0x3b33710b ;  /* 0x3b33710bff047424 */ /* 0x000fe400078e00ff */
[----:B------:R-:W-:Y:S01]  /*4d90*/  FMUL R3, R0, R0 ;  /* 0x0000000000037220 */ /* 0x000fe20000400000 */
[C---:B------:R-:W-:Y:S01]  /*4da0*/  ISETP.GE.AND P0, PT, R10.reuse, RZ, PT ;  /* 0x000000ff0a00720c */ /* 0x040fe20003f06270 */
[----:B------:R-:W0:Y:S01]  /*4db0*/  MUFU.RCP64H R5, 86400 ;  /* 0x40f5180000057908 */ /* 0x000e220000001800 */
[----:B------:R-:W-:Y:S01]  /*4dc0*/  FSETP.NEU.AND P2, PT, |R10|, |R7|, PT ;  /* 0x400000070a00720b */ /* 0x000fe20003f4d200 */
[----:B------:R-:W-:Y:S01]  /*4dd0*/  FFMA R4, R3, R4, -0.015681877732276916504 ;  /* 0xbc80774803047423 */ /* 0x000fe20000000004 */
[----:B------:R-:W-:Y:S01]  /*4de0*/  FSETP.NEU.AND P1, PT, R9, RZ, PT ;  /* 0x000000ff0900720b */ /* 0x000fe20003f2d000 */
[----:B------:R-:W1:Y:S01]  /*4df0*/  LDCU UR4, c[0x0][0x3d8] ;  /* 0x00007b00ff0477ac */ /* 0x000e620008000800 */
[----:B------:R-:W-:Y:S02]  /*4e00*/  IMAD.MOV.U32 R8, RZ, RZ, 0x0 ;  /* 0x00000000ff087424 */ /* 0x000fe400078e00ff */
[C---:B------:R-:W-:Y:S01]  /*4e10*/  FFMA R4, R3.reuse, R4, 0.042200751602649688721 ;  /* 0x3d2cdab203047423 */ /* 0x040fe20000000004 */
[----:B------:R-:W-:Y:S01]  /*4e20*/  IMAD.MOV.U32 R9, RZ, RZ, 0x40f51800 ;  /* 0x40f51800ff097424 */ /* 0x000fe200078e00ff */
[----:B------:R-:W-:Y:S01]  /*4e30*/  UMOV UR5, 0x400921fb ;  /* 0x400921fb00057882 */ /* 0x000fe20000000000 */
[----:B------:R-:W-:Y:S01]  /*4e40*/  BSSY.RECONVERGENT B1, `(.L_x_88) ;  /* 0x000002f000017945 */ /* 0x000fe20003800200 */
[----:B------:R-:W-:-:S04]  /*4e50*/  FFMA R4, R3, R4, -0.074792981147766113281 ;  /* 0xbd992d1003047423 */ /* 0x000fc80000000004 */
[----:B------:R-:W-:-:S04]  /*4e60*/  FFMA R4, R3, R4, 0.10640415549278259277 ;  /* 0x3dd9ea6c03047423 */ /* 0x000fc80000000004 */
[----:B------:R-:W-:-:S04]  /*4e70*/  FFMA R4, R3, R4, -0.14207722246646881104 ;  /* 0xbe117cb103047423 */ /* 0x000fc80000000004 */
[----:B------:R-:W-:-:S04]  /*4e80*/  FFMA R4, R3, R4, 0.19993925094604492188 ;  /* 0x3e4cbce003047423 */ /* 0x000fc80000000004 */
[----:B------:R-:W-:-:S04]  /*4e90*/  FFMA R4, R3, R4, -0.33333197236061096191 ;  /* 0xbeaaaa7d03047423 */ /* 0x000fc80000000004 */
[----:B------:R-:W-:Y:S01]  /*4ea0*/  FMUL R3, R3, R4 ;  /* 0x0000000403037220 */ /* 0x000fe20000400000 */
[----:B------:R-:W-:-:S03]  /*4eb0*/  IMAD.MOV.U32 R4, RZ, RZ, 0x3f6ee581 ;  /* 0x3f6ee581ff047424 */ /* 0x000fc600078e00ff */
[----:B------:R-:W-:-:S04]  /*4ec0*/  FFMA R3, R3, R0, R0 ;  /* 0x0000000003037223 */ /* 0x000fc80000000000 */
[C---:B------:R-:W-:Y:S01]  /*4ed0*/  FFMA R0, R4.reuse, 1.6832555532455444336, -R3 ;  /* 0x3fd774eb04007823 */ /* 0x040fe20000000803 */
[----:B------:R-:W-:-:S04]  /*4ee0*/  FSEL R4, R4, 1.8663789033889770508, P3 ;  /* 0x3feee58104047808 */ /* 0x000fc80001800000 */
[-C--:B------:R-:W-:Y:S02]  /*4ef0*/  FSEL R0, R0, R3.reuse, P3 ;  /* 0x0000000300007208 */ /* 0x080fe40001800000 */
[----:B------:R-:W-:-:S05]  /*4f00*/  FSEL R3, R3, -R3, P3 ;  /* 0x8000000303037208 */ /* 0x000fca0001800000 */
[----:B------:R-:W-:Y:S01]  /*4f10*/  @!P0 FFMA R0, R4, 1.6832555532455444336, R3 ;  /* 0x3fd774eb04008823 */ /* 0x000fe20000000003 */
[----:B------:R-:W-:Y:S01]  /*4f20*/  HFMA2 R3, -RZ, RZ, 2.04296875, -15.78125 ;  /* 0x4016cbe4ff037431 */ /* 0x000fe200000001ff */
[----:B------:R-:W-:-:S04]  /*4f30*/  MOV R4, 0x1 ;  /* 0x0000000100047802 */ /* 0x000fc80000000f00 */
[----:B------:R-:W-:Y:S01]  /*4f40*/  @!P2 FSEL R0, R3, 0.78539818525314331055, !P0 ;  /* 0x3f490fdb0300a808 */ /* 0x000fe20004000000 */
[----:B------:R-:W-:Y:S01]  /*4f50*/  FADD R3, |R7|, |R10| ;  /* 0x4000000a07037221 */ /* 0x000fe20000000200 */
[----:B------:R-:W-:-:S04]  /*4f60*/  @!P1 FSEL R0, RZ, 3.1415927410125732422, P0 ;  /* 0x40490fdbff009808 */ /* 0x000fc80000000000 */
[----:B------:R-:W-:Y:S01]  /*4f70*/  LOP3.LUT R0, R0, 0x80000000, R7, 0xb8, !PT ;  /* 0x8000000000007812 */ /* 0x000fe200078eb807 */
[----:B0-----:R-:W-:Y:S01]  /*4f80*/  DFMA R6, R4, -R8, 1 ;  /* 0x3ff000000406742b */ /* 0x001fe20000000808 */
[----:B------:R-:W-:-:S04]  /*4f90*/  FSETP.NAN.AND P0, PT, R3, R3, PT ;  /* 0x000000030300720b */ /* 0x000fc80003f08000 */
[----:B------:R-:W-:-:S03]  /*4fa0*/  FSEL R0, R3, R0, P0 ;  /* 0x0000000003007208 */ /* 0x000fc60000000000 */
[----:B------:R-:W-:Y:S02]  /*4fb0*/  DFMA R6, R6, R6, R6 ;  /* 0x000000060606722b */ /* 0x000fe40000000006 */
[----:B-1----:R-:W-:Y:S01]  /*4fc0*/  FADD R0, R0, -UR4 ;  /* 0x8000000400007e21 */ /* 0x002fe20008000000 */
[----:B------:R-:W-:-:S03]  /*4fd0*/  UMOV UR4, 0x54442d18 ;  /* 0x54442d1800047882 */ /* 0x000fc60000000000 */
[----:B------:R-:W-:Y:S02]  /*4fe0*/  FMUL R0, R0, -0.5 ;  /* 0xbf00000000007820 */ /* 0x000fe40000400000 */
[----:B------:R-:W-:Y:S02]  /*4ff0*/  DFMA R6, R4, R6, R4 ;  /* 0x000000060406722b */ /* 0x000fe40000000004 */
[----:B------:R-:W0:Y:S06]  /*5000*/  F2F.F64.F32 R4, R0 ;  /* 0x0000000000047310 */ /* 0x000e2c0000201800 */
[----:B------:R-:W-:-:S08]  /*5010*/  DFMA R8, R6, -R8, 1 ;  /* 0x3ff000000608742b */ /* 0x000fd00000000808 */
[----:B------:R-:W-:Y:S02]  /*5020*/  DFMA R8, R6, R8, R6 ;  /* 0x000000080608722b */ /* 0x000fe40000000006 */
[----:B0-----:R-:W-:-:S08]  /*5030*/  DMUL R10, R4, UR4 ;  /* 0x00000004040a7c28 */ /* 0x001fd00008000000 */
[----:B------:R-:W-:Y:S02]  /*5040*/  DMUL R4, R10, R8 ;  /* 0x000000080a047228 */ /* 0x000fe40000000000 */
[----:B------:R-:W-:-:S06]  /*5050*/  FSETP.GEU.AND P1, PT, |R11|, 6.5827683646048100446e-37, PT ;  /* 0x036000000b00780b */ /* 0x000fcc0003f2e200 */
[----:B------:R-:W-:-:S08]  /*5060*/  DFMA R6, R4, -86400, R10 ;  /* 0xc0f518000406782b */ /* 0x000fd0000000000a */
[----:B------:R-:W-:-:S10]  /*5070*/  DFMA R4, R8, R6, R4 ;  /* 0x000000060804722b */ /* 0x000fd40000000004 */
[----:B------:R-:W-:-:S05]  /*5080*/  FFMA R3, RZ, 7.6591796875, R5 ;  /* 0x40f51800ff037823 */ /* 0x000fca0000000005 */
[----:B------:R-:W-:-:S13]  /*5090*/  FSETP.GT.AND P0, PT, |R3|, 1.469367938527859385e-39, PT ;  /* 0x001000000300780b */ /* 0x000fda0003f04200 */
[----:B------:R-:W-:Y:S05]  /*50a0*/  @P0 BRA P1, `(.L_x_89) ;  /* 0x0000000000200947 */ /* 0x000fea0000800000 */
[----:B------:R-:W-:Y:S01]  /*50b0*/  IMAD.MOV.U32 R68, RZ, RZ, R10 ;  /* 0x000000ffff447224 */ /* 0x000fe200078e000a */
[----:B------:R-:W-:Y:S01]  /*50c0*/  MOV R78, RZ ;  /* 0x000000ff004e7202 */ /* 0x000fe20000000f00 */
[----:B------:R-:W-:Y:S01]  /*50d0*/  IMAD.MOV.U32 R69, RZ, RZ, R11 ;  /* 0x000000ffff457224 */ /* 0x000fe200078e000b */
[----:B------:R-:W-:Y:S01]  /*50e0*/  MOV R10, 0x5110 ;  /* 0x00005110000a7802 */ /* 0x000fe20000000f00 */
[----:B------:R-:W-:-:S07]  /*50f0*/  IMAD.MOV.U32 R79, RZ, RZ, 0x40f51800 ;  /* 0x40f51800ff4f7424 */ /* 0x000fce00078e00ff */
[----:B------:R-:W-:Y:S05]  /*5100*/  CALL.REL.NOINC `($__internal_0_$__cuda_sm20_div_rn_f64_full) ;  /* 0x000001d4008c7944 */ /* 0x000fea0003c00000 */
[----:B------:R-:W-:Y:S01]  /*5110*/  IMAD.MOV.U32 R4, RZ, RZ, R6 ;  /* 0x000000ffff047224 */ /* 0x000fe200078e0006 */
[----:B------:R-:W-:-:S07]  /*5120*/  MOV R5, R71 ;  /* 0x0000004700057202 */ /* 0x000fce0000000f00 */
.L_x_89:
[----:B------:R-:W-:Y:S05]  /*5130*/  BSYNC.RECONVERGENT B1 ;  /* 0x0000000000017941 */ /* 0x000fea0003800200 */
.L_x_88:
[----:B------:R0:W1:Y:S01]  /*5140*/  F2F.F32.F64 R58, R4 ;  /* 0x00000004003a7310 */ /* 0x0000620000301000 */
[----:B------:R-:W-:Y:S01]  /*5150*/  BSSY.RECONVERGENT B8, `(.L_x_90) ;  /* 0x0001d22000087945 */ /* 0x000fe20003800200 */
[----:B------:R-:W-:Y:S02]  /*5160*/  IMAD.MOV.U32 R28, RZ, RZ, RZ ;  /* 0x000000ffff1c7224 */ /* 0x000fe400078e00ff */
[----:B------:R-:W-:-:S07]  /*5170*/  IMAD.MOV.U32 R60, RZ, RZ, RZ ;  /* 0x000000ffff3c7224 */ /* 0x000fce00078e00ff */
.L_x_561:
[----:B------:R-:W2:Y:S01]  /*5180*/  LDCU UR4, c[0x0][0x3d0] ;  /* 0x00007a00ff0477ac */ /* 0x000ea20008000800 */
[----:B------:R-:W-:Y:S01]  /*5190*/  MOV R44, R24 ;  /* 0x00000018002c7202 */ /* 0x000fe20000000f00 */
[----:B------:R-:W-:Y:S02]  /*51a0*/  IMAD.MOV.U32 R45, RZ, RZ, R25 ;  /* 0x000000ffff2d7224 */ /* 0x000fe400078e0019 */
[----:B------:R-:W-:Y:S02]  /*51b0*/  HFMA2 R61, -RZ, RZ, 0, 0 ;  /* 0x00000000ff3d7431 */ /* 0x000fe400000001ff */
[C---:B------:R-:W-:Y:S01]  /*51c0*/  IMAD R51, R60.reuse, 0x3, RZ ;  /* 0x000000033c337824 */ /* 0x040fe200078e02ff */
[----:B------:R-:W-:Y:S01]  /*51d0*/  BSSY.RECONVERGENT B7, `(.L_x_91) ;  /* 0x0001d17000077945 */ /* 0x000fe20003800200 */
[----:B------:R-:W-:-:S04]  /*51e0*/  IMAD.WIDE.U32 R44, R60, 0x4, R44 ;  /* 0x000000043c2c7825 */ /* 0x000fc800078e002c */
[----:B------:R-:W-:Y:S02]  /*51f0*/  VIADD R60, R60, 0x1 ;  /* 0x000000013c3c7836 */ /* 0x000fe40000000000 */
[----:B------:R-:W-:-:S04]  /*5200*/  IMAD.WIDE.U32 R46, R51, 0x4, R16 ;  /* 0x00000004332e7825 */ /* 0x000fc800078e0010 */
[----:B------:R-:W-:Y:S01]  /*5210*/  IMAD.WIDE.U32 R48, R51, 0x4, R22 ;  /* 0x0000000433307825 */ /* 0x000fe200078e0016 */
[----:B--2---:R-:W-:-:S03]  /*5220*/  ISETP.NE.AND P0, PT, R60, UR4, PT ;  /* 0x000000043c007c0c */ /* 0x004fc6000bf05270 */
[----:B------:R-:W-:Y:S01]  /*5230*/  IMAD.WIDE.U32 R50, R51, 0x4, R18 ;  /* 0x0000000433327825 */ /* 0x000fe200078e0012 */
[----:B0-----:R-:W-:-:S09]  /*5240*/  P2R R62, PR, RZ, 0x1 ;  /* 0x00000001ff3e7803 */ /* 0x001fd20000000000 */
.L_x_560:
[----:B0-----:R-:W0:Y:S01]  /*5250*/  MUFU.RCP64H R7, 86400 ;  /* 0x40f5180000077908 */ /* 0x001e220000001800 */
[----:B------:R-:W1:Y:S01]  /*5260*/  LDCU UR4, c[0x0][0x3f4] ;  /* 0x00007e80ff0477ac */ /* 0x000e620008000800 */
[----:B------:R-:W-:Y:S01]  /*5270*/  IMAD.MOV.U32 R8, RZ, RZ, 0x0 ;  /* 0x00000000ff087424 */ /* 0x000fe200078e00ff */
[----:B------:R-:W-:Y:S01]  /*5280*/  MOV R6, 0x1 ;  /* 0x0000000100067802 */ /* 0x000fe20000000f00 */
[----:B------:R-:W-:Y:S01]  /*5290*/  IMAD.MOV.U32 R9, RZ, RZ, 0x40f51800 ;  /* 0x40f51800ff097424 */ /* 0x000fe200078e00ff */
[----:B------:R-:W-:Y:S01]  /*52a0*/  I2FP.F32.U32 R3, R61 ;  /* 0x0000003d00037245 */ /* 0x000fe20000201000 */
[----:B------:R-:W-:Y:S01]  /*52b0*/  UMOV UR5, 0x400921fb ;  /* 0x400921fb00057882 */ /* 0x000fe20000000000 */
[----:B------:R-:W-:Y:S01]  /*52c0*/  VIADD R61, R61, 0x1 ;  /* 0x000000013d3d7836 */ /* 0x000fe20000000000 */
[----:B------:R-:W-:Y:S02]  /*52d0*/  BSSY.RECONVERGENT B1, `(.L_x_92) ;  /* 0x000001d000017945 */ /* 0x000fe40003800200 */
[----:B0-----:R-:W-:Y:S01]  /*52e0*/  DFMA R4, R6, -R8, 1 ;  /* 0x3ff000000604742b */ /* 0x001fe20000000808 */
[----:B-1----:R-:W-:Y:S01]  /*52f0*/  FFMA R3, R3, UR4, R58 ;  /* 0x0000000403037c23 */ /* 0x002fe2000800003a */
[----:B------:R-:W-:-:S03]  /*5300*/  UMOV UR4, 0x54442d18 ;  /* 0x54442d1800047882 */ /* 0x000fc60000000000 */
[----:B------:R-:W-:-:S03]  /*5310*/  FADD R3, R3, R3 ;  /* 0x0000000303037221 */ /* 0x000fc60000000000 */
[----:B------:R-:W-:Y:S02]  /*5320*/  DFMA R10, R4, R4, R4 ;  /* 0x00000004040a722b */ /* 0x000fe40000000004 */
[----:B------:R-:W0:Y:S06]  /*5330*/  F2F.F64.F32 R4, R3 ;  /* 0x0000000300047310 */ /* 0x000e2c0000201800 */
[----:B------:R-:W-:-:S08]  /*5340*/  DFMA R10, R6, R10, R6 ;  /* 0x0000000a060a722b */ /* 0x000fd00000000006 */
[----:B------:R-:W-:Y:S02]  /*5350*/  DFMA R6, R10, -R8, 1 ;  /* 0x3ff000000a06742b */ /* 0x000fe40000000808 */
[----:B0-----:R-:W-:Y:S01]  /*5360*/  DMUL R8, R4, UR4 ;  /* 0x0000000404087c28 */ /* 0x001fe20008000000 */
[----:B------:R-:W0:Y:S05]  /*5370*/  LDCU UR4, c[0x0][0x3f8] ;  /* 0x00007f00ff0477ac */ /* 0x000e2a0008000800 */
[----:B------:R-:W-:-:S04]  /*5380*/  DFMA R10, R10, R6, R10 ;  /* 0x000000060a0a722b */ /* 0x000fc8000000000a */
[----:B------:R-:W-:-:S04]  /*5390*/  FSETP.GEU.AND P1, PT, |R9|, 6.5827683646048100446e-37, PT ;  /* 0x036000000900780b */ /* 0x000fc80003f2e200 */
[----:B------:R-:W-:Y:S01]  /*53a0*/  DMUL R4, R10, R8 ;  /* 0x000000080a047228 */ /* 0x000fe20000000000 */
[----:B0-----:R-:W-:-:S07]  /*53b0*/  ISETP.NE.AND P2, PT, R61, UR4, PT ;  /* 0x000000043d007c0c */ /* 0x001fce000bf45270 */
[----:B------:R-:W-:Y:S01]  /*53c0*/  DFMA R6, R4, -86400, R8 ;  /* 0xc0f518000406782b */ /* 0x000fe20000000008 */
[----:B------:R-:W-:-:S07]  /*53d0*/  P2R R63, PR, RZ, 0x4 ;  /* 0x00000004ff3f7803 */ /* 0x000fce0000000000 */
[----:B------:R-:W-:-:S10]  /*53e0*/  DFMA R4, R10, R6, R4 ;  /* 0x000000060a04722b */ /* 0x000fd40000000004 */
[----:B------:R-:W-:-:S05]  /*53f0*/  FFMA R0, RZ, 7.6591796875, R5 ;  /* 0x40f51800ff007823 */ /* 0x000fca0000000005 */
[----:B------:R-:W-:-:S13]  /*5400*/  FSETP.GT.AND P0, PT, |R0|, 1.469367938527859385e-39, PT ;  /* 0x001000000000780b */ /* 0x000fda0003f04200 */
[----:B------:R-:W-:Y:S05]  /*5410*/  @P0 BRA P1, `(.L_x_93) ;  /* 0x0000000000200947 */ /* 0x000fea0000800000 */
[----:B------:R-:W-:Y:S01]  /*5420*/  IMAD.MOV.U32 R68, RZ, RZ, R8 ;  /* 0x000000ffff447224 */ /* 0x000fe200078e0008 */
[----:B------:R-:W-:Y:S01]  /*5430*/  MOV R69, R9 ;  /* 0x0000000900457202 */ /* 0x000fe20000000f00 */
[----:B------:R-:W-:Y:S01]  /*5440*/  IMAD.MOV.U32 R78, RZ, RZ, RZ ;  /* 0x000000ffff4e7224 */ /* 0x000fe200078e00ff */
[----:B------:R-:W-:Y:S01]  /*5450*/  MOV R10, 0x5480 ;  /* 0x00005480000a7802 */ /* 0x000fe20000000f00 */
[----:B------:R-:W-:-:S07]  /*5460*/  IMAD.MOV.U32 R79, RZ, RZ, 0x40f51800 ;  /* 0x40f51800ff4f7424 */ /* 0x000fce00078e00ff */
[----:B------:R-:W-:Y:S05]  /*5470*/  CALL.REL.NOINC `($__internal_0_$__cuda_sm20_div_rn_f64_full) ;  /* 0x000001d000b07944 */ /* 0x000fea0003c00000 */
[----:B------:R-:W-:Y:S01]  /*5480*/  MOV R4, R6 ;  /* 0x0000000600047202 */ /* 0x000fe20000000f00 */
[----:B------:R-:W-:-:S07]  /*5490*/  IMAD.MOV.U32 R5, RZ, RZ, R71 ;  /* 0x000000ffff057224 */ /* 0x000fce00078e0047 */
.L_x_93:
[----:B------:R-:W-:Y:S05]  /*54a0*/  BSYNC.RECONVERGENT B1 ;  /* 0x0000000000017941 */ /* 0x000fea0003800200 */
.L_x_92:
[----:B------:R-:W0:Y:S01]  /*54b0*/  F2F.F32.F64 R7, R4 ;  /* 0x0000000400077310 */ /* 0x000e220000301000 */
[----:B------:R-:W-:Y:S01]  /*54c0*/  BSSY.RECONVERGENT B0, `(.L_x_94) ;  /* 0x0000045000007945 */ /* 0x000fe20003800200 */
[C---:B0-----:R-:W-:Y:S01]  /*54d0*/  FMUL R0, R7.reuse, 0.63661974668502807617 ;  /* 0x3f22f98307007820 */ /* 0x041fe20000400000 */
[----:B------:R-:W-:-:S05]  /*54e0*/  FSETP.GE.AND P0, PT, |R7|, 105615, PT ;  /* 0x47ce47800700780b */ /* 0x000fca0003f06200 */
[----:B------:R-:W0:Y:S02]  /*54f0*/  F2I.NTZ R0, R0 ;  /* 0x0000000000007305 */ /* 0x000e240000203100 */
[----:B0-----:R-:W-:Y:S01]  /*5500*/  I2FP.F32.S32 R10, R0 ;  /* 0x00000000000a7245 */ /* 0x001fe20000201400 */
[----:B------:R-:W-:-:S04]  /*5510*/  IMAD.MOV.U32 R11, RZ, RZ, R0 ;  /* 0x000000ffff0b7224 */ /* 0x000fc800078e0000 */
[----:B------:R-:W-:-:S04]  /*5520*/  FFMA R3, R10, -1.5707962512969970703, R7 ;  /* 0xbfc90fda0a037823 */ /* 0x000fc80000000007 */
[----:B------:R-:W-:-:S04]  /*5530*/  FFMA R3, R10, -7.5497894158615963534e-08, R3 ;  /* 0xb3a221680a037823 */ /* 0x000fc80000000003 */
[----:B------:R-:W-:-:S05]  /*5540*/  FFMA R10, R10, -5.3903029534742383927e-15, R3 ;  /* 0xa7c234c50a0a7823 */ /* 0x000fca0000000003 */
[----:B------:R-:W-:Y:S01]  /*5550*/  MOV R3, R10 ;  /* 0x0000000a00037202 */ /* 0x000fe20000000f00 */
[----:B------:R-:W-:Y:S06]  /*5560*/  @!P0 BRA `(.L_x_95) ;  /* 0x0000000000e88947 */ /* 0x000fec0003800000 */
[----:B------:R-:W-:-:S13]  /*5570*/  FSETP.NEU.AND P1, PT, |R7|, +INF , PT ;  /* 0x7f8000000700780b */ /* 0x000fda0003f2d200 */
[----:B------:R-:W-:Y:S01]  /*5580*/  @!P1 FMUL R3, RZ, R7 ;  /* 0x00000007ff039220 */ /* 0x000fe20000400000 */
[----:B------:R-:W-:Y:S01]  /*5590*/  @!P1 IMAD.MOV.U32 R0, RZ, RZ, RZ ;  /* 0x000000ffff009224 */ /* 0x000fe200078e00ff */
[----:B------:R-:W-:Y:S06]  /*55a0*/  @!P1 BRA `(.L_x_95) ;  /* 0x0000000000d89947 */ /* 0x000fec0003800000 */
[----:B------:R-:W0:Y:S01]  /*55b0*/  LDCU.64 UR4, c[0x4][0x38] ;  /* 0x01000700ff0477ac */ /* 0x000e220008000a00 */
[----:B------:R-:W-:Y:S01]  /*55c0*/  IMAD.SHL.U32 R3, R7, 0x100, RZ ;  /* 0x0000010007037824 */ /* 0x000fe200078e00ff */
[----:B------:R-:W-:Y:S01]  /*55d0*/  BSSY.RECONVERGENT B1, `(.L_x_96) ;  /* 0x0000014000017945 */ /* 0x000fe20003800200 */
[----:B------:R-:W-:Y:S01]  /*55e0*/  IMAD.MOV.U32 R6, RZ, RZ, RZ ;  /* 0x000000ffff067224 */ /* 0x000fe200078e00ff */
[----:B------:R-:W-:Y:S02]  /*55f0*/  CS2R R12, SRZ ;  /* 0x00000000000c7805 */ /* 0x000fe4000001ff00 */
[----:B------:R-:W-:Y:S02]  /*5600*/  MOV R0, R1 ;  /* 0x0000000100007202 */ /* 0x000fe40000000f00 */
[----:B------:R-:W-:Y:S02]  /*5610*/  LOP3.LUT R15, R3, 0x80000000, RZ, 0xfc, !PT ;  /* 0x80000000030f7812 */ /* 0x000fe400078efcff */
[----:B0-----:R-:W-:Y:S01]  /*5620*/  MOV R8, UR4 ;  /* 0x0000000400087c02 */ /* 0x001fe20008000f00 */
[----:B------:R-:W-:-:S07]  /*5630*/  IMAD.U32 R9, RZ, RZ, UR5 ;  /* 0x00000005ff097e24 */ /* 0x000fce000f8e00ff */
.L_x_97:
[----:B------:R-:W-:Y:S02]  /*5640*/  R2UR UR4, R34 ;  /* 0x00000000220472ca */ /* 0x000fe400000e0000 */
[----:B------:R-:W-:-:S13]  /*5650*/  R2UR UR5, R35 ;  /* 0x00000000230572ca */ /* 0x000fda00000e0000 */
[----:B------:R0:W2:Y:S01]  /*5660*/  LDG.E.CONSTANT R4, desc[UR4][R8.64] ;  /* 0x0000000408047981 */ /* 0x0000a2000c1e9900 */
[----:B------:R-:W-:-:S05]  /*5670*/  VIADD R12, R12, 0x1 ;  /* 0x000000010c0c7836 */ /* 0x000fca0000000000 */
[----:B------:R-:W-:Y:S02]  /*5680*/  ISETP.NE.AND P1, PT, R12, 0x6, PT ;  /* 0x000000060c00780c */ /* 0x000fe40003f25270 */
[----:B0-----:R-:W-:-:S04]  /*5690*/  IADD3 R8, P3, PT, R8, 0x4, RZ ;  /* 0x0000000408087810 */ /* 0x001fc80007f7e0ff */
[----:B------:R-:W-:Y:S01]  /*56a0*/  IADD3.X R9, PT, PT, RZ, R9, RZ, P3, !PT ;  /* 0x00000009ff097210 */ /* 0x000fe20001ffe4ff */
[----:B--2---:R-:W-:-:S03]  /*56b0*/  IMAD.WIDE.U32 R4, R4, R15, RZ ;  /* 0x0000000f04047225 */ /* 0x004fc600078e00ff */
[----:B------:R-:W-:-:S05]  /*56c0*/  IADD3 R3, P2, PT, R4, R6, RZ ;  /* 0x0000000604037210 */ /* 0x000fca0007f5e0ff */
[----:B------:R0:W-:Y:S01]  /*56d0*/  STL [R0], R3 ;  /* 0x0000000300007387 */ /* 0x0001e20000100800 */
[----:B------:R-:W-:Y:S02]  /*56e0*/  IMAD.X R6, R5, 0x1, R13, P2 ;  /* 0x0000000105067824 */ /* 0x000fe400010e060d */
[----:B0-----:R-:W-:Y:S01]  /*56f0*/  VIADD R0, R0, 0x4 ;  /* 0x0000000400007836 */ /* 0x001fe20000000000 */
[----:B------:R-:W-:Y:S06]  /*5700*/  @P1 BRA `(.L_x_97) ;  /* 0xfffffffc00cc1947 */ /* 0x000fec000383ffff */
[----:B------:R-:W-:Y:S05]  /*5710*/  BSYNC.RECONVERGENT B1 ;  /* 0x0000000000017941 */ /* 0x000fea0003800200 */
.L_x_96:
        /* <DEDUP_REMOVED lines=26> */
[----:B------:R-:W-:-:S04]  /*58c0*/  IMAD.MOV R3, RZ, RZ, -R0 ;  /* 0x000000ffff037224 */ /* 0x000fc800078e0a00 */
[----:B------:R-:W-:Y:S01]  /*58d0*/  @!P1 IMAD.MOV.U32 R0, RZ, RZ, R3 ;  /* 0x000000ffff009224 */ /* 0x000fe200078e0003 */
[----:B-1----:R-:W-:-:S10]  /*58e0*/  DMUL R12, R8, UR4 ;  /* 0x00000004080c7c28 */ /* 0x002fd40008000000 */
[----:B------:R-:W1:Y:S02]  /*58f0*/  F2F.F32.F64 R12, R12 ;  /* 0x0000000c000c7310 */ /* 0x000e640000301000 */
[----:B01----:R-:W-:-:S07]  /*5900*/  FSEL R3, -R12, R12, !P2 ;  /* 0x0000000c0c037208 */ /* 0x003fce0005000100 */
.L_x_95:
[----:B------:R-:W-:Y:S05]  /*5910*/  BSYNC.RECONVERGENT B0 ;  /* 0x0000000000007941 */ /* 0x000fea0003800200 */
.L_x_94:
[----:B------:R-:W-:Y:S01]  /*5920*/  MOV R21, 0x37cbac00 ;  /* 0x37cbac0000157802 */ /* 0x000fe20000000f00 */
[----:B------:R-:W-:Y:S01]  /*5930*/  FMUL R4, R3, R3 ;  /* 0x0000000303047220 */ /* 0x000fe20000400000 */
[----:B------:R-:W-:Y:S01]  /*5940*/  LOP3.LUT R5, R0, 0x1, RZ, 0xc0, !PT ;  /* 0x0000000100057812 */ /* 0x000fe200078ec0ff */
[----:B------:R-:W-:Y:S02]  /*5950*/  HFMA2 R20, -RZ, RZ, 1.541015625, -0.052001953125 ;  /* 0x3e2aaaa8ff147431 */ /* 0x000fe400000001ff */
[----:B------:R-:W-:Y:S02]  /*5960*/  IMAD.MOV.U32 R12, RZ, RZ, 0x3c0885e4 ;  /* 0x3c0885e4ff0c7424 */ /* 0x000fe400078e00ff */
[----:B------:R-:W-:Y:S01]  /*5970*/  FFMA R6, R4, R21, -0.0013887860113754868507 ;  /* 0xbab607ed04067423 */ /* 0x000fe20000000015 */
[----:B------:R-:W-:Y:S01]  /*5980*/  ISETP.NE.U32.AND P1, PT, R5, 0x1, PT ;  /* 0x000000010500780c */ /* 0x000fe20003f25070 */
[----:B------:R-:W-:Y:S01]  /*5990*/  VIADD R0, R0, 0x1 ;  /* 0x0000000100007836 */ /* 0x000fe20000000000 */
[----:B------:R-:W-:-:S02]  /*59a0*/  R2UR UR4, R34 ;  /* 0x00000000220472ca */ /* 0x000fc400000e0000 */
[----:B------:R-:W-:Y:S02]  /*59b0*/  FSEL R5, R6, -0.00019574658654164522886, P1 ;  /* 0xb94d415306057808 */ /* 0x000fe40000800000 */
[----:B------:R-:W-:Y:S02]  /*59c0*/  FSEL R9, R12, 0.041666727513074874878, !P1 ;  /* 0x3d2aaabb0c097808 */ /* 0x000fe40004800000 */
[----:B------:R-:W-:Y:S02]  /*59d0*/  R2UR UR5, R35 ;  /* 0x00000000230572ca */ /* 0x000fe400000e0000 */
[----:B------:R-:W-:Y:S01]  /*59e0*/  LOP3.LUT P2, RZ, R0, 0x2, RZ, 0xc0, !PT ;  /* 0x0000000200ff7812 */ /* 0x000fe2000784c0ff */
[----:B------:R-:W-:Y:S01]  /*59f0*/  FFMA R5, R4, R5, R9 ;  /* 0x0000000504057223 */ /* 0x000fe20000000009 */
[----:B------:R-:W-:Y:S02]  /*5a00*/  FSEL R6, -R20, -0.4999999701976776123, !P1 ;  /* 0xbeffffff14067808 */ /* 0x000fe40004800100 */
[----:B------:R-:W-:-:S03]  /*5a10*/  FSEL R0, R3, 1, !P1 ;  /* 0x3f80000003007808 */ /* 0x000fc60004800000 */
[C---:B------:R-:W-:Y:S02]  /*5a20*/  FFMA R5, R4.reuse, R5, R6 ;  /* 0x0000000504057223 */ /* 0x040fe40000000006 */
[----:B------:R-:W-:Y:S01]  /*5a30*/  FFMA R3, R4, R0, RZ ;  /* 0x0000000004037223 */ /* 0x000fe200000000ff */
[----:B------:R-:W-:Y:S01]  /*5a40*/  BSSY.RECONVERGENT B0, `(.L_x_98) ;  /* 0x000003e000007945 */ /* 0x000fe20003800200 */
[----:B------:R0:W5:Y:S01]  /*5a50*/  LDG.E R64, desc[UR4][R36.64] ;  /* 0x0000000424407981 */ /* 0x000162000c1e1900 */
[----:B------:R-:W-:Y:S02]  /*5a60*/  IMAD.MOV.U32 R4, RZ, RZ, R11 ;  /* 0x000000ffff047224 */ /* 0x000fe400078e000b */
[----:B------:R-:W-:Y:S01]  /*5a70*/  FFMA R13, R3, R5, R0 ;  /* 0x00000005030d7223 */ /* 0x000fe20000000000 */
[----:B------:R-:W-:-:S03]  /*5a80*/  IMAD.MOV.U32 R0, RZ, RZ, R10 ;  /* 0x000000ffff007224 */ /* 0x000fc600078e000a */
[----:B------:R-:W-:Y:S01]  /*5a90*/  @P2 FADD R13, RZ, -R13 ;  /* 0x8000000dff0d2221 */ /* 0x000fe20000000000 */
[----:B------:R-:W-:Y:S06]  /*5aa0*/  @!P0 BRA `(.L_x_99) ;  /* 0x0000000000dc8947 */ /* 0x000fec0003800000 */
[----:B------:R-:W-:-:S13]  /*5ab0*/  FSETP.NEU.AND P1, PT, |R7|, +INF , PT ;  /* 0x7f8000000700780b */ /* 0x000fda0003f2d200 */
[----:B------:R-:W-:Y:S01]  /*5ac0*/  @!P1 FMUL R0, RZ, R7 ;  /* 0x00000007ff009220 */ /* 0x000fe20000400000 */
[----:B------:R-:W-:Y:S01]  /*5ad0*/  @!P1 MOV R4, RZ ;  /* 0x000000ff00049202 */ /* 0x000fe20000000f00 */
[----:B------:R-:W-:Y:S06]  /*5ae0*/  @!P1 BRA `(.L_x_99) ;  /* 0x0000000000cc9947 */ /* 0x000fec0003800000 */
[----:B------:R-:W-:Y:S01]  /*5af0*/  IMAD.SHL.U32 R3, R7, 0x100, RZ ;  /* 0x0000010007037824 */ /* 0x000fe200078e00ff */
[----:B------:R-:W-:Y:S01]  /*5b00*/  BSSY.RECONVERGENT B1, `(.L_x_100) ;  /* 0x0000012000017945 */ /* 0x000fe20003800200 */
[----:B------:R-:W-:Y:S01]  /*5b10*/  IMAD.MOV.U32 R6, RZ, RZ, RZ ;  /* 0x000000ffff067224 */ /* 0x000fe200078e00ff */
[----:B------:R-:W-:Y:S01]  /*5b20*/  MOV R15, RZ ;  /* 0x000000ff000f7202 */ /* 0x000fe20000000f00 */
[----:B------:R-:W-:Y:S01]  /*5b30*/  IMAD.MOV.U32 R0, RZ, RZ, RZ ;  /* 0x000000ffff007224 */ /* 0x000fe200078e00ff */
[----:B------:R-:W-:-:S07]  /*5b40*/  LOP3.LUT R65, R3, 0x80000000, RZ, 0xfc, !PT ;  /* 0x8000000003417812 */ /* 0x000fce00078efcff */
.L_x_101:
[----:B-1----:R-:W1:Y:S01]  /*5b50*/  LDC.64 R4, c[0x4][0x38] ;  /* 0x01000e00ff047b82 */ /* 0x002e620000000a00 */
[----:B------:R-:W-:Y:S02]  /*5b60*/  R2UR UR4, R34 ;  /* 0x00000000220472ca */ /* 0x000fe400000e0000 */
[----:B------:R-:W-:Y:S01]  /*5b70*/  R2UR UR5, R35 ;  /* 0x00000000230572ca */ /* 0x000fe200000e0000 */
[----:B-1----:R-:W-:-:S12]  /*5b80*/  IMAD.WIDE.U32 R4, R0, 0x4, R4 ;  /* 0x0000000400047825 */ /* 0x002fd800078e0004 */
        /* <DEDUP_REMOVED lines=10> */
.L_x_100:
        /* <DEDUP_REMOVED lines=30> */
[----:B-12---:R-:W-:-:S07]  /*5e10*/  FSEL R0, -R14, R14, !P1 ;  /* 0x0000000e0e007208 */ /* 0x006fce0004800100 */
.L_x_99:
[----:B------:R-:W-:Y:S05]  /*5e20*/  BSYNC.RECONVERGENT B0 ;  /* 0x0000000000007941 */ /* 0x000fea0003800200 */
.L_x_98:
[----:B------:R-:W-:Y:S02]  /*5e30*/  R2UR UR4, R34 ;  /* 0x00000000220472ca */ /* 0x000fe400000e0000 */
[----:B------:R-:W-:-:S13]  /*5e40*/  R2UR UR5, R35 ;  /* 0x00000000230572ca */ /* 0x000fda00000e0000 */
[----:B------:R-:W2:Y:S01]  /*5e50*/  LDG.E R65, desc[UR4][R36.64+0x4] ;  /* 0x0000040424417981 */ /* 0x000ea2000c1e1900 */
[----:B------:R-:W-:Y:S01]  /*5e60*/  FMUL R3, R0, R0 ;  /* 0x0000000000037220 */ /* 0x000fe20000400000 */
[C---:B------:R-:W-:Y:S01]  /*5e70*/  LOP3.LUT R5, R4.reuse, 0x1, RZ, 0xc0, !PT ;  /* 0x0000000104057812 */ /* 0x040fe200078ec0ff */
[----:B------:R-:W-:Y:S01]  /*5e80*/  BSSY.RECONVERGENT B0, `(.L_x_102) ;  /* 0x0000049000007945 */ /* 0x000fe20003800200 */
[----:B------:R-:W-:Y:S01]  /*5e90*/  LOP3.LUT P2, RZ, R4, 0x2, RZ, 0xc0, !PT ;  /* 0x0000000204ff7812 */ /* 0x000fe2000784c0ff */
[----:B------:R-:W-:Y:S01]  /*5ea0*/  FFMA R6, R3, R21, -0.0013887860113754868507 ;  /* 0xbab607ed03067423 */ /* 0x000fe20000000015 */
[----:B------:R-:W-:Y:S02]  /*5eb0*/  ISETP.NE.U32.AND P1, PT, R5, 0x1, PT ;  /* 0x000000010500780c */ /* 0x000fe40003f25070 */
[----:B------:R-:W-:Y:S02]  /*5ec0*/  MOV R4, R11 ;  /* 0x0000000b00047202 */ /* 0x000fe40000000f00 */
[----:B------:R-:W-:-:S02]  /*5ed0*/  FSEL R6, R6, -0.00019574658654164522886, !P1 ;  /* 0xb94d415306067808 */ /* 0x000fc40004800000 */
[----:B------:R-:W-:Y:S02]  /*5ee0*/  FSEL R8, R12, 0.041666727513074874878, P1 ;  /* 0x3d2aaabb0c087808 */ /* 0x000fe40000800000 */
[----:B------:R-:W-:Y:S02]  /*5ef0*/  FSEL R5, -R20, -0.4999999701976776123, P1 ;  /* 0xbeffffff14057808 */ /* 0x000fe40000800100 */
[----:B------:R-:W-:Y:S01]  /*5f00*/  FSEL R0, R0, 1, P1 ;  /* 0x3f80000000007808 */ /* 0x000fe20000800000 */
[----:B------:R-:W-:-:S04]  /*5f10*/  FFMA R6, R3, R6, R8 ;  /* 0x0000000603067223 */ /* 0x000fc80000000008 */
[C---:B------:R-:W-:Y:S01]  /*5f20*/  FFMA R5, R3.reuse, R6, R5 ;  /* 0x0000000603057223 */ /* 0x040fe20000000005 */
[----:B------:R-:W-:-:S04]  /*5f30*/  FFMA R3, R3, R0, RZ ;  /* 0x0000000003037223 */ /* 0x000fc800000000ff */
[----:B------:R-:W-:Y:S01]  /*5f40*/  FFMA R0, R3, R5, R0 ;  /* 0x0000000503007223 */ /* 0x000fe20000000000 */
[----:B------:R-:W-:-:S03]  /*5f50*/  IMAD.MOV.U32 R3, RZ, RZ, R10 ;  /* 0x000000ffff037224 */ /* 0x000fc600078e000a */
[----:B------:R-:W-:-:S04]  /*5f60*/  @P2 FADD R0, RZ, -R0 ;  /* 0x80000000ff002221 */ /* 0x000fc80000000000 */
[----:B--2---:R-:W-:-:S04]  /*5f70*/  FMUL R0, R0, R65 ;  /* 0x0000004100007220 */ /* 0x004fc80000400000 */
[----:B-----5:R-:W-:Y:S01]  /*5f80*/  FFMA R13, R13, R64, -R0 ;  /* 0x000000400d0d7223 */ /* 0x020fe20000000800 */
        /* <DEDUP_REMOVED lines=11> */
.L_x_105:
[----:B-1----:R-:W1:Y:S01]  /*6040*/  LDC.64 R4, c[0x4][0x38] ;  /* 0x01000e00ff047b82 */ /* 0x002e620000000a00 */
[----:B------:R-:W-:Y:S02]  /*6050*/  R2UR UR4, R34 ;  /* 0x00000000220472ca */ /* 0x000fe400000e0000 */
[----:B------:R-:W-:Y:S01]  /*6060*/  R2UR UR5, R35 ;  /* 0x00000000230572ca */ /* 0x000fe200000e0000 */
[----:B-1----:R-:W-:-:S12]  /*6070*/  IMAD.WIDE.U32 R4, R0, 0x4, R4 ;  /* 0x0000000400047825 */ /* 0x002fd800078e0004 */
        /* <DEDUP_REMOVED lines=10> */
.L_x_104:
        /* <DEDUP_REMOVED lines=25> */
[----:B------:R-:W-:-:S02]  /*62b0*/  ISETP.GE.AND P1, PT, R0, RZ, PT ;  /* 0x000000ff0000720c */ /* 0x000fc40003f26270 */
[----:B------:R-:W-:-:S05]  /*62c0*/  IADD3 R0, PT, PT, -R4, RZ, RZ ;  /* 0x000000ff04007210 */ /* 0x000fca0007ffe1ff */
[----:B------:R-:W-:Y:S01]  /*62d0*/  @!P2 IMAD.MOV.U32 R4, RZ, RZ, R0 ;  /* 0x000000ffff04a224 */ /* 0x000fe200078e0000 */
[----:B-1----:R-:W-:-:S10]  /*62e0*/  DMUL R14, R8, UR4 ;  /* 0x00000004080e7c28 */ /* 0x002fd40008000000 */
[----:B------:R-:W1:Y:S02]  /*62f0*/  F2F.F32.F64 R14, R14 ;  /* 0x0000000e000e7310 */ /* 0x000e640000301000 */
[----:B-12---:R-:W-:-:S07]  /*6300*/  FSEL R3, -R14, R14, !P1 ;  /* 0x0000000e0e037208 */ /* 0x006fce0004800100 */
.L_x_103:
[----:B------:R-:W-:Y:S05]  /*6310*/  BSYNC.RECONVERGENT B0 ;  /* 0x0000000000007941 */ /* 0x000fea0003800200 */
.L_x_102:
[----:B------:R-:W-:Y:S01]  /*6320*/  FMUL R5, R3, R3 ;  /* 0x0000000303057220 */ /* 0x000fe20000400000 */
[C---:B------:R-:W-:Y:S01]  /*6330*/  LOP3.LUT R6, R4.reuse, 0x1, RZ, 0xc0, !PT ;  /* 0x0000000104067812 */ /* 0x040fe200078ec0ff */
[----:B------:R-:W-:Y:S01]  /*6340*/  BSSY.RECONVERGENT B0, `(.L_x_106) ;  /* 0x0000048000007945 */ /* 0x000fe20003800200 */
[----:B------:R-:W-:Y:S01]  /*6350*/  LOP3.LUT P2, RZ, R4, 0x2, RZ, 0xc0, !PT ;  /* 0x0000000204ff7812 */ /* 0x000fe2000784c0ff */
[----:B------:R-:W-:Y:S01]  /*6360*/  FFMA R0, R5, R21, -0.0013887860113754868507 ;  /* 0xbab607ed05007423 */ /* 0x000fe20000000015 */
[----:B------:R-:W-:Y:S01]  /*6370*/  ISETP.NE.U32.AND P1, PT, R6, 0x1, PT ;  /* 0x000000010600780c */ /* 0x000fe20003f25070 */
[----:B------:R-:W-:-:S03]  /*6380*/  IMAD.MOV.U32 R4, RZ, RZ, R11 ;  /* 0x000000ffff047224 */ /* 0x000fc600078e000b */
[----:B------:R-:W-:Y:S02]  /*6390*/  FSEL R6, R0, -0.00019574658654164522886, !P1 ;  /* 0xb94d415300067808 */ /* 0x000fe40004800000 */
[----:B------:R-:W-:Y:S02]  /*63a0*/  FSEL R8, R12, 0.041666727513074874878, P1 ;  /* 0x3d2aaabb0c087808 */ /* 0x000fe40000800000 */
[----:B------:R-:W-:Y:S02]  /*63b0*/  FSEL R0, R3, 1, P1 ;  /* 0x3f80000003007808 */ /* 0x000fe40000800000 */
[----:B------:R-:W-:Y:S01]  /*63c0*/  FSEL R9, -R20, -0.4999999701976776123, P1 ;  /* 0xbeffffff14097808 */ /* 0x000fe20000800100 */
[C---:B------:R-:W-:Y:S02]  /*63d0*/  FFMA R6, R5.reuse, R6, R8 ;  /* 0x0000000605067223 */ /* 0x040fe40000000008 */
[C---:B------:R-:W-:Y:S02]  /*63e0*/  FFMA R3, R5.reuse, R0, RZ ;  /* 0x0000000005037223 */ /* 0x040fe400000000ff */
[----:B------:R-:W-:-:S04]  /*63f0*/  FFMA R6, R5, R6, R9 ;  /* 0x0000000605067223 */ /* 0x000fc80000000009 */
[----:B------:R-:W-:Y:S01]  /*6400*/  FFMA R3, R3, R6, R0 ;  /* 0x0000000603037223 */ /* 0x000fe20000000000 */
[----:B------:R-:W-:-:S03]  /*6410*/  MOV R0, R10 ;  /* 0x0000000a00007202 */ /* 0x000fc60000000f00 */
[----:B------:R-:W-:-:S04]  /*6420*/  @P2 FADD R3, RZ, -R3 ;  /* 0x80000003ff032221 */ /* 0x000fc80000000000 */
[----:B------:R-:W-:Y:S01]  /*6430*/  FMUL R64, R64, R3 ;  /* 0x0000000340407220 */ /* 0x000fe20000400000 */
[----:B------:R-:W-:Y:S06]  /*6440*/  @!P0 BRA `(.L_x_107) ;  /* 0x0000000000dc8947 */ /* 0x000fec0003800000 */
        /* <DEDUP_REMOVED lines=10> */
.L_x_109:
        /* <DEDUP_REMOVED lines=14> */
.L_x_108:
        /* <DEDUP_REMOVED lines=31> */
.L_x_107:
[----:B------:R-:W-:Y:S05]  /*67c0*/  BSYNC.RECONVERGENT B0 ;  /* 0x0000000000007941 */ /* 0x000fea0003800200 */
.L_x_106:
[----:B------:R-:W-:Y:S01]  /*67d0*/  FMUL R5, R0, R0 ;  /* 0x0000000000057220 */ /* 0x000fe20000400000 */
[----:B------:R-:W-:Y:S02]  /*67e0*/  LOP3.LUT R3, R4, 0x1, RZ, 0xc0, !PT ;  /* 0x0000000104037812 */ /* 0x000fe400078ec0ff */
[----:B------:R-:W-:Y:S01]  /*67f0*/  R2UR UR4, R34 ;  /* 0x00000000220472ca */ /* 0x000fe200000e0000 */
[----:B------:R-:W-:Y:S01]  /*6800*/  FFMA R6, R5, R21, -0.0013887860113754868507 ;  /* 0xbab607ed05067423 */ /* 0x000fe20000000015 */
[----:B------:R-:W-:Y:S01]  /*6810*/  ISETP.NE.U32.AND P1, PT, R3, 0x1, PT ;  /* 0x000000010300780c */ /* 0x000fe20003f25070 */
[----:B------:R-:W-:Y:S01]  /*6820*/  VIADD R3, R4, 0x1 ;  /* 0x0000000104037836 */ /* 0x000fe20000000000 */
[----:B------:R-:W-:Y:S02]  /*6830*/  R2UR UR5, R35 ;  /* 0x00000000230572ca */ /* 0x000fe400000e0000 */
[----:B------:R-:W-:Y:S02]  /*6840*/  FSEL R6, R6, -0.00019574658654164522886, P1 ;  /* 0xb94d415306067808 */ /* 0x000fe40000800000 */
[----:B------:R-:W-:-:S02]  /*6850*/  FSEL R4, R12, 0.041666727513074874878, !P1 ;  /* 0x3d2aaabb0c047808 */ /* 0x000fc40004800000 */
[----:B------:R-:W-:Y:S02]  /*6860*/  LOP3.LUT P2, RZ, R3, 0x2, RZ, 0xc0, !PT ;  /* 0x0000000203ff7812 */ /* 0x000fe4000784c0ff */
[----:B------:R-:W-:Y:S01]  /*6870*/  FSEL R3, -R20, -0.4999999701976776123, !P1 ;  /* 0xbeffffff14037808 */ /* 0x000fe20004800100 */
[----:B------:R-:W-:Y:S01]  /*6880*/  FFMA R4, R5, R6, R4 ;  /* 0x0000000605047223 */ /* 0x000fe20000000004 */
[----:B------:R-:W-:-:S03]  /*6890*/  FSEL R0, R0, 1, !P1 ;  /* 0x3f80000000007808 */ /* 0x000fc60004800000 */
[C---:B------:R-:W-:Y:S01]  /*68a0*/  FFMA R3, R5.reuse, R4, R3 ;  /* 0x0000000405037223 */ /* 0x040fe20000000003 */
[----:B------:R1:W5:Y:S01]  /*68b0*/  LDG.E R14, desc[UR4][R36.64+0x8] ;  /* 0x00000804240e7981 */ /* 0x000362000c1e1900 */
[----:B------:R-:W-:Y:S01]  /*68c0*/  FFMA R5, R5, R0, RZ ;  /* 0x0000000005057223 */ /* 0x000fe200000000ff */
[----:B------:R-:W-:Y:S01]  /*68d0*/  BSSY.RECONVERGENT B0, `(.L_x_110) ;  /* 0x000003e000007945 */ /* 0x000fe20003800200 */
[----:B------:R-:W-:Y:S02]  /*68e0*/  IMAD.MOV.U32 R4, RZ, RZ, R11 ;  /* 0x000000ffff047224 */ /* 0x000fe400078e000b */
[----:B------:R-:W-:-:S04]  /*68f0*/  FFMA R0, R5, R3, R0 ;  /* 0x0000000305007223 */ /* 0x000fc80000000000 */
[----:B------:R-:W-:-:S04]  /*6900*/  @P2 FADD R0, RZ, -R0 ;  /* 0x80000000ff002221 */ /* 0x000fc80000000000 */
[----:B------:R-:W-:Y:S01]  /*6910*/  FFMA R15, R65, R0, R64 ;  /* 0x00000000410f7223 */ /* 0x000fe20000000040 */
[----:B------:R-:W-:Y:S01]  /*6920*/  MOV R0, R10 ;  /* 0x0000000a00007202 */ /* 0x000fe20000000f00 */
[----:B-1----:R-:W-:Y:S06]  /*6930*/  @!P0 BRA `(.L_x_111) ;  /* 0x0000000000dc8947 */ /* 0x002fec0003800000 */
        /* <DEDUP_REMOVED lines=10> */
.L_x_113:
        /* <DEDUP_REMOVED lines=14> */
.L_x_112:
        /* <DEDUP_REMOVED lines=31> */
.L_x_111:
[----:B------:R-:W-:Y:S05]  /*6cb0*/  BSYNC.RECONVERGENT B0 ;  /* 0x0000000000007941 */ /* 0x000fea0003800200 */
.L_x_110:
        /* <DEDUP_REMOVED lines=18> */
[----:B------:R-:W-:Y:S01]  /*6de0*/  FFMA R66, R5, R3, R0 ;  /* 0x0000000305427223 */ /* 0x000fe20000000000 */
[----:B------:R-:W-:-:S03]  /*6df0*/  MOV R0, R10 ;  /* 0x0000000a00007202 */ /* 0x000fc60000000f00 */
[----:B------:R-:W-:Y:S01]  /*6e00*/  @P2 FADD R66, RZ, -R66 ;  /* 0x80000042ff422221 */ /* 0x000fe20000000000 */
        /* <DEDUP_REMOVED lines=11> */
.L_x_117:
        /* <DEDUP_REMOVED lines=14> */
.L_x_116:
        /* <DEDUP_REMOVED lines=31> */
.L_x_115:
[----:B------:R-:W-:Y:S05]  /*7190*/  BSYNC.RECONVERGENT B0 ;  /* 0x0000000000007941 */ /* 0x000fea0003800200 */
.L_x_114:
        /* <DEDUP_REMOVED lines=12> */
[----:B------:R-:W-:Y:S02]  /*7260*/  FSEL R5, -R20, -0.4999999701976776123, P1 ;  /* 0xbeffffff14057808 */ /* 0x000fe40000800100 */
[----:B------:R-:W-:Y:S01]  /*7270*/  FSEL R0, R0, 1, P1 ;  /* 0x3f80000000007808 */ /* 0x000fe20000800000 */
[----:B------:R-:W-:-:S04]  /*7280*/  FFMA R6, R3, R6, R8 ;  /* 0x0000000603067223 */ /* 0x000fc80000000008 */
[C---:B------:R-:W-:Y:S01]  /*7290*/  FFMA R5, R3.reuse, R6, R5 ;  /* 0x0000000603057223 */ /* 0x040fe20000000005 */
[----:B------:R-:W-:-:S04]  /*72a0*/  FFMA R3, R3, R0, RZ ;  /* 0x0000000003037223 */ /* 0x000fc800000000ff */
[----:B------:R-:W-:-:S04]  /*72b0*/  FFMA R0, R3, R5, R0 ;  /* 0x0000000503007223 */ /* 0x000fc80000000000 */
[----:B------:R-:W-:-:S04]  /*72c0*/  @P2 FADD R0, RZ, -R0 ;  /* 0x80000000ff002221 */ /* 0x000fc80000000000 */
[----:B--2---:R-:W-:Y:S01]  /*72d0*/  FMUL R65, R0, R71 ;  /* 0x0000004700417220 */ /* 0x004fe20000400000 */
[----:B------:R-:W-:-:S03]  /*72e0*/  IMAD.MOV.U32 R0, RZ, RZ, R10 ;  /* 0x000000ffff007224 */ /* 0x000fc600078e000a */
[----:B-----5:R-:W-:Y:S01]  /*72f0*/  FFMA R65, R66, R69, -R65 ;  /* 0x0000004542417223 */ /* 0x020fe20000000841 */
        /* <DEDUP_REMOVED lines=11> */
.L_x_121:
        /* <DEDUP_REMOVED lines=14> */
.L_x_120:
        /* <DEDUP_REMOVED lines=31> */
.L_x_119:
[----:B------:R-:W-:Y:S05]  /*7680*/  BSYNC.RECONVERGENT B0 ;  /* 0x0000000000007941 */ /* 0x000fea0003800200 */
.L_x_118:
[----:B------:R-:W-:Y:S01]  /*7690*/  FMUL R3, R0, R0 ;  /* 0x0000000000037220 */ /* 0x000fe20000400000 */
[C---:B------:R-:W-:Y:S01]  /*76a0*/  LOP3.LUT R6, R4.reuse, 0x1, RZ, 0xc0, !PT ;  /* 0x0000000104067812 */ /* 0x040fe200078ec0ff */
[----:B------:R-:W-:Y:S01]  /*76b0*/  BSSY.RECONVERGENT B0, `(.L_x_122) ;  /* 0x0000046000007945 */ /* 0x000fe20003800200 */
[----:B------:R-:W-:Y:S01]  /*76c0*/  LOP3.LUT P2, RZ, R4, 0x2, RZ, 0xc0, !PT ;  /* 0x0000000204ff7812 */ /* 0x000fe2000784c0ff */
[----:B------:R-:W-:Y:S01]  /*76d0*/  FFMA R5, R3, R21, -0.0013887860113754868507 ;  /* 0xbab607ed03057423 */ /* 0x000fe20000000015 */
[----:B------:R-:W-:-:S04]  /*76e0*/  ISETP.NE.U32.AND P1, PT, R6, 0x1, PT ;  /* 0x000000010600780c */ /* 0x000fc80003f25070 */
[----:B------:R-:W-:Y:S02]  /*76f0*/  FSEL R6, R5, -0.00019574658654164522886, !P1 ;  /* 0xb94d415305067808 */ /* 0x000fe40004800000 */
[----:B------:R-:W-:Y:S02]  /*7700*/  FSEL R8, R12, 0.041666727513074874878, P1 ;  /* 0x3d2aaabb0c087808 */ /* 0x000fe40000800000 */
[----:B------:R-:W-:Y:S02]  /*7710*/  FSEL R0, R0, 1, P1 ;  /* 0x3f80000000007808 */ /* 0x000fe40000800000 */
[----:B------:R-:W-:Y:S01]  /*7720*/  FSEL R9, -R20, -0.4999999701976776123, P1 ;  /* 0xbeffffff14097808 */ /* 0x000fe20000800100 */
[C---:B------:R-:W-:Y:S02]  /*7730*/  FFMA R6, R3.reuse, R6, R8 ;  /* 0x0000000603067223 */ /* 0x040fe40000000008 */
[C---:B------:R-:W-:Y:S02]  /*7740*/  FFMA R5, R3.reuse, R0, RZ ;  /* 0x0000000003057223 */ /* 0x040fe400000000ff */
[----:B------:R-:W-:-:S04]  /*7750*/  FFMA R6, R3, R6, R9 ;  /* 0x0000000603067223 */ /* 0x000fc80000000009 */
[----:B------:R-:W-:-:S04]  /*7760*/  FFMA R0, R5, R6, R0 ;  /* 0x0000000605007223 */ /* 0x000fc80000000000 */
[----:B------:R-:W-:-:S04]  /*7770*/  @P2 FADD R0, RZ, -R0 ;  /* 0x80000000ff002221 */ /* 0x000fc80000000000 */
[----:B------:R-:W-:Y:S01]  /*7780*/  FMUL R70, R69, R0 ;  /* 0x0000000045467220 */ /* 0x000fe20000400000 */
        /* <DEDUP_REMOVED lines=11> */
.L_x_125:
        /* <DEDUP_REMOVED lines=14> */
.L_x_124:
        /* <DEDUP_REMOVED lines=15> */
[----:B----4-:R-:W-:Y:S02]  /*7a10*/  @P0 SHF.L.W.U32.HI R3, R4, R5, R3 ;  /* 0x0000000504030219 */ /* 0x010fe40000010e03 */
[--C-:B------:R-:W-:Y:S02]  /*7a20*/  SHF.R.U32.HI R11, RZ, 0x1e, R0.reuse ;  /* 0x0000001eff0b7819 */ /* 0x100fe40000011600 */
[C---:B------:R-:W-:Y:S02]  /*7a30*/  SHF.L.W.U32.HI R4, R3.reuse, 0x2, R0 ;  /* 0x0000000203047819 */ /* 0x040fe40000010e00 */
[----:B------:R-:W-:Y:S02]  /*7a40*/  SHF.L.U32 R3, R3, 0x2, RZ ;  /* 0x0000000203037819 */ /* 0x000fe400000006ff */
[----:B------:R-:W-:-:S02]  /*7a50*/  SHF.R.S32.HI R5, RZ, 0x1f, R4 ;  /* 0x0000001fff057819 */ /* 0x000fc40000011404 */
[C---:B------:R-:W-:Y:S02]  /*7a60*/  LEA.HI R11, R4.reuse, R11, RZ, 0x1 ;  /* 0x0000000b040b7211 */ /* 0x040fe400078f08ff */
[C---:B------:R-:W-:Y:S02]  /*7a70*/  LOP3.LUT R8, R5.reuse, R3, RZ, 0x3c, !PT ;  /* 0x0000000305087212 */ /* 0x040fe400078e3cff */
[----:B------:R-:W-:Y:S01]  /*7a80*/  LOP3.LUT R9, R5, R4, RZ, 0x3c, !PT ;  /* 0x0000000405097212 */ /* 0x000fe200078e3cff */
[----:B------:R-:W-:Y:S01]  /*7a90*/  IMAD.MOV R0, RZ, RZ, -R11 ;  /* 0x000000ffff007224 */ /* 0x000fe200078e0a0b */
[----:B------:R-:W-:-:S03]  /*7aa0*/  LOP3.LUT R7, R4, R7, RZ, 0x3c, !PT ;  /* 0x0000000704077212 */ /* 0x000fc600078e3cff */
[----:B------:R-:W-:Y:S01]  /*7ab0*/  @!P1 IMAD.MOV.U32 R11, RZ, RZ, R0 ;  /* 0x000000ffff0b9224 */ /* 0x000fe200078e0000 */
[----:B------:R-:W1:Y:S01]  /*7ac0*/  I2F.F64.S64 R8, R8 ;  /* 0x0000000800087312 */ /* 0x000e620000301c00 */
[----:B------:R-:W-:Y:S01]  /*7ad0*/  ISETP.GE.AND P0, PT, R7, RZ, PT ;  /* 0x000000ff0700720c */ /* 0x000fe20003f06270 */
[----:B-1----:R-:W-:-:S10]  /*7ae0*/  DMUL R66, R8, UR4 ;  /* 0x0000000408427c28 */ /* 0x002fd40008000000 */
[----:B------:R-:W1:Y:S02]  /*7af0*/  F2F.F32.F64 R66, R66 ;  /* 0x0000004200427310 */ /* 0x000e640000301000 */
[----:B-12---:R-:W-:-:S07]  /*7b00*/  FSEL R10, -R66, R66, !P0 ;  /* 0x00000042420a7208 */ /* 0x006fce0004000100 */
.L_x_123:
[----:B------:R-:W-:Y:S05]  /*7b10*/  BSYNC.RECONVERGENT B0 ;  /* 0x0000000000007941 */ /* 0x000fea0003800200 */
.L_x_122:
[----:B------:R-:W-:Y:S02]  /*7b20*/  R2UR UR4, R34 ;  /* 0x00000000220472ca */ /* 0x000fe400000e0000 */
[----:B------:R-:W-:-:S13]  /*7b30*/  R2UR UR5, R35 ;  /* 0x00000000230572ca */ /* 0x000fda00000e0000 */
[----:B------:R-:W2:Y:S04]  /*7b40*/  LDG.E R8, desc[UR4][R38.64] ;  /* 0x0000000426087981 */ /* 0x000ea8000c1e1900 */
[----:B------:R-:W3:Y:S01]  /*7b50*/  LD.E R64, desc[UR4][R44.64] ;  /* 0x000000042c407980 */ /* 0x000ee2000c101900 */
[----:B------:R-:W-:-:S03]  /*7b60*/  MOV R6, 0x1 ;  /* 0x0000000100067802 */ /* 0x000fc60000000f00 */
[----:B------:R1:W5:Y:S01]  /*7b70*/  LDG.E R82, desc[UR4][R30.64+0x8] ;  /* 0x000008041e527981 */ /* 0x000362000c1e1900 */
[----:B------:R-:W-:Y:S01]  /*7b80*/  UMOV UR4, 0x54442d18 ;  /* 0x54442d1800047882 */ /* 0x000fe20000000000 */
[----:B------:R-:W-:Y:S01]  /*7b90*/  UMOV UR5, 0x400921fb ;  /* 0x400921fb00057882 */ /* 0x000fe20000000000 */
[----:B------:R-:W-:Y:S01]  /*7ba0*/  FMUL R3, R10, R10 ;  /* 0x0000000a0a037220 */ /* 0x000fe20000400000 */
[C---:B------:R-:W-:Y:S01]  /*7bb0*/  LOP3.LUT R0, R11.reuse, 0x1, RZ, 0xc0, !PT ;  /* 0x000000010b007812 */ /* 0x040fe200078ec0ff */
[----:B------:R-:W-:Y:S01]  /*7bc0*/  VIADD R11, R11, 0x1 ;  /* 0x000000010b0b7836 */ /* 0x000fe20000000000 */
[----:B------:R-:W-:Y:S01]  /*7bd0*/  BSSY.RECONVERGENT B1, `(.L_x_126) ;  /* 0x0000025000017945 */ /* 0x000fe20003800200 */
[----:B------:R-:W-:Y:S01]  /*7be0*/  FFMA R21, R3, R21, -0.0013887860113754868507 ;  /* 0xbab607ed03157423 */ /* 0x000fe20000000015 */
[----:B------:R-:W-:Y:S02]  /*7bf0*/  ISETP.NE.U32.AND P0, PT, R0, 0x1, PT ;  /* 0x000000010000780c */ /* 0x000fe40003f05070 */
[----:B------:R-:W-:Y:S01]  /*7c00*/  LOP3.LUT P1, RZ, R11, 0x2, RZ, 0xc0, !PT ;  /* 0x000000020bff7812 */ /* 0x000fe2000782c0ff */
[----:B------:R-:W-:Y:S01]  /*7c10*/  IMAD.MOV.U32 R11, RZ, RZ, RZ ;  /* 0x000000ffff0b7224 */ /* 0x000fe200078e00ff */
[----:B------:R-:W-:-:S02]  /*7c20*/  FSEL R12, R12, 0.041666727513074874878, !P0 ;  /* 0x3d2aaabb0c0c7808 */ /* 0x000fc40004000000 */
[----:B------:R-:W-:-:S05]  /*7c30*/  FSEL R0, R21, -0.00019574658654164522886, P0 ;  /* 0xb94d415315007808 */ /* 0x000fca0000000000 */
[----:B------:R-:W-:Y:S01]  /*7c40*/  FFMA R12, R3, R0, R12 ;  /* 0x00000000030c7223 */ /* 0x000fe2000000000c */
[----:B------:R-:W-:Y:S01]  /*7c50*/  FSEL R0, R10, 1, !P0 ;  /* 0x3f8000000a007808 */ /* 0x000fe20004000000 */
[----:B--2---:R-:W2:Y:S08]  /*7c60*/  F2F.F64.F32 R8, R8 ;  /* 0x0000000800087310 */ /* 0x004eb00000201800 */
[----:B--2---:R-:W2:Y:S02]  /*7c70*/  MUFU.RCP64H R7, R9 ;  /* 0x0000000900077308 */ /* 0x004ea40000001800 */
[----:B--2---:R-:W-:-:S08]  /*7c80*/  DFMA R4, -R8, R6, 1 ;  /* 0x3ff000000804742b */ /* 0x004fd00000000106 */
[----:B------:R-:W-:Y:S02]  /*7c90*/  DFMA R66, R4, R4, R4 ;  /* 0x000000040442722b */ /* 0x000fe40000000004 */
[----:B---3--:R-:W2:Y:S06]  /*7ca0*/  F2F.F64.F32 R4, R64 ;  /* 0x0000004000047310 */ /* 0x008eac0000201800 */
[----:B------:R-:W-:-:S08]  /*7cb0*/  DFMA R66, R6, R66, R6 ;  /* 0x000000420642722b */ /* 0x000fd00000000006 */
[----:B------:R-:W-:Y:S02]  /*7cc0*/  DFMA R6, -R8, R66, 1 ;  /* 0x3ff000000806742b */ /* 0x000fe40000000142 */
[----:B--2---:R-:W-:-:S06]  /*7cd0*/  DMUL R68, R4, UR4 ;  /* 0x0000000404447c28 */ /* 0x004fcc0008000000 */
[----:B------:R-:W-:-:S04]  /*7ce0*/  DFMA R6, R66, R6, R66 ;  /* 0x000000064206722b */ /* 0x000fc80000000042 */
[----:B------:R-:W-:-:S04]  /*7cf0*/  FSETP.GEU.AND P2, PT, |R69|, 6.5827683646048100446e-37, PT ;  /* 0x036000004500780b */ /* 0x000fc80003f4e200 */
[----:B------:R-:W-:-:S08]  /*7d00*/  DMUL R4, R68, R6 ;  /* 0x0000000644047228 */ /* 0x000fd00000000000 */
[----:B------:R-:W-:-:S08]  /*7d10*/  DFMA R66, -R8, R4, R68 ;  /* 0x000000040842722b */ /* 0x000fd00000000144 */
[----:B------:R-:W-:Y:S01]  /*7d20*/  DFMA R4, R6, R66, R4 ;  /* 0x000000420604722b */ /* 0x000fe20000000004 */
[----:B------:R-:W-:-:S05]  /*7d30*/  FSEL R7, -R20, -0.4999999701976776123, !P0 ;  /* 0xbeffffff14077808 */ /* 0x000fca0004000100 */
[C---:B------:R-:W-:Y:S01]  /*7d40*/  FFMA R7, R3.reuse, R12, R7 ;  /* 0x0000000c03077223 */ /* 0x040fe20000000007 */
[----:B------:R-:W-:-:S03]  /*7d50*/  FFMA R3, R3, R0, RZ ;  /* 0x0000000003037223 */ /* 0x000fc600000000ff */
[----:B------:R-:W-:Y:S01]  /*7d60*/  FFMA R6, RZ, R9, R5 ;  /* 0x00000009ff067223 */ /* 0x000fe20000000005 */
[----:B------:R-:W-:-:S04]  /*7d70*/  FFMA R0, R3, R7, R0 ;  /* 0x0000000703007223 */ /* 0x000fc80000000000 */
[----:B------:R-:W-:Y:S01]  /*7d80*/  FSETP.GT.AND P0, PT, |R6|, 1.469367938527859385e-39, PT ;  /* 0x001000000600780b */ /* 0x000fe20003f04200 */
[----:B------:R-:W-:-:S04]  /*7d90*/  @P1 FADD R0, RZ, -R0 ;  /* 0x80000000ff001221 */ /* 0x000fc80000000000 */
[----:B------:R-:W-:-:S08]  /*7da0*/  FFMA R80, R71, R0, R70 ;  /* 0x0000000047507223 */ /* 0x000fd00000000046 */
[----:B-1----:R-:W-:Y:S05]  /*7db0*/  @P0 BRA P2, `(.L_x_127) ;  /* 0x0000000000180947 */ /* 0x002fea0001000000 */
[----:B------:R-:W-:Y:S01]  /*7dc0*/  MOV R78, R8 ;  /* 0x00000008004e7202 */ /* 0x000fe20000000f00 */
[----:B------:R-:W-:Y:S01]  /*7dd0*/  IMAD.MOV.U32 R79, RZ, RZ, R9 ;  /* 0x000000ffff4f7224 */ /* 0x000fe200078e0009 */
[----:B------:R-:W-:-:S07]  /*7de0*/  MOV R10, 0x7e00 ;  /* 0x00007e00000a7802 */ /* 0x000fce0000000f00 */
[----:B0----5:R-:W-:Y:S05]  /*7df0*/  CALL.REL.NOINC `($__internal_0_$__cuda_sm20_div_rn_f64_full) ;  /* 0x000001a800507944 */ /* 0x021fea0003c00000 */
[----:B------:R-:W-:Y:S01]  /*7e00*/  IMAD.MOV.U32 R4, RZ, RZ, R6 ;  /* 0x000000ffff047224 */ /* 0x000fe200078e0006 */
[----:B------:R-:W-:-:S07]  /*7e10*/  MOV R5, R71 ;  /* 0x0000004700057202 */ /* 0x000fce0000000f00 */
.L_x_127:
[----:B------:R-:W-:Y:S05]  /*7e20*/  BSYNC.RECONVERGENT B1 ;  /* 0x0000000000017941 */ /* 0x000fea0003800200 */
.L_x_126:
[C---:B------:R-:W-:Y:S02]  /*7e30*/  R2UR UR6, R34.reuse ;  /* 0x00000000220672ca */ /* 0x040fe400000e0000 */
[C---:B------:R-:W-:Y:S02]  /*7e40*/  R2UR UR7, R35.reuse ;  /* 0x00000000230772ca */ /* 0x040fe400000e0000 */
[C---:B------:R-:W-:Y:S02]  /*7e50*/  R2UR UR4, R34.reuse ;  /* 0x00000000220472ca */ /* 0x040fe400000e0000 */
[C---:B------:R-:W-:Y:S02]  /*7e60*/  R2UR UR5, R35.reuse ;  /* 0x00000000230572ca */ /* 0x040fe400000e0000 */
[----:B------:R-:W-:Y:S02]  /*7e70*/  R2UR UR8, R34 ;  /* 0x00000000220872ca */ /* 0x000fe400000e0000 */
[----:B------:R-:W-:-:S05]  /*7e80*/  R2UR UR9, R35 ;  /* 0x00000000230972ca */ /* 0x000fca00000e0000 */
[----:B------:R-:W2:Y:S04]  /*7e90*/  LD.E R3, desc[UR6][R46.64+0x4] ;  /* 0x000004062e037980 */ /* 0x000ea8000c101900 */
[----:B------:R-:W3:Y:S04]  /*7ea0*/  LD.E R0, desc[UR4][R46.64] ;  /* 0x000000042e007980 */ /* 0x000ee8000c101900 */
[----:B------:R-:W4:Y:S01]  /*7eb0*/  LD.E R67, desc[UR8][R46.64+0x8] ;  /* 0x000008082e437980 */ /* 0x000f22000c101900 */
[----:B------:R-:W1:Y:S01]  /*7ec0*/  MUFU.RCP64H R7, R9 ;  /* 0x0000000900077308 */ /* 0x000e620000001800 */
[----:B------:R-:W-:-:S02]  /*7ed0*/  IMAD.MOV.U32 R6, RZ, RZ, 0x1 ;  /* 0x00000001ff067424 */ /* 0x000fc400078e00ff */
[----:B------:R-:W-:Y:S01]  /*7ee0*/  FADD R86, -R15, R80 ;  /* 0x000000500f567221 */ /* 0x000fe20000000100 */
[----:B------:R-:W-:Y:S01]  /*7ef0*/  FADD R84, -R13, R65 ;  /* 0x000000410d547221 */ /* 0x000fe20000000100 */
[----:B-----5:R-:W-:Y:S01]  /*7f00*/  FADD R81, -R14, R82 ;  /* 0x000000520e517221 */ /* 0x020fe20000000100 */
[----:B------:R-:W-:Y:S01]  /*7f10*/  FSETP.GEU.AND P1, PT, |R43|, 6.5827683646048100446e-37, PT ;  /* 0x036000002b00780b */ /* 0x000fe20003f2e200 */
[----:B------:R-:W-:Y:S01]  /*7f20*/  BSSY.RECONVERGENT B1, `(.L_x_128) ;  /* 0x0000019000017945 */ /* 0x000fe20003800200 */
[----:B-1----:R-:W-:-:S08]  /*7f30*/  DFMA R20, -R8, R6, 1 ;  /* 0x3ff000000814742b */ /* 0x002fd00000000106 */
[----:B------:R-:W-:-:S08]  /*7f40*/  DFMA R20, R20, R20, R20 ;  /* 0x000000141414722b */ /* 0x000fd00000000014 */
[----:B------:R-:W-:-:S08]  /*7f50*/  DFMA R20, R6, R20, R6 ;  /* 0x000000140614722b */ /* 0x000fd00000000006 */
[----:B------:R-:W-:-:S08]  /*7f60*/  DFMA R6, -R8, R20, 1 ;  /* 0x3ff000000806742b */ /* 0x000fd00000000114 */
[----:B------:R-:W-:-:S08]  /*7f70*/  DFMA R68, R20, R6, R20 ;  /* 0x000000061444722b */ /* 0x000fd00000000014 */
[----:B------:R-:W-:Y:S01]  /*7f80*/  DMUL R6, R42, R68 ;  /* 0x000000442a067228 */ /* 0x000fe20000000000 */
[----:B--2---:R-:W-:-:S04]  /*7f90*/  FMUL R3, R86, R3 ;  /* 0x0000000356037220 */ /* 0x004fc80000400000 */
[----:B---3--:R-:W-:-:S04]  /*7fa0*/  FFMA R0, R84, R0, R3 ;  /* 0x0000000054007223 */ /* 0x008fc80000000003 */
[----:B----4-:R-:W-:Y:S01]  /*7fb0*/  FFMA R0, R81, R67, R0 ;  /* 0x0000004351007223 */ /* 0x010fe20000000000 */
[----:B------:R-:W-:-:S03]  /*7fc0*/  DFMA R66, -R8, R6, R42 ;  /* 0x000000060842722b */ /* 0x000fc6000000012a */
[----:B------:R-:W1:Y:S05]  /*7fd0*/  F2F.F64.F32 R20, R0 ;  /* 0x0000000000147310 */ /* 0x000e6a0000201800 */
[----:B------:R-:W-:-:S10]  /*7fe0*/  DFMA R6, R68, R66, R6 ;  /* 0x000000424406722b */ /* 0x000fd40000000006 */
[----:B------:R-:W-:Y:S01]  /*7ff0*/  FFMA R3, RZ, R9, R7 ;  /* 0x00000009ff037223 */ /* 0x000fe20000000007 */
[----:B-1----:R-:W-:-:S04]  /*8000*/  DMUL R20, R20, R4 ;  /* 0x0000000414147228 */ /* 0x002fc80000000000 */
[----:B------:R-:W-:Y:S02]  /*8010*/  FSETP.GT.AND P0, PT, |R3|, 1.469367938527859385e-39, PT ;  /* 0x001000000300780b */ /* 0x000fe40003f04200 */
[----:B------:R1:W2:Y:S11]  /*8020*/  F2F.F32.F64 R12, R20 ;  /* 0x00000014000c7310 */ /* 0x0002b60000301000 */
[----:B-1----:R-:W-:Y:S05]  /*8030*/  @P0 BRA P1, `(.L_x_129) ;  /* 0x00000000001c0947 */ /* 0x002fea0000800000 */
[----:B------:R-:W-:Y:S01]  /*8040*/  IMAD.MOV.U32 R68, RZ, RZ, R42 ;  /* 0x000000ffff447224 */ /* 0x000fe200078e002a */
[----:B------:R-:W-:Y:S01]  /*8050*/  MOV R69, R43 ;  /* 0x0000002b00457202 */ /* 0x000fe20000000f00 */
[----:B------:R-:W-:Y:S01]  /*8060*/  IMAD.MOV.U32 R78, RZ, RZ, R8 ;  /* 0x000000ffff4e7224 */ /* 0x000fe200078e0008 */
[----:B------:R-:W-:Y:S01]  /*8070*/  MOV R10, 0x80a0 ;  /* 0x000080a0000a7802 */ /* 0x000fe20000000f00 */
[----:B------:R-:W-:-:S07]  /*8080*/  IMAD.MOV.U32 R79, RZ, RZ, R9 ;  /* 0x000000ffff4f7224 */ /* 0x000fce00078e0009 */
[----:B0-2---:R-:W-:Y:S05]  /*8090*/  CALL.REL.NOINC `($__internal_0_$__cuda_sm20_div_rn_f64_full) ;  /* 0x000001a400a87944 */ /* 0x005fea0003c00000 */
[----:B------:R-:W-:-:S07]  /*80a0*/  MOV R7, R71 ;  /* 0x0000004700077202 */ /* 0x000fce0000000f00 */
.L_x_129:
[----:B------:R-:W-:Y:S05]  /*80b0*/  BSYNC.RECONVERGENT B1 ;  /* 0x0000000000017941 */ /* 0x000fea0003800200 */
.L_x_128:
[C---:B------:R-:W-:Y:S02]  /*80c0*/  R2UR UR6, R34.reuse ;  /* 0x00000000220672ca */ /* 0x040fe400000e0000 */
[C---:B------:R-:W-:Y:S02]  /*80d0*/  R2UR UR7, R35.reuse ;  /* 0x00000000230772ca */ /* 0x040fe400000e0000 */
[C---:B------:R-:W-:Y:S02]  /*80e0*/  R2UR UR4, R34.reuse ;  /* 0x00000000220472ca */ /* 0x040fe400000e0000 */
[C---:B------:R-:W-:Y:S02]  /*80f0*/  R2UR UR5, R35.reuse ;  /* 0x00000000230572ca */ /* 0x040fe400000e0000 */
[----:B------:R-:W-:Y:S02]  /*8100*/  R2UR UR8, R34 ;  /* 0x00000000220872ca */ /* 0x000fe400000e0000 */
[----:B------:R-:W-:-:S05]  /*8110*/  R2UR UR9, R35 ;  /* 0x00000000230972ca */ /* 0x000fca00000e0000 */
[----:B------:R-:W3:Y:S04]  /*8120*/  LD.E R3, desc[UR6][R48.64+0x4] ;  /* 0x0000040630037980 */ /* 0x000ee8000c101900 */
[----:B------:R-:W4:Y:S04]  /*8130*/  LD.E R0, desc[UR4][R48.64] ;  /* 0x0000000430007980 */ /* 0x000f28000c101900 */
[----:B------:R-:W5:Y:S04]  /*8140*/  LD.E R5, desc[UR8][R48.64+0x8] ;  /* 0x0000080830057980 */ /* 0x000f68000c101900 */
[----:B------:R-:W2:Y:S04]  /*8150*/  LD.E R20, desc[UR6][R50.64+0x4] ;  /* 0x0000040632147980 */ /* 0x000ea8000c101900 */
[----:B------:R-:W2:Y:S04]  /*8160*/  LD.E R64, desc[UR4][R50.64] ;  /* 0x0000000432407980 */ /* 0x000ea8000c101900 */
[----:B------:R-:W2:Y:S01]  /*8170*/  LD.E R66, desc[UR8][R50.64+0x8] ;  /* 0x0000080832427980 */ /* 0x000ea2000c101900 */
[----:B------:R-:W-:Y:S01]  /*8180*/  BSSY.RECONVERGENT B2, `(.L_x_130) ;  /* 0x000078b000027945 */ /* 0x000fe20003800200 */
[----:B---3--:R-:W-:-:S04]  /*8190*/  FMUL R3, R86, R3 ;  /* 0x0000000356037220 */ /* 0x008fc80000400000 */
[----:B----4-:R-:W-:-:S04]  /*81a0*/  FFMA R0, R84, R0, R3 ;  /* 0x0000000054007223 */ /* 0x010fc80000000003 */
[----:B-----5:R-:W-:-:S04]  /*81b0*/  FFMA R0, R81, R5, R0 ;  /* 0x0000000551007223 */ /* 0x020fc80000000000 */
[----:B------:R-:W1:Y:S01]  /*81c0*/  F2F.F64.F32 R4, R0 ;  /* 0x0000000000047310 */ /* 0x000e620000201800 */
[----:B--2---:R-:W-:-:S04]  /*81d0*/  FMUL R10, R80, R20 ;  /* 0x00000014500a7220 */ /* 0x004fc80000400000 */
[----:B------:R-:W-:Y:S01]  /*81e0*/  FFMA R3, R65, R64, R10 ;  /* 0x0000004041037223 */ /* 0x000fe2000000000a */
[----:B-1----:R-:W-:-:S03]  /*81f0*/  DMUL R4, R4, R6 ;  /* 0x0000000604047228 */ /* 0x002fc60000000000 */
[----:B------:R-:W-:-:S03]  /*8200*/  FFMA R6, R82, R66, R3 ;  /* 0x0000004252067223 */ /* 0x000fc60000000003 */
[----:B------:R1:W2:Y:S02]  /*8210*/  F2F.F32.F64 R7, R4 ;  /* 0x0000000400077310 */ /* 0x0002a40000301000 */
[----:B------:R-:W-:-:S13]  /*8220*/  FSETP.GTU.AND P0, PT, R6, RZ, PT ;  /* 0x000000ff0600720b */ /* 0x000fda0003f0c000 */
[----:B-1----:R-:W-:Y:S05]  /*8230*/  @!P0 BRA `(.L_x_131) ;  /* 0x0000007400fc8947 */ /* 0x002fea0003800000 */
[----:B------:R-:W1:Y:S01]  /*8240*/  F2F.F64.F32 R4, R6 ;  /* 0x0000000600047310 */ /* 0x000e620000201800 */
[----:B------:R-:W-:Y:S01]  /*8250*/  UMOV UR4, 0x7ae147ae ;  /* 0x7ae147ae00047882 */ /* 0x000fe20000000000 */
[----:B------:R-:W-:Y:S01]  /*8260*/  UMOV UR5, 0x3fefae14 ;  /* 0x3fefae1400057882 */ /* 0x000fe20000000000 */
[----:B------:R-:W-:Y:S01]  /*8270*/  BSSY.RECONVERGENT B0, `(.L_x_132) ;  /* 0x000004f000007945 */ /* 0x000fe20003800200 */
[----:B-1----:R-:W-:-:S14]  /*8280*/  DSETP.GEU.AND P0, PT, R4, UR4, PT ;  /* 0x0000000404007e2a */ /* 0x002fdc000bf0e000 */
[----:B------:R-:W-:Y:S05]  /*8290*/  @P0 BRA `(.L_x_133) ;  /* 0x0000000000700947 */ /* 0x000fea0003800000 */
[----:B------:R-:W-:Y:S01]  /*82a0*/  IMAD.MOV.U32 R0, RZ, RZ, 0x3f000000 ;  /* 0x3f000000ff007424 */ /* 0x000fe200078e00ff */
[C---:B------:R-:W-:Y:S01]  /*82b0*/  FSETP.NEU.AND P1, PT, |R6|.reuse, 1, PT ;  /* 0x3f8000000600780b */ /* 0x040fe20003f2d200 */
[----:B------:R-:W-:Y:S01]  /*82c0*/  IMAD.MOV.U32 R5, RZ, RZ, 0x3d10ecef ;  /* 0x3d10ecefff057424 */ /* 0x000fe200078e00ff */
[C---:B------:R-:W-:Y:S01]  /*82d0*/  FSETP.GT.AND P0, PT, |R6|.reuse, 0.56000000238418579102, PT ;  /* 0x3f0f5c290600780b */ /* 0x040fe20003f04200 */
[----:B------:R-:W-:-:S04]  /*82e0*/  FFMA R0, |R6|, -R0, 0.5 ;  /* 0x3f00000006007423 */ /* 0x000fc80000000a00 */
[----:B------:R-:W1:Y:S02]  /*82f0*/  MUFU.RSQ R3, R0 ;  /* 0x0000000000037308 */ /* 0x000e640000001400 */
[----:B-1----:R-:W-:Y:S01]  /*8300*/  FMUL R4, R0, R3 ;  /* 0x0000000300047220 */ /* 0x002fe20000400000 */
[----:B------:R-:W-:-:S04]  /*8310*/  FMUL R3, R3, -0.5 ;  /* 0xbf00000003037820 */ /* 0x000fc80000400000 */
[----:B------:R-:W-:-:S04]  /*8320*/  FFMA R3, R4, R3, 0.5 ;  /* 0x3f00000004037423 */ /* 0x000fc80000000003 */
[----:B------:R-:W-:Y:S01]  /*8330*/  FFMA R3, R4, R3, R4 ;  /* 0x0000000304037223 */ /* 0x000fe20000000004 */
[----:B------:R-:W-:-:S04]  /*8340*/  MOV R4, 0x3fd774eb ;  /* 0x3fd774eb00047802 */ /* 0x000fc80000000f00 */
[----:B------:R-:W-:Y:S02]  /*8350*/  FSEL R3, R3, RZ, P1 ;  /* 0x000000ff03037208 */ /* 0x000fe40000800000 */
[----:B------:R-:W-:Y:S02]  /*8360*/  FSETP.GT.AND P1, PT, R6, 0.56000000238418579102, PT ;  /* 0x3f0f5c290600780b */ /* 0x000fe40003f24000 */
[----:B------:R-:W-:-:S04]  /*8370*/  FSEL R3, R3, |R6|, P0 ;  /* 0x4000000603037208 */ /* 0x000fc80000000000 */
[----:B------:R-:W-:-:S05]  /*8380*/  LOP3.LUT R3, R3, 0x80000000, R6, 0xb8, !PT ;  /* 0x8000000003037812 */ /* 0x000fca00078eb806 */
[----:B------:R-:W-:-:S04]  /*8390*/  FMUL R0, R3, R3 ;  /* 0x0000000303007220 */ /* 0x000fc80000400000 */
[----:B------:R-:W-:-:S04]  /*83a0*/  FFMA R5, R0, R5, 0.016980519518256187439 ;  /* 0x3c8b1abb00057423 */ /* 0x000fc80000000005 */
[----:B------:R-:W-:-:S04]  /*83b0*/  FFMA R5, R0, R5, 0.030762933194637298584 ;  /* 0x3cfc028c00057423 */ /* 0x000fc80000000005 */
[----:B------:R-:W-:-:S04]  /*83c0*/  FFMA R5, R0, R5, 0.044709417968988418579 ;  /* 0x3d37213900057423 */ /* 0x000fc80000000005 */
[----:B------:R-:W-:-:S04]  /*83d0*/  FFMA R5, R0, R5, 0.074989043176174163818 ;  /* 0x3d9993db00057423 */ /* 0x000fc80000000005 */
[----:B------:R-:W-:-:S04]  /*83e0*/  FFMA R5, R0, R5, 0.16666707396507263184 ;  /* 0x3e2aaac600057423 */ /* 0x000fc80000000005 */
[----:B------:R-:W-:-:S04]  /*83f0*/  FMUL R0, R0, R5 ;  /* 0x0000000500007220 */ /* 0x000fc80000400000 */
[----:B------:R-:W-:-:S05]  /*8400*/  FFMA R0, R3, R0, R3 ;  /* 0x0000000003007223 */ /* 0x000fca0000000003 */
[----:B------:R-:W-:-:S05]  /*8410*/  FSEL R3, R0, -R0, P0 ;  /* 0x8000000000037208 */ /* 0x000fca0000000000 */
[----:B------:R-:W-:-:S04]  /*8420*/  @!P1 FFMA R0, R4, 0.93318945169448852539, R3 ;  /* 0x3f6ee58104009823 */ /* 0x000fc80000000003 */
[----:B------:R-:W-:-:S04]  /*8430*/  @P0 FADD R0, R0, R0 ;  /* 0x0000000000000221 */ /* 0x000fc80000000000 */
[----:B------:R-:W-:Y:S01]  /*8440*/  IMAD.MOV.U32 R21, RZ, RZ, R0 ;  /* 0x000000ffff157224 */ /* 0x000fe200078e0000 */
[----:B------:R-:W-:Y:S06]  /*8450*/  BRA `(.L_x_134) ;  /* 0x0000000000c07947 */ /* 0x000fec0003800000 */
.L_x_133:
[C---:B------:R-:W-:Y:S01]  /*8460*/  FMUL R5, R65.reuse, R66 ;  /* 0x0000004241057220 */ /* 0x040fe20000400000 */
[----:B------:R-:W-:Y:S01]  /*8470*/  FMUL R3, R82, R20 ;  /* 0x0000001452037220 */ /* 0x000fe20000400000 */
[-C--:B------:R-:W-:Y:S01]  /*8480*/  FMUL R0, R80, R64.reuse ;  /* 0x0000004050007220 */ /* 0x080fe20000400000 */
[----:B------:R-:W-:Y:S01]  /*8490*/  BSSY.RECONVERGENT B1, `(.L_x_135) ;  /* 0x0000013000017945 */ /* 0x000fe20003800200 */
[----:B------:R-:W-:Y:S01]  /*84a0*/  FFMA R5, R82, R64, -R5 ;  /* 0x0000004052057223 */ /* 0x000fe20000000805 */
[----:B------:R-:W-:Y:S01]  /*84b0*/  FFMA R3, R80, R66, -R3 ;  /* 0x0000004250037223 */ /* 0x000fe20000000803 */
[----:B------:R-:W-:Y:S02]  /*84c0*/  FFMA R0, R65, R20, -R0 ;  /* 0x0000001441007223 */ /* 0x000fe40000000800 */
[----:B------:R-:W-:-:S04]  /*84d0*/  FMUL R4, R5, R5 ;  /* 0x0000000505047220 */ /* 0x000fc80000400000 */
[----:B------:R-:W-:-:S04]  /*84e0*/  FFMA R3, R3, R3, R4 ;  /* 0x0000000303037223 */ /* 0x000fc80000000004 */
[----:B------:R-:W-:-:S04]  /*84f0*/  FFMA R3, R0, R0, R3 ;  /* 0x0000000000037223 */ /* 0x000fc80000000003 */
[----:B------:R-:W-:Y:S01]  /*8500*/  VIADD R0, R3, 0xf3000000 ;  /* 0xf300000003007836 */ /* 0x000fe20000000000 */
[----:B------:R1:W3:Y:S04]  /*8510*/  MUFU.RSQ R4, R3 ;  /* 0x0000000300047308 */ /* 0x0002e80000001400 */
[----:B------:R-:W-:-:S13]  /*8520*/  ISETP.GT.U32.AND P0, PT, R0, 0x727fffff, PT ;  /* 0x727fffff0000780c */ /* 0x000fda0003f04070 */
[----:B-1-3--:R-:W-:Y:S05]  /*8530*/  @!P0 BRA `(.L_x_136) ;  /* 0x0000000000108947 */ /* 0x00afea0003800000 */
[----:B------:R-:W-:Y:S02]  /*8540*/  MOV R0, R3 ;  /* 0x0000000300007202 */ /* 0x000fe40000000f00 */
[----:B------:R-:W-:-:S07]  /*8550*/  MOV R21, 0x8570 ;  /* 0x0000857000157802 */ /* 0x000fce0000000f00 */
[----:B0-2---:R-:W-:Y:S05]  /*8560*/  CALL.REL.NOINC `($__internal_1_$__cuda_sm20_sqrt_rn_f32_slowpath) ;  /* 0x000001a400f07944 */ /* 0x005fea0003c00000 */
[----:B------:R-:W-:Y:S05]  /*8570*/  BRA `(.L_x_137) ;  /* 0x0000000000107947 */ /* 0x000fea0003800000 */
.L_x_136:
[----:B------:R-:W-:Y:S01]  /*8580*/  FMUL.FTZ R0, R3, R4 ;  /* 0x0000000403007220 */ /* 0x000fe20000410000 */
[----:B------:R-:W-:-:S03]  /*8590*/  FMUL.FTZ R4, R4, 0.5 ;  /* 0x3f00000004047820 */ /* 0x000fc60000410000 */
[----:B------:R-:W-:-:S04]  /*85a0*/  FFMA R3, -R0, R0, R3 ;  /* 0x0000000000037223 */ /* 0x000fc80000000103 */
[----:B------:R-:W-:-:S07]  /*85b0*/  FFMA R0, R3, R4, R0 ;  /* 0x0000000403007223 */ /* 0x000fce0000000000 */
.L_x_137:
[----:B------:R-:W-:Y:S05]  /*85c0*/  BSYNC.RECONVERGENT B1 ;  /* 0x0000000000017941 */ /* 0x000fea0003800200 */
.L_x_135:
        /* <DEDUP_REMOVED lines=9> */
[----:B------:R-:W-:-:S05]  /*8660*/  FFMA R4, R5, R4, R5 ;  /* 0x0000000405047223 */ /* 0x000fca0000000005 */
[----:B------:R-:W-:-:S04]  /*8670*/  FSEL R5, R4, RZ, P1 ;  /* 0x000000ff04057208 */ /* 0x000fc80000800000 */
[----:B------:R-:W-:-:S05]  /*8680*/  FSEL R5, R5, |R0|, P0 ;  /* 0x4000000005057208 */ /* 0x000fca0000000000 */
[----:B------:R-:W-:-:S04]  /*8690*/  FMUL R4, R5, R5 ;  /* 0x0000000505047220 */ /* 0x000fc80000400000 */
[----:B------:R-:W-:-:S04]  /*86a0*/  FFMA R3, R4, R11, 0.018773360177874565125 ;  /* 0x3c99ca9704037423 */ /* 0x000fc8000000000b */
[----:B------:R-:W-:-:S04]  /*86b0*/  FFMA R3, R4, R3, 0.046769052743911743164 ;  /* 0x3d3f90e804037423 */ /* 0x000fc80000000003 */
[----:B------:R-:W-:-:S04]  /*86c0*/  FFMA R3, R4, R3, 0.074823014438152313232 ;  /* 0x3d993ccf04037423 */ /* 0x000fc80000000003 */
[----:B------:R-:W-:-:S04]  /*86d0*/  FFMA R3, R4, R3, 0.16667181253433227539 ;  /* 0x3e2aac0404037423 */ /* 0x000fc80000000003 */
[----:B------:R-:W-:-:S04]  /*86e0*/  FMUL R4, R4, R3 ;  /* 0x0000000304047220 */ /* 0x000fc80000400000 */
[----:B------:R-:W-:Y:S01]  /*86f0*/  FFMA R5, R5, R4, R5 ;  /* 0x0000000405057223 */ /* 0x000fe20000000005 */
[----:B------:R-:W-:-:S03]  /*8700*/  HFMA2 R4, -RZ, RZ, 1.9599609375, 20144 ;  /* 0x3fd774ebff047431 */ /* 0x000fc600000001ff */
[----:B------:R-:W-:-:S04]  /*8710*/  FMUL R3, R5, -2 ;  /* 0xc000000005037820 */ /* 0x000fc80000400000 */
[----:B------:R-:W-:-:S05]  /*8720*/  @P0 FFMA R5, R4, 0.93318945169448852539, R3 ;  /* 0x3f6ee58104050823 */ /* 0x000fca0000000003 */
[C---:B------:R-:W-:Y:S02]  /*8730*/  FSETP.NAN.AND P0, PT, R5.reuse, R5, PT ;  /* 0x000000050500720b */ /* 0x040fe40003f08000 */
[----:B------:R-:W-:-:S04]  /*8740*/  LOP3.LUT R0, R5, 0x80000000, R0, 0xb8, !PT ;  /* 0x8000000005007812 */ /* 0x000fc800078eb800 */
[----:B------:R-:W-:-:S07]  /*8750*/  FSEL R21, R0, R5, !P0 ;  /* 0x0000000500157208 */ /* 0x000fce0004000000 */
.L_x_134:
[----:B------:R-:W-:Y:S05]  /*8760*/  BSYNC.RECONVERGENT B0 ;  /* 0x0000000000007941 */ /* 0x000fea0003800200 */
.L_x_132:
[C---:B------:R-:W-:Y:S01]  /*8770*/  FMUL R0, R21.reuse, 0.63661974668502807617 ;  /* 0x3f22f98315007820 */ /* 0x040fe20000400000 */
[----:B------:R-:W-:Y:S01]  /*8780*/  FSETP.GE.AND P0, PT, |R21|, 105615, PT ;  /* 0x47ce47801500780b */ /* 0x000fe20003f06200 */
[----:B------:R-:W-:Y:S04]  /*8790*/  BSSY.RECONVERGENT B0, `(.L_x_138) ;  /* 0x000003e000007945 */ /* 0x000fe80003800200 */
[----:B------:R-:W1:Y:S02]  /*87a0*/  F2I.NTZ R0, R0 ;  /* 0x0000000000007305 */ /* 0x000e640000203100 */
[----:B-1----:R-:W-:-:S05]  /*87b0*/  I2FP.F32.S32 R4, R0 ;  /* 0x0000000000047245 */ /* 0x002fca0000201400 */
[----:B------:R-:W-:-:S04]  /*87c0*/  FFMA R3, R4, -1.5707962512969970703, R21 ;  /* 0xbfc90fda04037823 */ /* 0x000fc80000000015 */
[----:B------:R-:W-:-:S04]  /*87d0*/  FFMA R3, R4, -7.5497894158615963534e-08, R3 ;  /* 0xb3a2216804037823 */ /* 0x000fc80000000003 */
[----:B------:R-:W-:Y:S01]  /*87e0*/  FFMA R3, R4, -5.3903029534742383927e-15, R3 ;  /* 0xa7c234c504037823 */ /* 0x000fe20000000003 */
[----:B------:R-:W-:Y:S06]  /*87f0*/  @!P0 BRA `(.L_x_139) ;  /* 0x0000000000dc8947 */ /* 0x000fec0003800000 */
[----:B------:R-:W-:-:S13]  /*8800*/  FSETP.NEU.AND P0, PT, |R21|, +INF , PT ;  /* 0x7f8000001500780b */ /* 0x000fda0003f0d200 */
[----:B------:R-:W-:Y:S01]  /*8810*/  @!P0 FMUL R3, RZ, R21 ;  /* 0x00000015ff038220 */ /* 0x000fe20000400000 */
[----:B------:R-:W-:Y:S01]  /*8820*/  @!P0 IMAD.MOV.U32 R0, RZ, RZ, RZ ;  /* 0x000000ffff008224 */ /* 0x000fe200078e00ff */
[----:B------:R-:W-:Y:S06]  /*8830*/  @!P0 BRA `(.L_x_139) ;  /* 0x0000000000cc8947 */ /* 0x000fec0003800000 */
[----:B------:R-:W-:Y:S01]  /*8840*/  IMAD.SHL.U32 R0, R21, 0x100, RZ ;  /* 0x0000010015007824 */ /* 0x000fe200078e00ff */
[----:B------:R-:W-:Y:S01]  /*8850*/  BSSY.RECONVERGENT B1, `(.L_x_140) ;  /* 0x0000012000017945 */ /* 0x000fe20003800200 */
[----:B------:R-:W-:Y:S01]  /*8860*/  MOV R6, RZ ;  /* 0x000000ff00067202 */ /* 0x000fe20000000f00 */
[----:B------:R-:W-:Y:S02]  /*8870*/  IMAD.MOV.U32 R67, RZ, RZ, RZ ;  /* 0x000000ffff437224 */ /* 0x000fe400078e00ff */
[----:B------:R-:W-:Y:S01]  /*8880*/  IMAD.MOV.U32 R3, RZ, RZ, RZ ;  /* 0x000000ffff037224 */ /* 0x000fe200078e00ff */
[----:B------:R-:W-:-:S07]  /*8890*/  LOP3.LUT R69, R0, 0x80000000, RZ, 0xfc, !PT ;  /* 0x8000000000457812 */ /* 0x000fce00078efcff */
.L_x_141:
[----:B-1----:R-:W1:Y:S01]  /*88a0*/  LDC.64 R4, c[0x4][0x38] ;  /* 0x01000e00ff047b82 */ /* 0x002e620000000a00 */
[----:B------:R-:W-:Y:S02]  /*88b0*/  R2UR UR4, R34 ;  /* 0x00000000220472ca */ /* 0x000fe400000e0000 */
[----:B------:R-:W-:Y:S01]  /*88c0*/  R2UR UR5, R35 ;  /* 0x00000000230572ca */ /* 0x000fe200000e0000 */
[----:B-1----:R-:W-:-:S12]  /*88d0*/  IMAD.WIDE.U32 R4, R3, 0x4, R4 ;  /* 0x0000000403047825 */ /* 0x002fd800078e0004 */
[----:B------:R-:W3:Y:S01]  /*88e0*/  LDG.E.CONSTANT R4, desc[UR4][R4.64] ;  /* 0x0000000404047981 */ /* 0x000ee2000c1e9900 */
[C---:B------:R-:W-:Y:S01]  /*88f0*/  LEA R0, R3.reuse, R1, 0x2 ;  /* 0x0000000103007211 */ /* 0x040fe200078e10ff */
[----:B------:R-:W-:-:S05]  /*8900*/  VIADD R3, R3, 0x1 ;  /* 0x0000000103037836 */ /* 0x000fca0000000000 */
[----:B------:R-:W-:Y:S01]  /*8910*/  ISETP.NE.AND P0, PT, R3, 0x6, PT ;  /* 0x000000060300780c */ /* 0x000fe20003f05270 */
[----:B---3--:R-:W-:-:S03]  /*8920*/  IMAD.WIDE.U32 R10, R4, R69, RZ ;  /* 0x00000045040a7225 */ /* 0x008fc600078e00ff */
[----:B------:R-:W-:-:S05]  /*8930*/  IADD3 R65, P1, PT, R10, R6, RZ ;  /* 0x000000060a417210 */ /* 0x000fca0007f3e0ff */
[----:B------:R1:W-:Y:S01]  /*8940*/  STL [R0], R65 ;  /* 0x0000004100007387 */ /* 0x0003e20000100800 */
[----:B------:R-:W-:-:S03]  /*8950*/  IMAD.X R6, R11, 0x1, R67, P1 ;  /* 0x000000010b067824 */ /* 0x000fc600008e0643 */
[----:B------:R-:W-:Y:S05]  /*8960*/  @P0 BRA `(.L_x_141) ;  /* 0xfffffffc00cc0947 */ /* 0x000fea000383ffff */
[----:B------:R-:W-:Y:S05]  /*8970*/  BSYNC.RECONVERGENT B1 ;  /* 0x0000000000017941 */ /* 0x000fea0003800200 */
.L_x_140:
[----:B------:R-:W-:Y:S01]  /*8980*/  SHF.R.U32.HI R5, RZ, 0x17, R21 ;  /* 0x00000017ff057819 */ /* 0x000fe20000011615 */
[----:B------:R3:W-:Y:S03]  /*8990*/  STL [R1+0x18], R6 ;  /* 0x0000180601007387 */ /* 0x0007e60000100800 */
[C---:B-1----:R-:W-:Y:S02]  /*89a0*/  LOP3.LUT R0, R5.reuse, 0xe0, RZ, 0xc0, !PT ;  /* 0x000000e005007812 */ /* 0x042fe400078ec0ff */
[----:B------:R-:W-:Y:S02]  /*89b0*/  LOP3.LUT P0, RZ, R5, 0x1f, RZ, 0xc0, !PT ;  /* 0x0000001f05ff7812 */ /* 0x000fe4000780c0ff */
[----:B------:R-:W-:-:S04]  /*89c0*/  IADD3 R0, PT, PT, R0, -0x80, RZ ;  /* 0xffffff8000007810 */ /* 0x000fc80007ffe0ff */
[----:B------:R-:W-:-:S05]  /*89d0*/  SHF.R.U32.HI R0, RZ, 0x5, R0 ;  /* 0x00000005ff007819 */ /* 0x000fca0000011600 */
[----:B------:R-:W-:-:S05]  /*89e0*/  IMAD R65, R0, -0x4, R1 ;  /* 0xfffffffc00417824 */ /* 0x000fca00078e0201 */
[----:B------:R-:W4:Y:S04]  /*89f0*/  LDL R0, [R65+0x18] ;  /* 0x0000180041007983 */ /* 0x000f280000100800 */
[----:B------:R-:W4:Y:S04]  /*8a00*/  LDL R3, [R65+0x14] ;  /* 0x0000140041037983 */ /* 0x000f280000100800 */
[----:B------:R-:W5:Y:S01]  /*8a10*/  @P0 LDL R4, [R65+0x10] ;  /* 0x0000100041040983 */ /* 0x000f620000100800 */
[----:B------:R-:W-:Y:S01]  /*8a20*/  LOP3.LUT R5, R5, 0x1f, RZ, 0xc0, !PT ;  /* 0x0000001f05057812 */ /* 0x000fe200078ec0ff */
[----:B------:R-:W-:Y:S01]  /*8a30*/  UMOV UR4, 0x54442d19 ;  /* 0x54442d1900047882 */ /* 0x000fe20000000000 */
[----:B------:R-:W-:-:S02]  /*8a40*/  UMOV UR5, 0x3bf921fb ;  /* 0x3bf921fb00057882 */ /* 0x000fc40000000000 */
[-C--:B----4-:R-:W-:Y:S02]  /*8a50*/  @P0 SHF.L.W.U32.HI R0, R3, R5.reuse, R0 ;  /* 0x0000000503000219 */ /* 0x090fe40000010e00 */
[----:B-----5:R-:W-:Y:S02]  /*8a60*/  @P0 SHF.L.W.U32.HI R3, R4, R5, R3 ;  /* 0x0000000504030219 */ /* 0x020fe40000010e03 */
[----:B------:R-:W-:Y:S02]  /*8a70*/  ISETP.GE.AND P0, PT, R21, RZ, PT ;  /* 0x000000ff1500720c */ /* 0x000fe40003f06270 */
[C---:B------:R-:W-:Y:S01]  /*8a80*/  SHF.L.W.U32.HI R4, R3.reuse, 0x2, R0 ;  /* 0x0000000203047819 */ /* 0x040fe20000010e00 */
[----:B------:R-:W-:-:S03]  /*8a90*/  IMAD.SHL.U32 R3, R3, 0x4, RZ ;  /* 0x0000000403037824 */ /* 0x000fc600078e00ff */
[----:B------:R-:W-:Y:S02]  /*8aa0*/  SHF.R.S32.HI R5, RZ, 0x1f, R4 ;  /* 0x0000001fff057819 */ /* 0x000fe40000011404 */
[----:B------:R-:W-:Y:S02]  /*8ab0*/  LOP3.LUT R21, R4, R21, RZ, 0x3c, !PT ;  /* 0x0000001504157212 */ /* 0x000fe400078e3cff */
[C---:B------:R-:W-:Y:S02]  /*8ac0*/  LOP3.LUT R10, R5.reuse, R3, RZ, 0x3c, !PT ;  /* 0x00000003050a7212 */ /* 0x040fe400078e3cff */
[----:B------:R-:W-:Y:S02]  /*8ad0*/  LOP3.LUT R11, R5, R4, RZ, 0x3c, !PT ;  /* 0x00000004050b7212 */ /* 0x000fe400078e3cff */
[----:B------:R-:W-:Y:S02]  /*8ae0*/  SHF.R.U32.HI R3, RZ, 0x1e, R0 ;  /* 0x0000001eff037819 */ /* 0x000fe40000011600 */
[----:B------:R-:W-:-:S02]  /*8af0*/  ISETP.GE.AND P1, PT, R21, RZ, PT ;  /* 0x000000ff1500720c */ /* 0x000fc40003f26270 */
[----:B------:R-:W1:Y:S01]  /*8b00*/  I2F.F64.S64 R10, R10 ;  /* 0x0000000a000a7312 */ /* 0x000e620000301c00 */
[----:B------:R-:W-:-:S05]  /*8b10*/  LEA.HI R0, R4, R3, RZ, 0x1 ;  /* 0x0000000304007211 */ /* 0x000fca00078f08ff */
[----:B------:R-:W-:-:S05]  /*8b20*/  IMAD.MOV R3, RZ, RZ, -R0 ;  /* 0x000000ffff037224 */ /* 0x000fca00078e0a00 */
[----:B------:R-:W-:Y:S01]  /*8b30*/  @!P0 MOV R0, R3 ;  /* 0x0000000300008202 */ /* 0x000fe20000000f00 */
[----:B-1----:R-:W-:-:S10]  /*8b40*/  DMUL R68, R10, UR4 ;  /* 0x000000040a447c28 */ /* 0x002fd40008000000 */
[----:B------:R-:W1:Y:S02]  /*8b50*/  F2F.F32.F64 R68, R68 ;  /* 0x0000004400447310 */ /* 0x000e640000301000 */
[----:B-1-3--:R-:W-:-:S07]  /*8b60*/  FSEL R3, -R68, R68, !P1 ;  /* 0x0000004444037208 */ /* 0x00afce0004800100 */
.L_x_139:
[----:B------:R-:W-:Y:S05]  /*8b70*/  BSYNC.RECONVERGENT B0 ;  /* 0x0000000000007941 */ /* 0x000fea0003800200 */
.L_x_138:
[----:B------:R-:W-:Y:S01]  /*8b80*/  LOP3.LUT R4, R0, 0x1, RZ, 0xc0, !PT ;  /* 0x0000000100047812 */ /* 0x000fe200078ec0ff */
[----:B------:R-:W-:Y:S01]  /*8b90*/  FMUL R21, R3, R3 ;  /* 0x0000000303157220 */ /* 0x000fe20000400000 */
[----:B------:R-:W-:Y:S01]  /*8ba0*/  IMAD.MOV.U32 R6, RZ, RZ, 0x37cbac00 ;  /* 0x37cbac00ff067424 */ /* 0x000fe200078e00ff */
[----:B------:R-:W1:Y:S01]  /*8bb0*/  MUFU.RCP64H R5, R9 ;  /* 0x0000000900057308 */ /* 0x000e620000001800 */
[----:B------:R-:W-:Y:S01]  /*8bc0*/  ISETP.NE.U32.AND P0, PT, R4, 0x1, PT ;  /* 0x000000010400780c */ /* 0x000fe20003f05070 */
[----:B------:R-:W-:Y:S02]  /*8bd0*/  IMAD.MOV.U32 R4, RZ, RZ, 0x3d2aaabb ;  /* 0x3d2aaabbff047424 */ /* 0x000fe400078e00ff */
[----:B------:R-:W-:Y:S01]  /*8be0*/  FFMA R6, R21, R6, -0.0013887860113754868507 ;  /* 0xbab607ed15067423 */ /* 0x000fe20000000006 */
[----:B------:R-:W-:Y:S01]  /*8bf0*/  MOV R68, 0x3effffff ;  /* 0x3effffff00447802 */ /* 0x000fe20000000f00 */
[----:B------:R-:W-:Y:S01]  /*8c00*/  BSSY.RECONVERGENT B1, `(.L_x_142) ;  /* 0x0000020000017945 */ /* 0x000fe20003800200 */
[----:B------:R-:W-:-:S02]  /*8c10*/  LOP3.LUT P1, RZ, R0, 0x2, RZ, 0xc0, !PT ;  /* 0x0000000200ff7812 */ /* 0x000fc4000782c0ff */
[----:B------:R-:W-:Y:S02]  /*8c20*/  FSEL R6, R6, -0.00019574658654164522886, !P0 ;  /* 0xb94d415306067808 */ /* 0x000fe40004000000 */
[----:B------:R-:W-:Y:S02]  /*8c30*/  FSEL R4, R4, 0.0083327032625675201416, !P0 ;  /* 0x3c0885e404047808 */ /* 0x000fe40004000000 */
[----:B------:R-:W-:Y:S02]  /*8c40*/  FSEL R68, -R68, -0.16666662693023681641, !P0 ;  /* 0xbe2aaaa844447808 */ /* 0x000fe40004000100 */
[----:B------:R-:W-:Y:S01]  /*8c50*/  FSEL R0, R3, 1, P0 ;  /* 0x3f80000003007808 */ /* 0x000fe20000000000 */
[----:B------:R-:W-:Y:S01]  /*8c60*/  FFMA R6, R21, R6, R4 ;  /* 0x0000000615067223 */ /* 0x000fe20000000004 */
[----:B------:R-:W-:-:S03]  /*8c70*/  IMAD.MOV.U32 R4, RZ, RZ, 0x1 ;  /* 0x00000001ff047424 */ /* 0x000fc600078e00ff */
[C---:B------:R-:W-:Y:S01]  /*8c80*/  FFMA R6, R21.reuse, R6, R68 ;  /* 0x0000000615067223 */ /* 0x040fe20000000044 */
[----:B------:R-:W-:Y:S02]  /*8c90*/  FFMA R21, R21, R0, RZ ;  /* 0x0000000015157223 */ /* 0x000fe400000000ff */
[----:B-1----:R-:W-:Y:S02]  /*8ca0*/  DFMA R10, -R8, R4, 1 ;  /* 0x3ff00000080a742b */ /* 0x002fe40000000104 */
[----:B------:R-:W-:-:S04]  /*8cb0*/  FFMA R0, R21, R6, R0 ;  /* 0x0000000615007223 */ /* 0x000fc80000000000 */
[----:B------:R-:W-:Y:S02]  /*8cc0*/  @P1 FADD R0, RZ, -R0 ;  /* 0x80000000ff001221 */ /* 0x000fe40000000000 */
[----:B------:R-:W-:-:S08]  /*8cd0*/  DFMA R10, R10, R10, R10 ;  /* 0x0000000a0a0a722b */ /* 0x000fd0000000000a */
[----:B------:R-:W-:Y:S01]  /*8ce0*/  DFMA R10, R4, R10, R4 ;  /* 0x0000000a040a722b */ /* 0x000fe20000000004 */
[----:B------:R-:W1:Y:S07]  /*8cf0*/  F2F.F64.F32 R4, R0 ;  /* 0x0000000000047310 */ /* 0x000e6e0000201800 */
[----:B------:R-:W-:-:S08]  /*8d00*/  DFMA R68, -R8, R10, 1 ;  /* 0x3ff000000844742b */ /* 0x000fd0000000010a */
[----:B------:R-:W-:Y:S02]  /*8d10*/  DFMA R70, R10, R68, R10 ;  /* 0x000000440a46722b */ /* 0x000fe4000000000a */
[----:B-1----:R-:W-:-:S08]  /*8d20*/  DMUL R68, R4, R40 ;  /* 0x0000002804447228 */ /* 0x002fd00000000000 */
[----:B------:R-:W-:Y:S02]  /*8d30*/  DMUL R4, R70, R68 ;  /* 0x0000004446047228 */ /* 0x000fe40000000000 */
[----:B------:R-:W-:-:S06]  /*8d40*/  FSETP.GEU.AND P1, PT, |R69|, 6.5827683646048100446e-37, PT ;  /* 0x036000004500780b */ /* 0x000fcc0003f2e200 */
[----:B------:R-:W-:-:S08]  /*8d50*/  DFMA R10, -R8, R4, R68 ;  /* 0x00000004080a722b */ /* 0x000fd00000000144 */
[----:B------:R-:W-:-:S10]  /*8d60*/  DFMA R4, R70, R10, R4 ;  /* 0x0000000a4604722b */ /* 0x000fd40000000004 */
[----:B------:R-:W-:-:S05]  /*8d70*/  FFMA R3, RZ, R9, R5 ;  /* 0x00000009ff037223 */ /* 0x000fca0000000005 */
[----:B------:R-:W-:-:S13]  /*8d80*/  FSETP.GT.AND P0, PT, |R3|, 1.469367938527859385e-39, PT ;  /* 0x001000000300780b */ /* 0x000fda0003f04200 */
[----:B------:R-:W-:Y:S05]  /*8d90*/  @P0 BRA P1, `(.L_x_143) ;  /* 0x0000000000180947 */ /* 0x000fea0000800000 */
[----:B------:R-:W-:Y:S01]  /*8da0*/  IMAD.MOV.U32 R78, RZ, RZ, R8 ;  /* 0x000000ffff4e7224 */ /* 0x000fe200078e0008 */
[----:B------:R-:W-:Y:S02]  /*8db0*/  MOV R79, R9 ;  /* 0x00000009004f7202 */ /* 0x000fe40000000f00 */
[----:B------:R-:W-:-:S07]  /*8dc0*/  MOV R10, 0x8de0 ;  /* 0x00008de0000a7802 */ /* 0x000fce0000000f00 */
[----:B0-2---:R-:W-:Y:S05]  /*8dd0*/  CALL.REL.NOINC `($__internal_0_$__cuda_sm20_div_rn_f64_full) ;  /* 0x0000019800587944 */ /* 0x005fea0003c00000 */
[----:B------:R-:W-:Y:S02]  /*8de0*/  IMAD.MOV.U32 R4, RZ, RZ, R6 ;  /* 0x000000ffff047224 */ /* 0x000fe400078e0006 */
[----:B------:R-:W-:-:S07]  /*8df0*/  IMAD.MOV.U32 R5, RZ, RZ, R71 ;  /* 0x000000ffff057224 */ /* 0x000fce00078e0047 */
.L_x_143:
[----:B------:R-:W-:Y:S05]  /*8e00*/  BSYNC.RECONVERGENT B1 ;  /* 0x0000000000017941 */ /* 0x000fea0003800200 */
.L_x_142:
[----:B------:R-:W1:Y:S01]  /*8e10*/  F2F.F32.F64 R21, R4 ;  /* 0x0000000400157310 */ /* 0x000e620000301000 */
[----:B------:R-:W-:Y:S01]  /*8e20*/  UMOV UR4, 0xe2308c3a ;  /* 0xe2308c3a00047882 */ /* 0x000fe20000000000 */
[----:B------:R-:W-:-:S06]  /*8e30*/  UMOV UR5, 0x3e45798e ;  /* 0x3e45798e00057882 */ /* 0x000fcc0000000000 */
[----:B-1----:R-:W1:Y:S02]  /*8e40*/  F2F.F64.F32 R10, |R21| ;  /* 0x40000015000a7310 */ /* 0x002e640000201800 */
[----:B-1----:R-:W-:-:S14]  /*8e50*/  DSETP.GTU.AND P0, PT, R10, UR4, PT ;  /* 0x000000040a007e2a */ /* 0x002fdc000bf0c000 */
[----:B------:R-:W-:Y:S05]  /*8e60*/  @P0 BRA `(.L_x_144) ;  /* 0x0000005400e80947 */ /* 0x000fea0003800000 */
[----:B------:R-:W-:Y:S01]  /*8e70*/  FSETP.GTU.AND P3, PT, |R21|, 8, PT ;  /* 0x410000001500780b */ /* 0x000fe20003f6c200 */
[----:B------:R-:W-:-:S12]  /*8e80*/  BSSY.RECONVERGENT B0, `(.L_x_145) ;  /* 0x000008e000007945 */ /* 0x000fd80003800200 */
[----:B------:R-:W-:Y:S05]  /*8e90*/  @P3 BRA `(.L_x_146) ;  /* 0x0000000000603947 */ /* 0x000fea0003800000 */
[C---:B------:R-:W-:Y:S01]  /*8ea0*/  FADD R0, |R21|.reuse, -2.4048254489898681641 ;  /* 0xc019e8a915007421 */ /* 0x040fe20000000200 */
[----:B------:R-:W-:Y:S01]  /*8eb0*/  MOV R3, 0x26b3b8e7 ;  /* 0x26b3b8e700037802 */ /* 0x000fe20000000f00 */
[C---:B------:R-:W-:Y:S01]  /*8ec0*/  FADD R4, |R21|.reuse, -5.5200781822204589844 ;  /* 0xc0b0a47b15047421 */ /* 0x040fe20000000200 */
[----:B------:R-:W-:Y:S01]  /*8ed0*/  FADD R5, |R21|, -8.6537275314331054688 ;  /* 0xc10a75ab15057421 */ /* 0x000fe20000000200 */
[----:B------:R-:W-:Y:S02]  /*8ee0*/  FADD R0, R0, -1.0870589761680093943e-07 ;  /* 0xb3e971b300007421 */ /* 0x000fe40000000000 */
[----:B------:R-:W-:Y:S02]  /*8ef0*/  FADD R4, R4, 7.1934145751129108248e-08 ;  /* 0x339a7a3704047421 */ /* 0x000fe40000000000 */
[----:B------:R-:W-:-:S04]  /*8f00*/  FFMA R3, R0, -R3, -7.6677725312831318538e-14 ;  /* 0xa9aca9b300037423 */ /* 0x000fc80000000803 */
[----:B------:R-:W-:-:S04]  /*8f10*/  FFMA R3, R0, R3, 2.71505561089124825e-12 ;  /* 0x2c3f0e1800037423 */ /* 0x000fc80000000003 */
[----:B------:R-:W-:-:S04]  /*8f20*/  FFMA R3, R0, R3, -6.0280118570343876883e-12 ;  /* 0xacd4178100037423 */ /* 0x000fc80000000003 */
[----:B------:R-:W-:-:S04]  /*8f30*/  FFMA R3, R0, R3, -4.2393266674878304912e-10 ;  /* 0xafe90f3800037423 */ /* 0x000fc80000000003 */
[----:B------:R-:W-:-:S04]  /*8f40*/  FFMA R3, R0, R3, 5.8276378167576581291e-10 ;  /* 0x3020305b00037423 */ /* 0x000fc80000000003 */
[----:B------:R-:W-:-:S04]  /*8f50*/  FFMA R3, R0, R3, 5.8077841202930358122e-08 ;  /* 0x3379714300037423 */ /* 0x000fc80000000003 */
[----:B------:R-:W-:-:S04]  /*8f60*/  FFMA R3, R0, R3, 1.8003311064163085575e-09 ;  /* 0x30f76f8500037423 */ /* 0x000fc80000000003 */
[----:B------:R-:W-:-:S04]  /*8f70*/  FFMA R3, R0, R3, -5.4500733313034288585e-06 ;  /* 0xb6b6dfc600037423 */ /* 0x000fc80000000003 */
[----:B------:R-:W-:-:S04]  /*8f80*/  FFMA R3, R0, R3, -7.3432206590950954705e-06 ;  /* 0xb6f665c900037423 */ /* 0x000fc80000000003 */
[----:B------:R-:W-:-:S04]  /*8f90*/  FFMA R3, R0, R3, 0.00030170319951139390469 ;  /* 0x399e2deb00037423 */ /* 0x000fc80000000003 */
[----:B------:R-:W-:-:S04]  /*8fa0*/  FFMA R3, R0, R3, 0.00077395443804562091827 ;  /* 0x3a4ae33400037423 */ /* 0x000fc80000000003 */
[----:B------:R-:W-:-:S04]  /*8fb0*/  FFMA R3, R0, R3, -0.0072834617458283901215 ;  /* 0xbbeeaa1b00037423 */ /* 0x000fc80000000003 */
[----:B------:R-:W-:-:S04]  /*8fc0*/  FFMA R3, R0, R3, -0.026668203994631767273 ;  /* 0xbcda774700037423 */ /* 0x000fc80000000003 */
[----:B------:R-:W-:Y:S01]  /*8fd0*/  FMUL R3, R0, R3 ;  /* 0x0000000300037220 */ /* 0x000fe20000400000 */
[----:B------:R-:W-:-:S03]  /*8fe0*/  FADD R0, R5, -3.8147791769915784243e-07 ;  /* 0xb4cccded05007421 */ /* 0x000fc60000000000 */
[----:B------:R-:W-:-:S04]  /*8ff0*/  FMUL R3, R3, R4 ;  /* 0x0000000403037220 */ /* 0x000fc80000400000 */
[----:B------:R-:W-:Y:S01]  /*9000*/  FMUL R65, R3, R0 ;  /* 0x0000000003417220 */ /* 0x000fe20000400000 */
[----:B------:R-:W-:Y:S06]  /*9010*/  BRA `(.L_x_147) ;  /* 0x0000000400d07947 */ /* 0x000fec0003800000 */
.L_x_146:
[----:B------:R-:W-:Y:S01]  /*9020*/  FSETP.NEU.AND P0, PT, |R21|, +INF , PT ;  /* 0x7f8000001500780b */ /* 0x000fe20003f0d200 */
[----:B------:R-:W-:-:S12]  /*9030*/  IMAD.MOV.U32 R65, RZ, RZ, RZ ;  /* 0x000000ffff417224 */ /* 0x000fd800078e00ff */
[----:B------:R-:W-:Y:S05]  /*9040*/  @!P0 BRA `(.L_x_147) ;  /* 0x0000000400c48947 */ /* 0x000fea0003800000 */
[----:B------:R-:W1:Y:S01]  /*9050*/  MUFU.RCP R0, |R21| ;  /* 0x4000001500007308 */ /* 0x000e620000001000 */
[----:B------:R-:W-:Y:S01]  /*9060*/  IMAD.MOV.U32 R4, RZ, RZ, 0x3f91e009 ;  /* 0x3f91e009ff047424 */ /* 0x000fe200078e00ff */
[----:B------:R-:W-:Y:S01]  /*9070*/  BSSY.RECONVERGENT B1, `(.L_x_148) ;  /* 0x000004a000017945 */ /* 0x000fe20003800200 */
[----:B-1----:R-:W-:-:S04]  /*9080*/  FMUL R3, R0, R0 ;  /* 0x0000000000037220 */ /* 0x002fc80000400000 */
[----:B------:R-:W-:-:S04]  /*9090*/  FFMA R4, R3, R4, -0.20532675087451934814 ;  /* 0xbe52412d03047423 */ /* 0x000fc80000000004 */
[----:B------:R-:W-:-:S04]  /*90a0*/  FFMA R4, R3, R4, 0.06509173661470413208 ;  /* 0x3d854ed103047423 */ /* 0x000fc80000000004 */
[----:B------:R-:W-:-:S04]  /*90b0*/  FFMA R4, R3, R4, -0.12499999254941940308 ;  /* 0xbdffffff03047423 */ /* 0x000fc80000000004 */
[----:B------:R-:W-:Y:S01]  /*90c0*/  FFMA R72, R0, R4, |R21| ;  /* 0x0000000400487223 */ /* 0x000fe20000000415 */
[----:B------:R-:W-:-:S03]  /*90d0*/  MOV R0, 0x4056fe93 ;  /* 0x4056fe9300007802 */ /* 0x000fc60000000f00 */
[C---:B------:R-:W-:Y:S01]  /*90e0*/  FMUL R4, R72.reuse, 0.63661974668502807617 ;  /* 0x3f22f98348047820 */ /* 0x040fe20000400000 */
[----:B------:R-:W-:Y:S01]  /*90f0*/  FSETP.GE.AND P0, PT, |R72|, 105615, PT ;  /* 0x47ce47804800780b */ /* 0x000fe20003f06200 */
[----:B------:R-:W-:-:S04]  /*9100*/  FFMA R0, R3, R0, -0.51452267169952392578 ;  /* 0xbf03b7c203007423 */ /* 0x000fc80000000000 */
[----:B------:R-:W1:Y:S01]  /*9110*/  F2I.NTZ R4, R4 ;  /* 0x0000000400047305 */ /* 0x000e620000203100 */
[----:B------:R-:W-:-:S04]  /*9120*/  FFMA R0, R3, R0, 0.10337056964635848999 ;  /* 0x3dd3b3f303007423 */ /* 0x000fc80000000000 */
[----:B------:R-:W-:-:S04]  /*9130*/  FFMA R0, R3, R0, -0.062499724328517913818 ;  /* 0xbd7fffb603007423 */ /* 0x000fc80000000000 */
[----:B------:R-:W-:Y:S01]  /*9140*/  FFMA R70, R3, R0, 1 ;  /* 0x3f80000003467423 */ /* 0x000fe20000000000 */
        /* <DEDUP_REMOVED lines=15> */
.L_x_151:
        /* <DEDUP_REMOVED lines=14> */
.L_x_150:
        /* <DEDUP_REMOVED lines=30> */
[----:B-1-3--:R-:W-:-:S07]  /*9500*/  FSEL R5, -R68, R68, !P1 ;  /* 0x0000004444057208 */ /* 0x00afce0004800100 */
.L_x_149:
[----:B------:R-:W-:Y:S05]  /*9510*/  BSYNC.RECONVERGENT B1 ;  /* 0x0000000000017941 */ /* 0x000fea0003800200 */
.L_x_148:
[----:B------:R-:W-:Y:S01]  /*9520*/  LOP3.LUT R4, R4, 0x3, RZ, 0xc0, !PT ;  /* 0x0000000304047812 */ /* 0x000fe200078ec0ff */
[----:B------:R-:W-:Y:S02]  /*9530*/  IMAD.MOV.U32 R3, RZ, RZ, 0x3fc90fdb ;  /* 0x3fc90fdbff037424 */ /* 0x000fe400078e00ff */
[C---:B------:R-:W-:Y:S01]  /*9540*/  FMUL R6, |R21|.reuse, 16777216 ;  /* 0x4b80000015067820 */ /* 0x040fe20000400200 */
[----:B------:R-:W-:Y:S01]  /*9550*/  FSETP.GEU.AND P1, PT, |R21|, 1.175494350822287508e-38, PT ;  /* 0x008000001500780b */ /* 0x000fe20003f2e200 */
[----:B------:R-:W-:Y:S01]  /*9560*/  IMAD.MOV.U32 R10, RZ, RZ, 0x37cbac00 ;  /* 0x37cbac00ff0a7424 */ /* 0x000fe200078e00ff */
[----:B------:R-:W-:Y:S01]  /*9570*/  I2FP.F32.U32 R4, R4 ;  /* 0x0000000400047245 */ /* 0x000fe20000201000 */
[----:B------:R-:W-:Y:S01]  /*9580*/  IMAD.MOV.U32 R65, RZ, RZ, 0x3e2aaaa8 ;  /* 0x3e2aaaa8ff417424 */ /* 0x000fe200078e00ff */
[----:B------:R-:W-:Y:S01]  /*9590*/  FSEL R11, R6, |R21|, !P1 ;  /* 0x40000015060b7208 */ /* 0x000fe20004800000 */
[----:B------:R-:W-:Y:S02]  /*95a0*/  HFMA2 R6, -RZ, RZ, 1.0078125, -8.98838043212890625e-05 ;  /* 0x3c0885e4ff067431 */ /* 0x000fe400000001ff */
[----:B------:R-:W-:-:S03]  /*95b0*/  FFMA R4, R4, R3, -0.78539818525314331055 ;  /* 0xbf490fdb04047423 */ /* 0x000fc60000000003 */
[----:B------:R-:W1:Y:S01]  /*95c0*/  MUFU.RSQ R11, R11 ;  /* 0x0000000b000b7308 */ /* 0x000e620000001400 */
[----:B------:R-:W-:-:S04]  /*95d0*/  FADD R4, R4, R5 ;  /* 0x0000000504047221 */ /* 0x000fc80000000000 */
[----:B------:R-:W-:-:S06]  /*95e0*/  FMUL R0, R4, 0.63661974668502807617 ;  /* 0x3f22f98304007820 */ /* 0x000fcc0000400000 */
[----:B------:R-:W3:Y:S01]  /*95f0*/  F2I.NTZ R0, R0 ;  /* 0x0000000000007305 */ /* 0x000ee20000203100 */
[----:B-1----:R-:W-:-:S04]  /*9600*/  @!P1 FMUL R11, R11, 4096 ;  /* 0x458000000b0b9820 */ /* 0x002fc80000400000 */
[----:B------:R-:W-:-:S04]  /*9610*/  FMUL R11, R11, 0.79788458347320556641 ;  /* 0x3f4c422a0b0b7820 */ /* 0x000fc80000400000 */
[----:B------:R-:W-:Y:S01]  /*9620*/  FMUL R11, R70, R11 ;  /* 0x0000000b460b7220 */ /* 0x000fe20000400000 */
[----:B---3--:R-:W-:-:S05]  /*9630*/  I2FP.F32.S32 R3, R0 ;  /* 0x0000000000037245 */ /* 0x008fca0000201400 */
[----:B------:R-:W-:-:S04]  /*9640*/  FFMA R4, R3, -1.5707962512969970703, R4 ;  /* 0xbfc90fda03047823 */ /* 0x000fc80000000004 */
[----:B------:R-:W-:Y:S01]  /*9650*/  FFMA R4, R3, -7.5497894158615963534e-08, R4 ;  /* 0xb3a2216803047823 */ /* 0x000fe20000000004 */
[----:B------:R-:W-:-:S03]  /*9660*/  LOP3.LUT R3, R0, 0x1, RZ, 0xc0, !PT ;  /* 0x0000000100037812 */ /* 0x000fc600078ec0ff */
[----:B------:R-:W-:Y:S01]  /*9670*/  FMUL R5, R4, R4 ;  /* 0x0000000404057220 */ /* 0x000fe20000400000 */
[----:B------:R-:W-:-:S03]  /*9680*/  ISETP.NE.U32.AND P0, PT, R3, 0x1, PT ;  /* 0x000000010300780c */ /* 0x000fc60003f05070 */
[----:B------:R-:W-:Y:S01]  /*9690*/  FFMA R3, R5, R10, -0.0013887860113754868507 ;  /* 0xbab607ed05037423 */ /* 0x000fe2000000000a */
[----:B------:R-:W-:-:S04]  /*96a0*/  FSEL R10, R6, 0.041666727513074874878, !P0 ;  /* 0x3d2aaabb060a7808 */ /* 0x000fc80004000000 */
[----:B------:R-:W-:Y:S01]  /*96b0*/  FSEL R6, R3, -0.00019574658654164522886, P0 ;  /* 0xb94d415303067808 */ /* 0x000fe20000000000 */
[----:B------:R-:W-:Y:S01]  /*96c0*/  VIADD R3, R0, 0x1 ;  /* 0x0000000100037836 */ /* 0x000fe20000000000 */
[----:B------:R-:W-:-:S03]  /*96d0*/  FSEL R0, R4, 1, !P0 ;  /* 0x3f80000004007808 */ /* 0x000fc60004000000 */
[----:B------:R-:W-:Y:S01]  /*96e0*/  FFMA R6, R5, R6, R10 ;  /* 0x0000000605067223 */ /* 0x000fe2000000000a */
[----:B------:R-:W-:Y:S02]  /*96f0*/  FSEL R10, -R65, -0.4999999701976776123, !P0 ;  /* 0xbeffffff410a7808 */ /* 0x000fe40004000100 */
[----:B------:R-:W-:-:S03]  /*9700*/  LOP3.LUT P0, RZ, R3, 0x2, RZ, 0xc0, !PT ;  /* 0x0000000203ff7812 */ /* 0x000fc6000780c0ff */
[C---:B------:R-:W-:Y:S01]  /*9710*/  FFMA R6, R5.reuse, R6, R10 ;  /* 0x0000000605067223 */ /* 0x040fe2000000000a */
[----:B------:R-:W-:-:S04]  /*9720*/  FFMA R5, R5, R0, RZ ;  /* 0x0000000005057223 */ /* 0x000fc800000000ff */
[----:B------:R-:W-:-:S05]  /*9730*/  FFMA R0, R5, R6, R0 ;  /* 0x0000000605007223 */ /* 0x000fca0000000000 */
[----:B------:R-:W-:-:S04]  /*9740*/  @P0 FADD R0, RZ, -R0 ;  /* 0x80000000ff000221 */ /* 0x000fc80000000000 */
[----:B------:R-:W-:-:S07]  /*9750*/  FMUL R65, R0, R11 ;  /* 0x0000000b00417220 */ /* 0x000fce0000400000 */
.L_x_147:
[----:B------:R-:W-:Y:S05]  /*9760*/  BSYNC.RECONVERGENT B0 ;  /* 0x0000000000007941 */ /* 0x000fea0003800200 */
.L_x_145:
[----:B------:R-:W-:Y:S01]  /*9770*/  FSETP.GT.AND P4, PT, |R21|, 2, PT ;  /* 0x400000001500780b */ /* 0x000fe20003f84200 */
[----:B------:R-:W-:-:S12]  /*9780*/  BSSY.RECONVERGENT B3, `(.L_x_152) ;  /* 0x0000227000037945 */ /* 0x000fd80003800200 */
[----:B------:R-:W-:Y:S05]  /*9790*/  @!P4 BRA `(.L_x_153) ;  /* 0x0000001000ccc947 */ /* 0x000fea0003800000 */
[----:B------:R-:W-:Y:S04]  /*97a0*/  BSSY.RECONVERGENT B0, `(.L_x_154) ;  /* 0x000008b000007945 */ /* 0x000fe80003800200 */
[----:B------:R-:W-:Y:S05]  /*97b0*/  @P3 BRA `(.L_x_155) ;  /* 0x0000000000543947 */ /* 0x000fea0003800000 */
[C---:B------:R-:W-:Y:S01]  /*97c0*/  FADD R0, |R21|.reuse, -3.8317060470581054688 ;  /* 0xc0753aac15007421 */ /* 0x040fe20000000200 */
[----:B------:R-:W-:Y:S01]  /*97d0*/  MOV R3, 0x29af3463 ;  /* 0x29af346300037802 */ /* 0x000fe20000000f00 */
[----:B------:R-:W-:Y:S02]  /*97e0*/  FADD R4, |R21|, -7.01558685302734375 ;  /* 0xc0e07fb015047421 */ /* 0x000fe40000000200 */
[----:B------:R-:W-:Y:S02]  /*97f0*/  FADD R0, R0, 7.6850589891819254262e-08 ;  /* 0x33a5090f00007421 */ /* 0x000fe40000000000 */
[----:B------:R-:W-:Y:S02]  /*9800*/  FADD R4, R4, 1.8321172490232129348e-07 ;  /* 0x3444b8db04047421 */ /* 0x000fe40000000000 */
[----:B------:R-:W-:-:S04]  /*9810*/  FFMA R3, R0, R3, 9.2190859980745276658e-13 ;  /* 0x2b81bf4200037423 */ /* 0x000fc80000000003 */
[----:B------:R-:W-:-:S04]  /*9820*/  FFMA R3, R0, R3, -2.5706882803011588123e-11 ;  /* 0xade21ec100037423 */ /* 0x000fc80000000003 */
[----:B------:R-:W-:-:S04]  /*9830*/  FFMA R3, R0, R3, -2.0179057036440184447e-10 ;  /* 0xaf5ddeff00037423 */ /* 0x000fc80000000003 */
[----:B------:R-:W-:-:S04]  /*9840*/  FFMA R3, R0, R3, 4.5125276848523299122e-09 ;  /* 0x319b0c9d00037423 */ /* 0x000fc80000000003 */
[----:B------:R-:W-:-:S04]  /*9850*/  FFMA R3, R0, R3, 2.7016289649850477872e-08 ;  /* 0x32e8117300037423 */ /* 0x000fc80000000003 */
[----:B------:R-:W-:-:S04]  /*9860*/  FFMA R3, R0, R3, -5.3477970141102559865e-07 ;  /* 0xb50f8dc800037423 */ /* 0x000fc80000000003 */
[----:B------:R-:W-:-:S04]  /*9870*/  FFMA R3, R0, R3, -2.3602763121743919328e-06 ;  /* 0xb61e653d00037423 */ /* 0x000fc80000000003 */
[----:B------:R-:W-:-:S04]  /*9880*/  FFMA R3, R0, R3, 4.1210809285985305905e-05 ;  /* 0x382cd9c500037423 */ /* 0x000fc80000000003 */
[----:B------:R-:W-:-:S04]  /*9890*/  FFMA R3, R0, R3, 0.00011917029041796922684 ;  /* 0x38f9eb1000037423 */ /* 0x000fc80000000003 */
[----:B------:R-:W-:-:S04]  /*98a0*/  FFMA R3, R0, R3, -0.0018075588159263134003 ;  /* 0xbaeceb9c00037423 */ /* 0x000fc80000000003 */
[----:B------:R-:W-:-:S04]  /*98b0*/  FFMA R3, R0, R3, -0.0025548927951604127884 ;  /* 0xbb276ffd00037423 */ /* 0x000fc80000000003 */
[----:B------:R-:W-:-:S04]  /*98c0*/  FFMA R3, R0, R3, 0.033013891428709030151 ;  /* 0x3d07399300037423 */ /* 0x000fc80000000003 */
[----:B------:R-:W-:-:S04]  /*98d0*/  FMUL R3, R3, R4 ;  /* 0x0000000403037220 */ /* 0x000fc80000400000 */
[----:B------:R-:W-:-:S04]  /*98e0*/  FMUL R0, R0, R3 ;  /* 0x0000000300007220 */ /* 0x000fc80000400000 */
[----:B------:R-:W-:Y:S01]  /*98f0*/  FMUL R0, |R21|, R0 ;  /* 0x0000000015007220 */ /* 0x000fe20000400200 */
[----:B------:R-:W-:Y:S06]  /*9900*/  BRA `(.L_x_156) ;  /* 0x0000000400d07947 */ /* 0x000fec0003800000 */
.L_x_155:
[----:B------:R-:W-:Y:S01]  /*9910*/  FSETP.NEU.AND P0, PT, |R21|, +INF , PT ;  /* 0x7f8000001500780b */ /* 0x000fe20003f0d200 */
[----:B------:R-:W-:-:S12]  /*9920*/  IMAD.MOV.U32 R0, RZ, RZ, RZ ;  /* 0x000000ffff007224 */ /* 0x000fd800078e00ff */
[----:B------:R-:W-:Y:S05]  /*9930*/  @!P0 BRA `(.L_x_156) ;  /* 0x0000000400c48947 */ /* 0x000fea0003800000 */
[----:B------:R-:W1:Y:S01]  /*9940*/  MUFU.RCP R4, |R21| ;  /* 0x4000001500047308 */ /* 0x000e620000001000 */
[----:B------:R-:W-:Y:S01]  /*9950*/  IMAD.MOV.U32 R0, RZ, RZ, 0x3fca3ba2 ;  /* 0x3fca3ba2ff007424 */ /* 0x000fe200078e00ff */
[----:B------:R-:W-:Y:S01]  /*9960*/  BSSY.RECONVERGENT B1, `(.L_x_157) ;  /* 0x000004a000017945 */ /* 0x000fe20003800200 */
[----:B-1----:R-:W-:-:S04]  /*9970*/  FMUL R11, R4, R4 ;  /* 0x00000004040b7220 */ /* 0x002fc80000400000 */
[----:B------:R-:W-:-:S04]  /*9980*/  FFMA R0, R11, -R0, 0.36148586869239807129 ;  /* 0x3eb914ad0b007423 */ /* 0x000fc80000000800 */
[----:B------:R-:W-:-:S04]  /*9990*/  FFMA R0, R11, R0, -0.16401261091232299805 ;  /* 0xbe27f2ec0b007423 */ /* 0x000fc80000000000 */
[----:B------:R-:W-:-:S04]  /*99a0*/  FFMA R0, R11, R0, 0.37499991059303283691 ;  /* 0x3ebffffd0b007423 */ /* 0x000fc80000000000 */
[----:B------:R-:W-:Y:S01]  /*99b0*/  FFMA R71, R4, R0, |R21| ;  /* 0x0000000004477223 */ /* 0x000fe20000000415 */
[----:B------:R-:W-:-:S03]  /*99c0*/  HFMA2 R0, -RZ, RZ, 2.25390625, -14.4296875 ;  /* 0x4082cb37ff007431 */ /* 0x000fc600000001ff */
[C---:B------:R-:W-:Y:S01]  /*99d0*/  FMUL R3, R71.reuse, 0.63661974668502807617 ;  /* 0x3f22f98347037820 */ /* 0x040fe20000400000 */
[----:B------:R-:W-:-:S05]  /*99e0*/  FSETP.GE.AND P0, PT, |R71|, 105615, PT ;  /* 0x47ce47804700780b */ /* 0x000fca0003f06200 */
[----:B------:R-:W1:Y:S01]  /*99f0*/  F2I.NTZ R3, R3 ;  /* 0x0000000300037305 */ /* 0x000e620000203100 */
[----:B------:R-:W-:-:S04]  /*9a00*/  FFMA R0, R11, -R0, 0.74987655878067016602 ;  /* 0x3f3ff7e90b007423 */ /* 0x000fc80000000800 */
[----:B------:R-:W-:-:S04]  /*9a10*/  FFMA R0, R11, R0, -0.19291564822196960449 ;  /* 0xbe458bae0b007423 */ /* 0x000fc80000000000 */
[----:B------:R-:W-:-:S04]  /*9a20*/  FFMA R0, R11, R0, 0.18749825656414031982 ;  /* 0x3e3fff8b0b007423 */ /* 0x000fc80000000000 */
        /* <DEDUP_REMOVED lines=16> */
.L_x_160:
        /* <DEDUP_REMOVED lines=14> */
.L_x_159:
        /* <DEDUP_REMOVED lines=31> */
.L_x_158:
[----:B------:R-:W-:Y:S05]  /*9e00*/  BSYNC.RECONVERGENT B1 ;  /* 0x0000000000017941 */ /* 0x000fea0003800200 */
.L_x_157:
[----:B------:R-:W-:Y:S01]  /*9e10*/  LOP3.LUT R3, R3, 0x3, RZ, 0xc0, !PT ;  /* 0x0000000303037812 */ /* 0x000fe200078ec0ff */
[----:B------:R-:W-:Y:S02]  /*9e20*/  IMAD.MOV.U32 R0, RZ, RZ, 0x3fc90fdb ;  /* 0x3fc90fdbff007424 */ /* 0x000fe400078e00ff */
[C---:B------:R-:W-:Y:S01]  /*9e30*/  FMUL R6, |R21|.reuse, 16777216 ;  /* 0x4b80000015067820 */ /* 0x040fe20000400200 */
[----:B------:R-:W-:Y:S01]  /*9e40*/  FSETP.GEU.AND P0, PT, |R21|, 1.175494350822287508e-38, PT ;  /* 0x008000001500780b */ /* 0x000fe20003f0e200 */
[----:B------:R-:W-:Y:S01]  /*9e50*/  HFMA2 R10, -RZ, RZ, 1.0078125, -8.98838043212890625e-05 ;  /* 0x3c0885e4ff0a7431 */ /* 0x000fe200000001ff */
[----:B------:R-:W-:Y:S01]  /*9e60*/  I2FP.F32.U32 R3, R3 ;  /* 0x0000000300037245 */ /* 0x000fe20000201000 */
[----:B------:R-:W-:Y:S01]  /*9e70*/  IMAD.MOV.U32 R11, RZ, RZ, 0x3e2aaaa8 ;  /* 0x3e2aaaa8ff0b7424 */ /* 0x000fe200078e00ff */
[----:B------:R-:W-:Y:S01]  /*9e80*/  FSEL R67, R6, |R21|, !P0 ;  /* 0x4000001506437208 */ /* 0x000fe20004000000 */
[----:B------:R-:W-:Y:S02]  /*9e90*/  IMAD.MOV.U32 R6, RZ, RZ, 0x37cbac00 ;  /* 0x37cbac00ff067424 */ /* 0x000fe400078e00ff */
[----:B------:R-:W-:-:S03]  /*9ea0*/  FFMA R3, R3, R0, -2.3561944961547851562 ;  /* 0xc016cbe403037423 */ /* 0x000fc60000000000 */
[----:B------:R-:W1:Y:S01]  /*9eb0*/  MUFU.RSQ R67, R67 ;  /* 0x0000004300437308 */ /* 0x000e620000001400 */
[----:B------:R-:W-:-:S04]  /*9ec0*/  FADD R3, R3, R4 ;  /* 0x0000000403037221 */ /* 0x000fc80000000000 */
[----:B------:R-:W-:-:S06]  /*9ed0*/  FMUL R0, R3, 0.63661974668502807617 ;  /* 0x3f22f98303007820 */ /* 0x000fcc0000400000 */
[----:B------:R-:W3:Y:S01]  /*9ee0*/  F2I.NTZ R0, R0 ;  /* 0x0000000000007305 */ /* 0x000ee20000203100 */
[----:B-1----:R-:W-:-:S04]  /*9ef0*/  @!P0 FMUL R67, R67, 4096 ;  /* 0x4580000043438820 */ /* 0x002fc80000400000 */
[----:B------:R-:W-:Y:S01]  /*9f00*/  FMUL R67, R67, 0.79788458347320556641 ;  /* 0x3f4c422a43437820 */ /* 0x000fe20000400000 */
        /* <DEDUP_REMOVED lines=10> */
[----:B------:R-:W-:Y:S02]  /*9fb0*/  FSEL R0, R3, 1, !P1 ;  /* 0x3f80000003007808 */ /* 0x000fe40004800000 */
[----:B------:R-:W-:Y:S01]  /*9fc0*/  FSEL R3, -R11, -0.4999999701976776123, !P1 ;  /* 0xbeffffff0b037808 */ /* 0x000fe20004800100 */
[----:B------:R-:W-:Y:S01]  /*9fd0*/  FFMA R6, R5, R6, R10 ;  /* 0x0000000605067223 */ /* 0x000fe2000000000a */
[----:B------:R-:W-:-:S03]  /*9fe0*/  LOP3.LUT P1, RZ, R4, 0x2, RZ, 0xc0, !PT ;  /* 0x0000000204ff7812 */ /* 0x000fc6000782c0ff */
[C---:B------:R-:W-:Y:S01]  /*9ff0*/  FFMA R3, R5.reuse, R6, R3 ;  /* 0x0000000605037223 */ /* 0x040fe20000000003 */
[----:B------:R-:W-:-:S04]  /*a000*/  FFMA R5, R5, R0, RZ ;  /* 0x0000000005057223 */ /* 0x000fc800000000ff */
[----:B------:R-:W-:Y:S01]  /*a010*/  FFMA R0, R5, R3, R0 ;  /* 0x0000000305007223 */ /* 0x000fe20000000000 */
[----:B------:R-:W-:-:S04]  /*a020*/  FMUL R3, R67, R70 ;  /* 0x0000004643037220 */ /* 0x000fc80000400000 */
[----:B------:R-:W-:-:S04]  /*a030*/  @P1 FADD R0, RZ, -R0 ;  /* 0x80000000ff001221 */ /* 0x000fc80000000000 */
[----:B------:R-:W-:-:S07]  /*a040*/  FMUL R0, R0, R3 ;  /* 0x0000000300007220 */ /* 0x000fce0000400000 */
.L_x_156:
[----:B------:R-:W-:Y:S05]  /*a050*/  BSYNC.RECONVERGENT B0 ;  /* 0x0000000000007941 */ /* 0x000fea0003800200 */
.L_x_154:
[----:B------:R-:W-:Y:S01]  /*a060*/  FSETP.GEU.AND P0, PT, R21, RZ, PT ;  /* 0x000000ff1500720b */ /* 0x000fe20003f0e000 */
[----:B------:R-:W-:Y:S03]  /*a070*/  BSSY.RECONVERGENT B0, `(.L_x_161) ;  /* 0x000008f000007945 */ /* 0x000fe60003800200 */
[----:B------:R-:W-:Y:S01]  /*a080*/  FSEL R75, -R0, R0, !P0 ;  /* 0x00000000004b7208 */ /* 0x000fe20004000100 */
[----:B------:R-:W-:Y:S08]  /*a090*/  @P3 BRA `(.L_x_162) ;  /* 0x0000000000603947 */ /* 0x000ff00003800000 */
        /* <DEDUP_REMOVED lines=24> */
.L_x_162:
        /* <DEDUP_REMOVED lines=34> */
.L_x_167:
        /* <DEDUP_REMOVED lines=14> */
.L_x_166:
        /* <DEDUP_REMOVED lines=31> */
.L_x_165:
[----:B------:R-:W-:Y:S05]  /*a710*/  BSYNC.RECONVERGENT B1 ;  /* 0x0000000000017941 */ /* 0x000fea0003800200 */
.L_x_164:
        /* <DEDUP_REMOVED lines=9> */
[----:B------:R-:W-:-:S03]  /*a7b0*/  FFMA R0, R0, R5, -0.78539818525314331055 ;  /* 0xbf490fdb00007423 */ /* 0x000fc60000000005 */
[----:B------:R-:W1:Y:S01]  /*a7c0*/  MUFU.RSQ R67, R67 ;  /* 0x0000004300437308 */ /* 0x000e620000001400 */
[----:B------:R-:W-:-:S04]  /*a7d0*/  FADD R0, R0, R3 ;  /* 0x0000000300007221 */ /* 0x000fc80000000000 */
[----:B------:R-:W-:-:S06]  /*a7e0*/  FMUL R3, R0, 0.63661974668502807617 ;  /* 0x3f22f98300037820 */ /* 0x000fcc0000400000 */
[----:B------:R-:W3:Y:S01]  /*a7f0*/  F2I.NTZ R3, R3 ;  /* 0x0000000300037305 */ /* 0x000ee20000203100 */
[----:B-1----:R-:W-:Y:S01]  /*a800*/  @!P0 FMUL R67, R67, 4096 ;  /* 0x4580000043438820 */ /* 0x002fe20000400000 */
[----:B---3--:R-:W-:Y:S02]  /*a810*/  I2FP.F32.S32 R5, R3 ;  /* 0x0000000300057245 */ /* 0x008fe40000201400 */
[C---:B------:R-:W-:Y:S01]  /*a820*/  LOP3.LUT R4, R3.reuse, 0x1, RZ, 0xc0, !PT ;  /* 0x0000000103047812 */ /* 0x040fe200078ec0ff */
[----:B------:R-:W-:Y:S02]  /*a830*/  VIADD R3, R3, 0x1 ;  /* 0x0000000103037836 */ /* 0x000fe40000000000 */
[----:B------:R-:W-:Y:S01]  /*a840*/  FFMA R0, R5, -1.5707962512969970703, R0 ;  /* 0xbfc90fda05007823 */ /* 0x000fe20000000000 */
[----:B------:R-:W-:-:S03]  /*a850*/  ISETP.NE.U32.AND P1, PT, R4, 0x1, PT ;  /* 0x000000010400780c */ /* 0x000fc60003f25070 */
[----:B------:R-:W-:Y:S01]  /*a860*/  FFMA R0, R5, -7.5497894158615963534e-08, R0 ;  /* 0xb3a2216805007823 */ /* 0x000fe20000000000 */
[----:B------:R-:W-:-:S03]  /*a870*/  FSEL R11, -R11, -0.4999999701976776123, !P1 ;  /* 0xbeffffff0b0b7808 */ /* 0x000fc60004800100 */
[C---:B------:R-:W-:Y:S01]  /*a880*/  FMUL R5, R0.reuse, R0 ;  /* 0x0000000000057220 */ /* 0x040fe20000400000 */
[----:B------:R-:W-:-:S03]  /*a890*/  FSEL R0, R0, 1, !P1 ;  /* 0x3f80000000007808 */ /* 0x000fc60004800000 */
[----:B------:R-:W-:Y:S01]  /*a8a0*/  FFMA R4, R5, R6, -0.0013887860113754868507 ;  /* 0xbab607ed05047423 */ /* 0x000fe20000000006 */
[----:B------:R-:W-:-:S04]  /*a8b0*/  FSEL R6, R10, 0.041666727513074874878, !P1 ;  /* 0x3d2aaabb0a067808 */ /* 0x000fc80004800000 */
[----:B------:R-:W-:Y:S02]  /*a8c0*/  FSEL R4, R4, -0.00019574658654164522886, P1 ;  /* 0xb94d415304047808 */ /* 0x000fe40000800000 */
[----:B------:R-:W-:Y:S01]  /*a8d0*/  LOP3.LUT P1, RZ, R3, 0x2, RZ, 0xc0, !PT ;  /* 0x0000000203ff7812 */ /* 0x000fe2000782c0ff */
[----:B------:R-:W-:Y:S02]  /*a8e0*/  FMUL R3, R67, 0.79788458347320556641 ;  /* 0x3f4c422a43037820 */ /* 0x000fe40000400000 */
[----:B------:R-:W-:Y:S02]  /*a8f0*/  FFMA R4, R5, R4, R6 ;  /* 0x0000000405047223 */ /* 0x000fe40000000006 */
[----:B------:R-:W-:Y:S02]  /*a900*/  FMUL R3, R3, R70 ;  /* 0x0000004603037220 */ /* 0x000fe40000400000 */
[C---:B------:R-:W-:Y:S01]  /*a910*/  FFMA R4, R5.reuse, R4, R11 ;  /* 0x0000000405047223 */ /* 0x040fe2000000000b */
[----:B------:R-:W-:-:S04]  /*a920*/  FFMA R5, R5, R0, RZ ;  /* 0x0000000005057223 */ /* 0x000fc800000000ff */
[----:B------:R-:W-:-:S04]  /*a930*/  FFMA R0, R5, R4, R0 ;  /* 0x0000000405007223 */ /* 0x000fc80000000000 */
[----:B------:R-:W-:-:S04]  /*a940*/  @P1 FADD R0, RZ, -R0 ;  /* 0x80000000ff001221 */ /* 0x000fc80000000000 */
[----:B------:R-:W-:-:S07]  /*a950*/  FMUL R3, R0, R3 ;  /* 0x0000000300037220 */ /* 0x000fce0000400000 */
.L_x_163:
[----:B------:R-:W-:Y:S05]  /*a960*/  BSYNC.RECONVERGENT B0 ;  /* 0x0000000000007941 */ /* 0x000fea0003800200 */
.L_x_161:
[----:B------:R-:W1:Y:S01]  /*a970*/  MUFU.RCP R0, R21 ;  /* 0x0000001500007308 */ /* 0x000e620000001000 */
[----:B------:R-:W-:Y:S01]  /*a980*/  UMOV UR4, 0x40000000 ;  /* 0x4000000000047882 */ /* 0x000fe20000000000 */
[----:B------:R-:W-:Y:S01]  /*a990*/  BSSY.RECONVERGENT B4, `(.L_x_168) ;  /* 0x000000e000047945 */ /* 0x000fe20003800200 */
[----:B------:R-:W-:-:S05]  /*a9a0*/  MOV R6, UR4 ;  /* 0x0000000400067c02 */ /* 0x000fca0008000f00 */
[----:B------:R-:W3:Y:S01]  /*a9b0*/  FCHK P0, R6, R21 ;  /* 0x0000001506007302 */ /* 0x000ee20000000000 */
[----:B-1----:R-:W-:-:S04]  /*a9c0*/  FFMA R5, -R21, R0, 1 ;  /* 0x3f80000015057423 */ /* 0x002fc80000000100 */
[----:B------:R-:W-:-:S04]  /*a9d0*/  FFMA R0, R0, R5, R0 ;  /* 0x0000000500007223 */ /* 0x000fc80000000000 */
[----:B------:R-:W-:-:S04]  /*a9e0*/  FFMA R4, R0, 2, RZ ;  /* 0x4000000000047823 */ /* 0x000fc800000000ff */
[----:B------:R-:W-:-:S04]  /*a9f0*/  FFMA R5, -R21, R4, 2 ;  /* 0x4000000015057423 */ /* 0x000fc80000000104 */
[----:B------:R-:W-:Y:S01]  /*aa00*/  FFMA R0, R0, R5, R4 ;  /* 0x0000000500007223 */ /* 0x000fe20000000004 */
[----:B---3--:R-:W-:Y:S06]  /*aa10*/  @!P0 BRA `(.L_x_169) ;  /* 0x0000000000148947 */ /* 0x008fec0003800000 */
[----:B------:R-:W-:Y:S01]  /*aa20*/  IMAD.MOV.U32 R4, RZ, RZ, 0x40000000 ;  /* 0x40000000ff047424 */ /* 0x000fe200078e00ff */
[----:B------:R-:W-:Y:S01]  /*aa30*/  MOV R74, 0xaa60 ;  /* 0x0000aa60004a7802 */ /* 0x000fe20000000f00 */
[----:B------:R-:W-:-:S07]  /*aa40*/  IMAD.MOV.U32 R5, RZ, RZ, R21 ;  /* 0x000000ffff057224 */ /* 0x000fce00078e0015 */
[----:B0-2---:R-:W-:Y:S05]  /*aa50*/  CALL.REL.NOINC `($__internal_2_$__cuda_sm3x_div_rn_noftz_f32_slowpath) ;  /* 0x0000018400107944 */ /* 0x005fea0003c00000 */
[----:B------:R-:W-:-:S07]  /*aa60*/  MOV R0, R69 ;  /* 0x0000004500007202 */ /* 0x000fce0000000f00 */
.L_x_169:
[----:B------:R-:W-:Y:S05]  /*aa70*/  BSYNC.RECONVERGENT B4 ;  /* 0x0000000000047941 */ /* 0x000fea0003800200 */
.L_x_168:
[----:B------:R-:W-:Y:S02]  /*aa80*/  FSETP.GEU.AND P0, PT, |R21|, 1.000000003171076851e-30, PT ;  /* 0x0da242601500780b */ /* 0x000fe40003f0e200 */
[----:B------:R-:W-:-:S04]  /*aa90*/  LOP3.LUT R4, R75, 0x80000000, R21, 0xb8, !PT ;  /* 0x800000004b047812 */ /* 0x000fc800078eb815 */
[----:B------:R-:W-:-:S05]  /*aaa0*/  FSEL R4, R4, R75, !P0 ;  /* 0x0000004b04047208 */ /* 0x000fca0004000000 */
[----:B------:R-:W-:Y:S01]  /*aab0*/  FFMA R0, R4, R0, -R3 ;  /* 0x0000000004007223 */ /* 0x000fe20000000803 */
[----:B------:R-:W-:Y:S06]  /*aac0*/  BRA `(.L_x_170) ;  /* 0x0000000c00c87947 */ /* 0x000fec0003800000 */
.L_x_153:
[----:B------:R-:W1:Y:S01]  /*aad0*/  MUFU.RCP R0, R21 ;  /* 0x0000001500007308 */ /* 0x000e620000001000 */
[----:B------:R-:W-:Y:S01]  /*aae0*/  UMOV UR4, 0x41a00000 ;  /* 0x41a0000000047882 */ /* 0x000fe20000000000 */
[----:B------:R-:W-:Y:S01]  /*aaf0*/  BSSY.RECONVERGENT B4, `(.L_x_171) ;  /* 0x000000e000047945 */ /* 0x000fe20003800200 */
[----:B------:R-:W-:-:S05]  /*ab00*/  IMAD.U32 R6, RZ, RZ, UR4 ;  /* 0x00000004ff067e24 */ /* 0x000fca000f8e00ff */
        /* <DEDUP_REMOVED lines=8> */
[----:B------:R-:W-:Y:S02]  /*ab90*/  MOV R5, R21 ;  /* 0x0000001500057202 */ /* 0x000fe40000000f00 */
[----:B------:R-:W-:-:S07]  /*aba0*/  MOV R74, 0xabc0 ;  /* 0x0000abc0004a7802 */ /* 0x000fce0000000f00 */
[----:B0-2---:R-:W-:Y:S05]  /*abb0*/  CALL.REL.NOINC `($__internal_2_$__cuda_sm3x_div_rn_noftz_f32_slowpath) ;  /* 0x0000018000b87944 */ /* 0x005fea0003c00000 */
[----:B------:R-:W-:-:S07]  /*abc0*/  IMAD.MOV.U32 R0, RZ, RZ, R69 ;  /* 0x000000ffff007224 */ /* 0x000fce00078e0045 */
.L_x_172:
[----:B------:R-:W-:Y:S05]  /*abd0*/  BSYNC.RECONVERGENT B4 ;  /* 0x0000000000047941 */ /* 0x000fea0003800200 */
.L_x_171:
[----:B------:R-:W1:Y:S01]  /*abe0*/  MUFU.RCP R4, R21 ;  /* 0x0000001500047308 */ /* 0x000e620000001000 */
[----:B------:R-:W-:Y:S01]  /*abf0*/  UMOV UR4, 0x41900000 ;  /* 0x4190000000047882 */ /* 0x000fe20000000000 */
[----:B------:R-:W-:Y:S01]  /*ac00*/  IMAD.MOV.U32 R11, RZ, RZ, R0 ;  /* 0x000000ffff0b7224 */ /* 0x000fe200078e0000 */
[----:B------:R-:W-:Y:S01]  /*ac10*/  MOV R10, UR4 ;  /* 0x00000004000a7c02 */ /* 0x000fe20008000f00 */
[----:B------:R-:W-:Y:S01]  /*ac20*/  IMAD.MOV.U32 R5, RZ, RZ, 0x3f800000 ;  /* 0x3f800000ff057424 */ /* 0x000fe200078e00ff */
[----:B------:R-:W-:Y:S02]  /*ac30*/  BSSY.RECONVERGENT B4, `(.L_x_173) ;  /* 0x0000010000047945 */ /* 0x000fe40003800200 */
[----:B------:R-:W-:Y:S01]  /*ac40*/  FSETP.GT.AND P0, PT, |R11|, 9.99999986991104000000e+14, PT ;  /* 0x58635fa90b00780b */ /* 0x000fe20003f04200 */
[----:B------:R-:W3:Y:S03]  /*ac50*/  FCHK P1, R10, R21 ;  /* 0x000000150a007302 */ /* 0x000ee60000020000 */
[----:B------:R-:W-:Y:S01]  /*ac60*/  FSEL R6, R5, 1.0000000036274937255e-15, !P0 ;  /* 0x26901d7d05067808 */ /* 0x000fe20004000000 */
[----:B-1----:R-:W-:-:S08]  /*ac70*/  FFMA R3, -R21, R4, 1 ;  /* 0x3f80000015037423 */ /* 0x002fd00000000104 */
[----:B------:R-:W-:Y:S01]  /*ac80*/  @P0 FMUL R11, R11, 1.0000000036274937255e-15 ;  /* 0x26901d7d0b0b0820 */ /* 0x000fe20000400000 */
        /* <DEDUP_REMOVED lines=10> */
.L_x_174:
[----:B------:R-:W-:Y:S05]  /*ad30*/  BSYNC.RECONVERGENT B4 ;  /* 0x0000000000047941 */ /* 0x000fea0003800200 */
.L_x_173:
[----:B------:R-:W1:Y:S01]  /*ad40*/  MUFU.RCP R4, R21 ;  /* 0x0000001500047308 */ /* 0x000e620000001000 */
[----:B------:R-:W-:Y:S01]  /*ad50*/  UMOV UR4, 0x41800000 ;  /* 0x4180000000047882 */ /* 0x000fe20000000000 */
[----:B------:R-:W-:Y:S01]  /*ad60*/  FFMA R0, R11, R0, -R6 ;  /* 0x000000000b007223 */ /* 0x000fe20000000806 */
[----:B------:R-:W-:Y:S01]  /*ad70*/  IMAD.U32 R10, RZ, RZ, UR4 ;  /* 0x00000004ff0a7e24 */ /* 0x000fe2000f8e00ff */
[----:B------:R-:W-:Y:S03]  /*ad80*/  BSSY.RECONVERGENT B4, `(.L_x_175) ;  /* 0x0000011000047945 */ /* 0x000fe60003800200 */
[----:B------:R-:W-:Y:S01]  /*ad90*/  FSETP.GT.AND P0, PT, |R0|, 9.99999986991104000000e+14, PT ;  /* 0x58635fa90000780b */ /* 0x000fe20003f04200 */
[----:B------:R-:W3:Y:S01]  /*ada0*/  FCHK P1, R10, R21 ;  /* 0x000000150a007302 */ /* 0x000ee20000020000 */
[----:B-1----:R-:W-:-:S11]  /*adb0*/  FFMA R3, -R21, R4, 1 ;  /* 0x3f80000015037423 */ /* 0x002fd60000000104 */
[----:B------:R-:W-:Y:S01]  /*adc0*/  @P0 FMUL R0, R0, 1.0000000036274937255e-15 ;  /* 0x26901d7d00000820 */ /* 0x000fe20000400000 */
[----:B------:R-:W-:Y:S01]  /*add0*/  FFMA R3, R4, R3, R4 ;  /* 0x0000000304037223 */ /* 0x000fe20000000004 */
[----:B------:R-:W-:Y:S02]  /*ade0*/  @P0 FMUL R11, R11, 1.0000000036274937255e-15 ;  /* 0x26901d7d0b0b0820 */ /* 0x000fe40000400000 */
[----:B------:R-:W-:Y:S01]  /*adf0*/  FFMA R6, R0, 2, RZ ;  /* 0x4000000000067823 */ /* 0x000fe200000000ff */
[----:B------:R-:W-:-:S04]  /*ae00*/  FFMA R4, R3, 16, RZ ;  /* 0x4180000003047823 */ /* 0x000fc800000000ff */
[----:B------:R-:W-:-:S04]  /*ae10*/  FFMA R5, -R21, R4, 16 ;  /* 0x4180000015057423 */ /* 0x000fc80000000104 */
[----:B------:R-:W-:Y:S01]  /*ae20*/  FFMA R3, R3, R5, R4 ;  /* 0x0000000503037223 */ /* 0x000fe20000000004 */
[----:B---3--:R-:W-:Y:S06]  /*ae30*/  @!P1 BRA `(.L_x_176) ;  /* 0x0000000000149947 */ /* 0x008fec0003800000 */
[----:B------:R-:W-:Y:S02]  /*ae40*/  HFMA2 R4, -RZ, RZ, 2.75, 0 ;  /* 0x41800000ff047431 */ /* 0x000fe400000001ff */
[----:B------:R-:W-:Y:S01]  /*ae50*/  IMAD.MOV.U32 R5, RZ, RZ, R21 ;  /* 0x000000ffff057224 */ /* 0x000fe200078e0015 */
[----:B------:R-:W-:-:S07]  /*ae60*/  MOV R74, 0xae80 ;  /* 0x0000ae80004a7802 */ /* 0x000fce0000000f00 */
[----:B0-2---:R-:W-:Y:S05]  /*ae70*/  CALL.REL.NOINC `($__internal_2_$__cuda_sm3x_div_rn_noftz_f32_slowpath) ;  /* 0x0000018000087944 */ /* 0x005fea0003c00000 */
[----:B------:R-:W-:-:S07]  /*ae80*/  IMAD.MOV.U32 R3, RZ, RZ, R69 ;  /* 0x000000ffff037224 */ /* 0x000fce00078e0045 */
.L_x_176:
[----:B------:R-:W-:Y:S05]  /*ae90*/  BSYNC.RECONVERGENT B4 ;  /* 0x0000000000047941 */ /* 0x000fea0003800200 */
.L_x_175:
[----:B------:R-:W1:Y:S01]  /*aea0*/  MUFU.RCP R4, R21 ;  /* 0x0000001500047308 */ /* 0x000e620000001000 */
[----:B------:R-:W-:Y:S01]  /*aeb0*/  UMOV UR4, 0x41600000 ;  /* 0x4160000000047882 */ /* 0x000fe20000000000 */
[----:B------:R-:W-:Y:S01]  /*aec0*/  FFMA R11, R0, R3, -R11 ;  /* 0x00000003000b7223 */ /* 0x000fe2000000080b */
[----:B------:R-:W-:Y:S01]  /*aed0*/  MOV R10, UR4 ;  /* 0x00000004000a7c02 */ /* 0x000fe20008000f00 */
[----:B------:R-:W-:Y:S03]  /*aee0*/  BSSY.RECONVERGENT B4, `(.L_x_177) ;  /* 0x0000011000047945 */ /* 0x000fe60003800200 */
[----:B------:R-:W-:Y:S01]  /*aef0*/  FSETP.GT.AND P0, PT, |R11|, 9.99999986991104000000e+14, PT ;  /* 0x58635fa90b00780b */ /* 0x000fe20003f04200 */
[----:B------:R-:W3:Y:S01]  /*af00*/  FCHK P1, R10, R21 ;  /* 0x000000150a007302 */ /* 0x000ee20000020000 */
[----:B-1----:R-:W-:-:S11]  /*af10*/  FFMA R3, -R21, R4, 1 ;  /* 0x3f80000015037423 */ /* 0x002fd60000000104 */
[----:B------:R-:W-:Y:S01]  /*af20*/  @P0 FMUL R6, R6, 1.0000000036274937255e-15 ;  /* 0x26901d7d06060820 */ /* 0x000fe20000400000 */
[----:B------:R-:W-:Y:S01]  /*af30*/  FFMA R3, R4, R3, R4 ;  /* 0x0000000304037223 */ /* 0x000fe20000000004 */
[----:B------:R-:W-:Y:S01]  /*af40*/  @P0 FMUL R0, R0, 1.0000000036274937255e-15 ;  /* 0x26901d7d00000820 */ /* 0x000fe20000400000 */
[----:B------:R-:W-:Y:S02]  /*af50*/  @P0 FMUL R11, R11, 1.0000000036274937255e-15 ;  /* 0x26901d7d0b0b0820 */ /* 0x000fe40000400000 */
        /* <DEDUP_REMOVED lines=9> */
.L_x_178:
[----:B------:R-:W-:Y:S05]  /*aff0*/  BSYNC.RECONVERGENT B4 ;  /* 0x0000000000047941 */ /* 0x000fea0003800200 */
.L_x_177:
        /* <DEDUP_REMOVED lines=12> */
[----:B------:R-:W-:Y:S01]  /*b0c0*/  FFMA R5, R0, 12, RZ ;  /* 0x4140000000057823 */ /* 0x000fe200000000ff */
[----:B------:R-:W-:-:S03]  /*b0d0*/  FFMA R6, R3, 2, R6 ;  /* 0x4000000003067823 */ /* 0x000fc60000000006 */
        /* <DEDUP_REMOVED lines=8> */
.L_x_180:
[----:B------:R-:W-:Y:S05]  /*b160*/  BSYNC.RECONVERGENT B4 ;  /* 0x0000000000047941 */ /* 0x000fea0003800200 */
.L_x_179:
        /* <DEDUP_REMOVED lines=16> */
[----:B------:R-:W-:Y:S02]  /*b270*/  HFMA2 R4, -RZ, RZ, 2.5625, 0 ;  /* 0x41200000ff047431 */ /* 0x000fe400000001ff */
[----:B------:R-:W-:Y:S01]  /*b280*/  IMAD.MOV.U32 R5, RZ, RZ, R21 ;  /* 0x000000ffff057224 */ /* 0x000fe200078e0015 */
[----:B------:R-:W-:-:S07]  /*b290*/  MOV R74, 0xb2b0 ;  /* 0x0000b2b0004a7802 */ /* 0x000fce0000000f00 */
[----:B0-2---:R-:W-:Y:S05]  /*b2a0*/  CALL.REL.NOINC `($__internal_2_$__cuda_sm3x_div_rn_noftz_f32_slowpath) ;  /* 0x0000017800fc7944 */ /* 0x005fea0003c00000 */
[----:B------:R-:W-:-:S07]  /*b2b0*/  IMAD.MOV.U32 R0, RZ, RZ, R69 ;  /* 0x000000ffff007224 */ /* 0x000fce00078e0045 */
.L_x_182:
[----:B------:R-:W-:Y:S05]  /*b2c0*/  BSYNC.RECONVERGENT B4 ;  /* 0x0000000000047941 */ /* 0x000fea0003800200 */
.L_x_181:
        /* <DEDUP_REMOVED lines=22> */
.L_x_184:
[----:B------:R-:W-:Y:S05]  /*b430*/  BSYNC.RECONVERGENT B4 ;  /* 0x0000000000047941 */ /* 0x000fea0003800200 */
.L_x_183:
        /* <DEDUP_REMOVED lines=21> */
.L_x_186:
[----:B------:R-:W-:Y:S05]  /*b590*/  BSYNC.RECONVERGENT B4 ;  /* 0x0000000000047941 */ /* 0x000fea0003800200 */
.L_x_185:
        /* <DEDUP_REMOVED lines=17> */
[----:B------:R-:W-:Y:S02]  /*b6b0*/  HFMA2 R4, -RZ, RZ, 2.25, 0 ;  /* 0x40800000ff047431 */ /* 0x000fe400000001ff */
[----:B------:R-:W-:Y:S01]  /*b6c0*/  IMAD.MOV.U32 R5, RZ, RZ, R21 ;  /* 0x000000ffff057224 */ /* 0x000fe200078e0015 */
[----:B------:R-:W-:-:S07]  /*b6d0*/  MOV R74, 0xb6f0 ;  /* 0x0000b6f0004a7802 */ /* 0x000fce0000000f00 */
[----:B0-2---:R-:W-:Y:S05]  /*b6e0*/  CALL.REL.NOINC `($__internal_2_$__cuda_sm3x_div_rn_noftz_f32_slowpath) ;  /* 0x0000017400ec7944 */ /* 0x005fea0003c00000 */
[----:B------:R-:W-:-:S07]  /*b6f0*/  IMAD.MOV.U32 R0, RZ, RZ, R69 ;  /* 0x000000ffff007224 */ /* 0x000fce00078e0045 */
.L_x_188:
[----:B------:R-:W-:Y:S05]  /*b700*/  BSYNC.RECONVERGENT B4 ;  /* 0x0000000000047941 */ /* 0x000fea0003800200 */
.L_x_187:
        /* <DEDUP_REMOVED lines=15> */
[----:B------:R-:W-:Y:S01]  /*b800*/  IMAD.MOV.U32 R0, RZ, RZ, R3 ;  /* 0x000000ffff007224 */ /* 0x000fe200078e0003 */
[----:B---3--:R-:W-:Y:S06]  /*b810*/  @!P1 BRA `(.L_x_190) ;  /* 0x0000000000149947 */ /* 0x008fec0003800000 */
[----:B------:R-:W-:Y:S01]  /*b820*/  IMAD.MOV.U32 R4, RZ, RZ, 0x40000000 ;  /* 0x40000000ff047424 */ /* 0x000fe200078e00ff */
[----:B------:R-:W-:Y:S02]  /*b830*/  MOV R5, R21 ;  /* 0x0000001500057202 */ /* 0x000fe40000000f00 */
[----:B------:R-:W-:-:S07]  /*b840*/  MOV R74, 0xb860 ;  /* 0x0000b860004a7802 */ /* 0x000fce0000000f00 */
[----:B0-2---:R-:W-:Y:S05]  /*b850*/  CALL.REL.NOINC `($__internal_2_$__cuda_sm3x_div_rn_noftz_f32_slowpath) ;  /* 0x0000017400907944 */ /* 0x005fea0003c00000 */
[----:B------:R-:W-:-:S07]  /*b860*/  IMAD.MOV.U32 R4, RZ, RZ, R69 ;  /* 0x000000ffff047224 */ /* 0x000fce00078e0045 */
.L_x_190:
[----:B------:R-:W-:Y:S05]  /*b870*/  BSYNC.RECONVERGENT B4 ;  /* 0x0000000000047941 */ /* 0x000fea0003800200 */
.L_x_189:
[----:B------:R-:W-:Y:S01]  /*b880*/  FFMA R11, R11, R4, -R0 ;  /* 0x000000040b0b7223 */ /* 0x000fe20000000800 */
[----:B------:R-:W-:Y:S04]  /*b890*/  BSSY.RECONVERGENT B4, `(.L_x_191) ;  /* 0x0000014000047945 */ /* 0x000fe80003800200 */
[----:B------:R-:W-:-:S13]  /*b8a0*/  FSETP.GT.AND P0, PT, |R11|, 9.99999986991104000000e+14, PT ;  /* 0x58635fa90b00780b */ /* 0x000fda0003f04200 */
[----:B------:R-:W-:Y:S01]  /*b8b0*/  @P0 FMUL R6, R6, 1.0000000036274937255e-15 ;  /* 0x26901d7d06060820 */ /* 0x000fe20000400000 */
[----:B------:R-:W-:Y:S01]  /*b8c0*/  @P0 FMUL R11, R11, 1.0000000036274937255e-15 ;  /* 0x26901d7d0b0b0820 */ /* 0x000fe20000400000 */
[----:B------:R-:W-:-:S03]  /*b8d0*/  @P0 FMUL R0, R0, 1.0000000036274937255e-15 ;  /* 0x26901d7d00000820 */ /* 0x000fc60000400000 */
[----:B------:R-:W-:-:S04]  /*b8e0*/  FFMA R6, R11, 2, R6 ;  /* 0x400000000b067823 */ /* 0x000fc80000000006 */
[----:B------:R-:W-:-:S04]  /*b8f0*/  FADD R11, -R11, R6 ;  /* 0x000000060b0b7221 */ /* 0x000fc80000000100 */
[----:B------:R-:W1:Y:S08]  /*b900*/  MUFU.RCP R3, R11 ;  /* 0x0000000b00037308 */ /* 0x000e700000001000 */
[----:B------:R-:W3:Y:S01]  /*b910*/  FCHK P0, R0, R11 ;  /* 0x0000000b00007302 */ /* 0x000ee20000000000 */
[----:B-1----:R-:W-:-:S04]  /*b920*/  FFMA R4, -R11, R3, 1 ;  /* 0x3f8000000b047423 */ /* 0x002fc80000000103 */
[----:B------:R-:W-:-:S04]  /*b930*/  FFMA R3, R3, R4, R3 ;  /* 0x0000000403037223 */ /* 0x000fc80000000003 */
[----:B------:R-:W-:-:S04]  /*b940*/  FFMA R4, R0, R3, RZ ;  /* 0x0000000300047223 */ /* 0x000fc800000000ff */
[----:B------:R-:W-:-:S04]  /*b950*/  FFMA R5, -R11, R4, R0 ;  /* 0x000000040b057223 */ /* 0x000fc80000000100 */
[----:B------:R-:W-:Y:S01]  /*b960*/  FFMA R3, R3, R5, R4 ;  /* 0x0000000503037223 */ /* 0x000fe20000000004 */
[----:B---3--:R-:W-:Y:S06]  /*b970*/  @!P0 BRA `(.L_x_192) ;  /* 0x0000000000148947 */ /* 0x008fec0003800000 */
[----:B------:R-:W-:Y:S01]  /*b980*/  IMAD.MOV.U32 R4, RZ, RZ, R0 ;  /* 0x000000ffff047224 */ /* 0x000fe200078e0000 */
[----:B------:R-:W-:Y:S02]  /*b990*/  MOV R5, R11 ;  /* 0x0000000b00057202 */ /* 0x000fe40000000f00 */
[----:B------:R-:W-:-:S07]  /*b9a0*/  MOV R74, 0xb9c0 ;  /* 0x0000b9c0004a7802 */ /* 0x000fce0000000f00 */
[----:B0-2---:R-:W-:Y:S05]  /*b9b0*/  CALL.REL.NOINC `($__internal_2_$__cuda_sm3x_div_rn_noftz_f32_slowpath) ;  /* 0x0000017400387944 */ /* 0x005fea0003c00000 */
[----:B------:R-:W-:-:S07]  /*b9c0*/  IMAD.MOV.U32 R3, RZ, RZ, R69 ;  /* 0x000000ffff037224 */ /* 0x000fce00078e0045 */
.L_x_192:
[----:B------:R-:W-:Y:S05]  /*b9d0*/  BSYNC.RECONVERGENT B4 ;  /* 0x0000000000047941 */ /* 0x000fea0003800200 */
.L_x_191:
[----:B------:R-:W-:-:S07]  /*b9e0*/  IMAD.MOV.U32 R0, RZ, RZ, R3 ;  /* 0x000000ffff007224 */ /* 0x000fce00078e0003 */
.L_x_170:
[----:B------:R-:W-:Y:S05]  /*b9f0*/  BSYNC.RECONVERGENT B3 ;  /* 0x0000000000037941 */ /* 0x000fea0003800200 */
.L_x_152:
[----:B------:R-:W-:Y:S01]  /*ba00*/  FSETP.GTU.AND P0, PT, |R21|, 8, PT ;  /* 0x410000001500780b */ /* 0x000fe20003f0c200 */
[----:B------:R-:W-:Y:S04]  /*ba10*/  BSSY.RECONVERGENT B4, `(.L_x_193) ;  /* 0x00002bc000047945 */ /* 0x000fe80003800200 */
[----:B------:R-:W-:Y:S01]  /*ba20*/  BSSY.RELIABLE B3, `(.L_x_194) ;  /* 0x00001c8000037945 */ /* 0x000fe20003800100 */
[----:B------:R-:W-:-:S07]  /*ba30*/  FADD R65, -R0, R65 ;  /* 0x0000004100417221 */ /* 0x000fce0000000100 */
[----:B------:R-:W-:Y:S05]  /*ba40*/  @!P0 BRA `(.L_x_195) ;  /* 0x0000000c00c48947 */ /* 0x000fea0003800000 */
[----:B------:R-:W-:-:S13]  /*ba50*/  FSETP.NEU.AND P0, PT, |R21|, +INF , PT ;  /* 0x7f8000001500780b */ /* 0x000fda0003f0d200 */
[----:B------:R-:W-:Y:S05]  /*ba60*/  @!P0 BRA `(.L_x_196) ;  /* 0x0000000400d48947 */ /* 0x000fea0003800000 */
[----:B------:R-:W1:Y:S01]  /*ba70*/  MUFU.RCP R0, |R21| ;  /* 0x4000001500007308 */ /* 0x000e620000001000 */
[----:B------:R-:W-:Y:S01]  /*ba80*/  HFMA2 R4, -RZ, RZ, 1.8916015625, -516.5 ;  /* 0x3f91e009ff047431 */ /* 0x000fe200000001ff */
[----:B------:R-:W-:Y:S01]  /*ba90*/  BSSY.RECONVERGENT B0, `(.L_x_197) ;  /* 0x000004a000007945 */ /* 0x000fe20003800200 */
[----:B-1----:R-:W-:-:S04]  /*baa0*/  FMUL R5, R0, R0 ;  /* 0x0000000000057220 */ /* 0x002fc80000400000 */
[----:B------:R-:W-:-:S04]  /*bab0*/  FFMA R4, R5, R4, -0.20532675087451934814 ;  /* 0xbe52412d05047423 */ /* 0x000fc80000000004 */
[----:B------:R-:W-:-:S04]  /*bac0*/  FFMA R4, R5, R4, 0.06509173661470413208 ;  /* 0x3d854ed105047423 */ /* 0x000fc80000000004 */
[----:B------:R-:W-:-:S04]  /*bad0*/  FFMA R4, R5, R4, -0.12499999254941940308 ;  /* 0xbdffffff05047423 */ /* 0x000fc80000000004 */
[----:B------:R-:W-:Y:S01]  /*bae0*/  FFMA R72, R0, R4, |R21| ;  /* 0x0000000400487223 */ /* 0x000fe20000000415 */
[----:B------:R-:W-:-:S03]  /*baf0*/  IMAD.MOV.U32 R4, RZ, RZ, 0x4056fe93 ;  /* 0x4056fe93ff047424 */ /* 0x000fc600078e00ff */
        /* <DEDUP_REMOVED lines=22> */
.L_x_200:
[----:B-1----:R-:W1:Y:S01]  /*bc60*/  LDC.64 R4, c[0x4][0x38] ;  /* 0x01000e00ff047b82 */ /* 0x002e620000000a00 */
[----:B------:R-:W-:Y:S02]  /*bc70*/  R2UR UR4, R34 ;  /* 0x00000000220472ca */ /* 0x000fe400000e0000 */
[----:B------:R-:W-:Y:S01]  /*bc80*/  R2UR UR5, R35 ;  /* 0x00000000230572ca */ /* 0x000fe200000e0000 */
[----:B-1----:R-:W-:-:S12]  /*bc90*/  IMAD.WIDE.U32 R4, R3, 0x4, R4 ;  /* 0x0000000403047825 */ /* 0x002fd800078e0004 */
[----:B------:R-:W3:Y:S01]  /*bca0*/  LDG.E.CONSTANT R4, desc[UR4][R4.64] ;  /* 0x0000000404047981 */ /* 0x000ee2000c1e9900 */
[C---:B------:R-:W-:Y:S02]  /*bcb0*/  IMAD R0, R3.reuse, 0x4, R1 ;  /* 0x0000000403007824 */ /* 0x040fe400078e0201 */
[----:B------:R-:W-:-:S05]  /*bcc0*/  VIADD R3, R3, 0x1 ;  /* 0x0000000103037836 */ /* 0x000fca0000000000 */
[----:B------:R-:W-:Y:S01]  /*bcd0*/  ISETP.NE.AND P1, PT, R3, 0x6, PT ;  /* 0x000000060300780c */ /* 0x000fe20003f25270 */
[----:B---3--:R-:W-:-:S03]  /*bce0*/  IMAD.WIDE.U32 R10, R4, R71, RZ ;  /* 0x00000047040a7225 */ /* 0x008fc600078e00ff */
[----:B------:R-:W-:-:S04]  /*bcf0*/  IADD3 R67, P2, PT, R10, R6, RZ ;  /* 0x000000060a437210 */ /* 0x000fc80007f5e0ff */
[----:B------:R-:W-:Y:S01]  /*bd00*/  IADD3.X R6, PT, PT, R11, R69, RZ, P2, !PT ;  /* 0x000000450b067210 */ /* 0x000fe200017fe4ff */
[----:B------:R1:W-:Y:S04]  /*bd10*/  STL [R0], R67 ;  /* 0x0000004300007387 */ /* 0x0003e80000100800 */
[----:B------:R-:W-:Y:S05]  /*bd20*/  @P1 BRA `(.L_x_200) ;  /* 0xfffffffc00cc1947 */ /* 0x000fea000383ffff */
[----:B------:R-:W-:Y:S05]  /*bd30*/  BSYNC.RECONVERGENT B1 ;  /* 0x0000000000017941 */ /* 0x000fea0003800200 */
.L_x_199:
[----:B------:R-:W-:Y:S01]  /*bd40*/  SHF.R.U32.HI R5, RZ, 0x17, R72 ;  /* 0x00000017ff057819 */ /* 0x000fe20000011648 */
[----:B------:R3:W-:Y:S03]  /*bd50*/  STL [R1+0x18], R6 ;  /* 0x0000180601007387 */ /* 0x0007e60000100800 */
[C---:B-1----:R-:W-:Y:S02]  /*bd60*/  LOP3.LUT R0, R5.reuse, 0xe0, RZ, 0xc0, !PT ;  /* 0x000000e005007812 */ /* 0x042fe400078ec0ff */
[----:B------:R-:W-:-:S03]  /*bd70*/  LOP3.LUT P1, RZ, R5, 0x1f, RZ, 0xc0, !PT ;  /* 0x0000001f05ff7812 */ /* 0x000fc6000782c0ff */
[----:B------:R-:W-:-:S05]  /*bd80*/  VIADD R0, R0, 0xffffff80 ;  /* 0xffffff8000007836 */ /* 0x000fca0000000000 */
        /* <DEDUP_REMOVED lines=25> */
[----:B-1-3--:R-:W-:-:S07]  /*bf20*/  FSEL R3, -R68, R68, !P2 ;  /* 0x0000004444037208 */ /* 0x00afce0005000100 */
.L_x_198:
[----:B------:R-:W-:Y:S05]  /*bf30*/  BSYNC.RECONVERGENT B0 ;  /* 0x0000000000007941 */ /* 0x000fea0003800200 */
.L_x_197:
[----:B------:R-:W-:Y:S01]  /*bf40*/  LOP3.LUT R0, R0, 0x3, RZ, 0xc0, !PT ;  /* 0x0000000300007812 */ /* 0x000fe200078ec0ff */
[----:B------:R-:W-:Y:S02]  /*bf50*/  IMAD.MOV.U32 R5, RZ, RZ, 0x3fc90fdb ;  /* 0x3fc90fdbff057424 */ /* 0x000fe400078e00ff */
[C---:B------:R-:W-:Y:S01]  /*bf60*/  FMUL R6, |R21|.reuse, 16777216 ;  /* 0x4b80000015067820 */ /* 0x040fe20000400200 */
[----:B------:R-:W-:Y:S01]  /*bf70*/  FSETP.GEU.AND P1, PT, |R21|, 1.175494350822287508e-38, PT ;  /* 0x008000001500780b */ /* 0x000fe20003f2e200 */
[----:B------:R-:W-:Y:S01]  /*bf80*/  IMAD.MOV.U32 R10, RZ, RZ, 0x3c0885e4 ;  /* 0x3c0885e4ff0a7424 */ /* 0x000fe200078e00ff */
[----:B------:R-:W-:Y:S01]  /*bf90*/  I2FP.F32.U32 R0, R0 ;  /* 0x0000000000007245 */ /* 0x000fe20000201000 */
[----:B------:R-:W-:Y:S01]  /*bfa0*/  IMAD.MOV.U32 R11, RZ, RZ, 0x3e2aaaa8 ;  /* 0x3e2aaaa8ff0b7424 */ /* 0x000fe200078e00ff */
[----:B------:R-:W-:Y:S02]  /*bfb0*/  FSEL R67, R6, |R21|, !P1 ;  /* 0x4000001506437208 */ /* 0x000fe40004800000 */
[----:B------:R-:W-:Y:S01]  /*bfc0*/  MOV R6, 0x37cbac00 ;  /* 0x37cbac0000067802 */ /* 0x000fe20000000f00 */
[----:B------:R-:W-:-:S03]  /*bfd0*/  FFMA R0, R0, R5, -0.78539818525314331055 ;  /* 0xbf490fdb00007423 */ /* 0x000fc60000000005 */
[----:B------:R-:W1:Y:S01]  /*bfe0*/  MUFU.RSQ R67, R67 ;  /* 0x0000004300437308 */ /* 0x000e620000001400 */
[----:B------:R-:W-:-:S04]  /*bff0*/  FADD R0, R0, R3 ;  /* 0x0000000300007221 */ /* 0x000fc80000000000 */
[----:B------:R-:W-:-:S06]  /*c000*/  FMUL R3, R0, 0.63661974668502807617 ;  /* 0x3f22f98300037820 */ /* 0x000fcc0000400000 */
[----:B------:R-:W3:Y:S01]  /*c010*/  F2I.NTZ R3, R3 ;  /* 0x0000000300037305 */ /* 0x000ee20000203100 */
[----:B-1----:R-:W-:Y:S01]  /*c020*/  @!P1 FMUL R67, R67, 4096 ;  /* 0x4580000043439820 */ /* 0x002fe20000400000 */
[----:B------:R-:W-:-:S03]  /*c030*/  FSETP.GT.AND P1, PT, |R21|, 2, PT ;  /* 0x400000001500780b */ /* 0x000fc60003f24200 */
[----:B------:R-:W-:-:S04]  /*c040*/  FMUL R67, R67, 0.79788458347320556641 ;  /* 0x3f4c422a43437820 */ /* 0x000fc80000400000 */
[----:B------:R-:W-:Y:S01]  /*c050*/  FMUL R67, R67, R70 ;  /* 0x0000004643437220 */ /* 0x000fe20000400000 */
[----:B---3--:R-:W-:Y:S02]  /*c060*/  I2FP.F32.S32 R5, R3 ;  /* 0x0000000300057245 */ /* 0x008fe40000201400 */
[C---:B------:R-:W-:Y:S02]  /*c070*/  LOP3.LUT R4, R3.reuse, 0x1, RZ, 0xc0, !PT ;  /* 0x0000000103047812 */ /* 0x040fe400078ec0ff */
[----:B------:R-:W-:Y:S01]  /*c080*/  IADD3 R3, PT, PT, R3, 0x1, RZ ;  /* 0x0000000103037810 */ /* 0x000fe20007ffe0ff */
[C---:B------:R-:W-:Y:S01]  /*c090*/  FFMA R0, R5.reuse, -1.5707962512969970703, R0 ;  /* 0xbfc90fda05007823 */ /* 0x040fe20000000000 */
[----:B------:R-:W-:Y:S01]  /*c0a0*/  ISETP.NE.U32.AND P2, PT, R4, 0x1, PT ;  /* 0x000000010400780c */ /* 0x000fe20003f45070 */
[----:B------:R-:W-:Y:S05]  /*c0b0*/  @P1 BREAK.RELIABLE B3 ;  /* 0x0000000000031942 */ /* 0x000fea0003800100 */
[----:B------:R-:W-:Y:S01]  /*c0c0*/  FFMA R0, R5, -7.5497894158615963534e-08, R0 ;  /* 0xb3a2216805007823 */ /* 0x000fe20000000000 */
[----:B------:R-:W-:-:S03]  /*c0d0*/  FSEL R11, -R11, -0.4999999701976776123, !P2 ;  /* 0xbeffffff0b0b7808 */ /* 0x000fc60005000100 */
[C---:B------:R-:W-:Y:S01]  /*c0e0*/  FMUL R5, R0.reuse, R0 ;  /* 0x0000000000057220 */ /* 0x040fe20000400000 */
[----:B------:R-:W-:-:S03]  /*c0f0*/  FSEL R0, R0, 1, !P2 ;  /* 0x3f80000000007808 */ /* 0x000fc60005000000 */
[----:B------:R-:W-:Y:S01]  /*c100*/  FFMA R4, R5, R6, -0.0013887860113754868507 ;  /* 0xbab607ed05047423 */ /* 0x000fe20000000006 */
[----:B------:R-:W-:-:S04]  /*c110*/  FSEL R6, R10, 0.041666727513074874878, !P2 ;  /* 0x3d2aaabb0a067808 */ /* 0x000fc80005000000 */
[----:B------:R-:W-:Y:S02]  /*c120*/  FSEL R4, R4, -0.00019574658654164522886, P2 ;  /* 0xb94d415304047808 */ /* 0x000fe40001000000 */
[----:B------:R-:W-:-:S03]  /*c130*/  LOP3.LUT P2, RZ, R3, 0x2, RZ, 0xc0, !PT ;  /* 0x0000000203ff7812 */ /* 0x000fc6000784c0ff */
[----:B------:R-:W-:-:S04]  /*c140*/  FFMA R4, R5, R4, R6 ;  /* 0x0000000405047223 */ /* 0x000fc80000000006 */
[C---:B------:R-:W-:Y:S01]  /*c150*/  FFMA R4, R5.reuse, R4, R11 ;  /* 0x0000000405047223 */ /* 0x040fe2000000000b */
[----:B------:R-:W-:-:S04]  /*c160*/  FFMA R5, R5, R0, RZ ;  /* 0x0000000005057223 */ /* 0x000fc800000000ff */
[----:B------:R-:W-:-:S04]  /*c170*/  FFMA R0, R5, R4, R0 ;  /* 0x0000000405007223 */ /* 0x000fc80000000000 */
[----:B------:R-:W-:-:S04]  /*c180*/  @P2 FADD R0, RZ, -R0 ;  /* 0x80000000ff002221 */ /* 0x000fc80000000000 */
[----:B------:R-:W-:Y:S01]  /*c190*/  FMUL R67, R0, R67 ;  /* 0x0000004300437220 */ /* 0x000fe20000400000 */
[----:B------:R-:W-:Y:S06]  /*c1a0*/  @P1 BRA `(.L_x_201) ;  /* 0x0000000000141947 */ /* 0x000fec0003800000 */
[----:B------:R-:W-:Y:S05]  /*c1b0*/  BRA `(.L_x_202) ;  /* 0x0000001400387947 */ /* 0x000fea0003800000 */
.L_x_196:
[----:B------:R-:W-:Y:S01]  /*c1c0*/  FSETP.GT.AND P1, PT, |R21|, 2, PT ;  /* 0x400000001500780b */ /* 0x000fe20003f24200 */
[----:B------:R-:W-:-:S12]  /*c1d0*/  IMAD.MOV.U32 R67, RZ, RZ, RZ ;  /* 0x000000ffff437224 */ /* 0x000fd800078e00ff */
[----:B------:R-:W-:Y:S05]  /*c1e0*/  @P1 BREAK.RELIABLE B3 ;  /* 0x0000000000031942 */ /* 0x000fea0003800100 */
[----:B------:R-:W-:Y:S05]  /*c1f0*/  @!P1 BRA `(.L_x_202) ;  /* 0x0000001400289947 */ /* 0x000fea0003800000 */
.L_x_201:
[----:B------:R-:W-:Y:S01]  /*c200*/  BSSY.RECONVERGENT B0, `(.L_x_203) ;  /* 0x0000074000007945 */ /* 0x000fe20003800200 */
[----:B------:R-:W-:-:S03]  /*c210*/  IMAD.MOV.U32 R70, RZ, RZ, RZ ;  /* 0x000000ffff467224 */ /* 0x000fc600078e00ff */
[----:B------:R-:W-:Y:S05]  /*c220*/  @!P0 BRA `(.L_x_204) ;  /* 0x0000000400c48947 */ /* 0x000fea0003800000 */
[----:B------:R-:W1:Y:S01]  /*c230*/  MUFU.RCP R0, |R21| ;  /* 0x4000001500007308 */ /* 0x000e620000001000 */
[----:B------:R-:W-:Y:S01]  /*c240*/  HFMA2 R4, -RZ, RZ, 1.947265625, 0.9541015625 ;  /* 0x3fca3ba2ff047431 */ /* 0x000fe200000001ff */
[----:B------:R-:W-:Y:S01]  /*c250*/  BSSY.RECONVERGENT B1, `(.L_x_205) ;  /* 0x000004a000017945 */ /* 0x000fe20003800200 */
[----:B-1----:R-:W-:-:S04]  /*c260*/  FMUL R5, R0, R0 ;  /* 0x0000000000057220 */ /* 0x002fc80000400000 */
[----:B------:R-:W-:-:S04]  /*c270*/  FFMA R4, R5, -R4, 0.36148586869239807129 ;  /* 0x3eb914ad05047423 */ /* 0x000fc80000000804 */
[----:B------:R-:W-:-:S04]  /*c280*/  FFMA R4, R5, R4, -0.16401261091232299805 ;  /* 0xbe27f2ec05047423 */ /* 0x000fc80000000004 */
[----:B------:R-:W-:-:S04]  /*c290*/  FFMA R4, R5, R4, 0.37499991059303283691 ;  /* 0x3ebffffd05047423 */ /* 0x000fc80000000004 */
[----:B------:R-:W-:Y:S01]  /*c2a0*/  FFMA R72, R0, R4, |R21| ;  /* 0x0000000400487223 */ /* 0x000fe20000000415 */
[----:B------:R-:W-:-:S03]  /*c2b0*/  IMAD.MOV.U32 R4, RZ, RZ, 0x4082cb37 ;  /* 0x4082cb37ff047424 */ /* 0x000fc600078e00ff */
[C---:B------:R-:W-:Y:S01]  /*c2c0*/  FMUL R0, R72.reuse, 0.63661974668502807617 ;  /* 0x3f22f98348007820 */ /* 0x040fe20000400000 */
[----:B------:R-:W-:Y:S01]  /*c2d0*/  FSETP.GE.AND P0, PT, |R72|, 105615, PT ;  /* 0x47ce47804800780b */ /* 0x000fe20003f06200 */
[----:B------:R-:W-:-:S04]  /*c2e0*/  FFMA R4, R5, -R4, 0.74987655878067016602 ;  /* 0x3f3ff7e905047423 */ /* 0x000fc80000000804 */
[----:B------:R-:W1:Y:S01]  /*c2f0*/  F2I.NTZ R0, R0 ;  /* 0x0000000000007305 */ /* 0x000e620000203100 */
        /* <DEDUP_REMOVED lines=18> */
.L_x_208:
        /* <DEDUP_REMOVED lines=14> */
.L_x_207:
        /* <DEDUP_REMOVED lines=31> */
.L_x_206:
[----:B------:R-:W-:Y:S05]  /*c6f0*/  BSYNC.RECONVERGENT B1 ;  /* 0x0000000000017941 */ /* 0x000fea0003800200 */
.L_x_205:
[----:B------:R-:W-:Y:S01]  /*c700*/  LOP3.LUT R0, R0, 0x3, RZ, 0xc0, !PT ;  /* 0x0000000300007812 */ /* 0x000fe200078ec0ff */
[----:B------:R-:W-:Y:S02]  /*c710*/  IMAD.MOV.U32 R5, RZ, RZ, 0x3fc90fdb ;  /* 0x3fc90fdbff057424 */ /* 0x000fe400078e00ff */
[C---:B------:R-:W-:Y:S01]  /*c720*/  FMUL R10, |R21|.reuse, 16777216 ;  /* 0x4b800000150a7820 */ /* 0x040fe20000400200 */
[----:B------:R-:W-:Y:S02]  /*c730*/  FSETP.GEU.AND P1, PT, |R21|, 1.175494350822287508e-38, PT ;  /* 0x008000001500780b */ /* 0x000fe40003f2e200 */
[----:B------:R-:W-:Y:S02]  /*c740*/  I2FP.F32.U32 R0, R0 ;  /* 0x0000000000007245 */ /* 0x000fe40000201000 */
[----:B------:R-:W-:Y:S01]  /*c750*/  FSEL R11, R10, |R21|, !P1 ;  /* 0x400000150a0b7208 */ /* 0x000fe20004800000 */
[----:B------:R-:W-:Y:S01]  /*c760*/  IMAD.MOV.U32 R10, RZ, RZ, 0x3c0885e4 ;  /* 0x3c0885e4ff0a7424 */ /* 0x000fe200078e00ff */
[----:B------:R-:W-:Y:S01]  /*c770*/  MOV R6, 0x37cbac00 ;  /* 0x37cbac0000067802 */ /* 0x000fe20000000f00 */
[----:B------:R-:W-:-:S03]  /*c780*/  FFMA R0, R0, R5, -2.3561944961547851562 ;  /* 0xc016cbe400007423 */ /* 0x000fc60000000005 */
[----:B------:R-:W1:Y:S01]  /*c790*/  MUFU.RSQ R11, R11 ;  /* 0x0000000b000b7308 */ /* 0x000e620000001400 */
[----:B------:R-:W-:-:S04]  /*c7a0*/  FADD R0, R0, R3 ;  /* 0x0000000300007221 */ /* 0x000fc80000000000 */
[----:B------:R-:W-:-:S06]  /*c7b0*/  FMUL R3, R0, 0.63661974668502807617 ;  /* 0x3f22f98300037820 */ /* 0x000fcc0000400000 */
[----:B------:R-:W3:Y:S01]  /*c7c0*/  F2I.NTZ R3, R3 ;  /* 0x0000000300037305 */ /* 0x000ee20000203100 */
[----:B-1----:R-:W-:Y:S01]  /*c7d0*/  @!P1 FMUL R11, R11, 4096 ;  /* 0x458000000b0b9820 */ /* 0x002fe20000400000 */
[----:B---3--:R-:W-:Y:S02]  /*c7e0*/  I2FP.F32.S32 R5, R3 ;  /* 0x0000000300057245 */ /* 0x008fe40000201400 */
[C---:B------:R-:W-:Y:S02]  /*c7f0*/  LOP3.LUT R4, R3.reuse, 0x1, RZ, 0xc0, !PT ;  /* 0x0000000103047812 */ /* 0x040fe400078ec0ff */
[----:B------:R-:W-:Y:S01]  /*c800*/  IADD3 R3, PT, PT, R3, 0x1, RZ ;  /* 0x0000000103037810 */ /* 0x000fe20007ffe0ff */
[----:B------:R-:W-:Y:S01]  /*c810*/  FFMA R0, R5, -1.5707962512969970703, R0 ;  /* 0xbfc90fda05007823 */ /* 0x000fe20000000000 */
[----:B------:R-:W-:-:S03]  /*c820*/  ISETP.NE.U32.AND P0, PT, R4, 0x1, PT ;  /* 0x000000010400780c */ /* 0x000fc60003f05070 */
[----:B------:R-:W-:-:S04]  /*c830*/  FFMA R0, R5, -7.5497894158615963534e-08, R0 ;  /* 0xb3a2216805007823 */ /* 0x000fc80000000000 */
[C---:B------:R-:W-:Y:S01]  /*c840*/  FMUL R5, R0.reuse, R0 ;  /* 0x0000000000057220 */ /* 0x040fe20000400000 */
[----:B------:R-:W-:-:S03]  /*c850*/  FSEL R0, R0, 1, !P0 ;  /* 0x3f80000000007808 */ /* 0x000fc60004000000 */
[----:B------:R-:W-:Y:S01]  /*c860*/  FFMA R4, R5, R6, -0.0013887860113754868507 ;  /* 0xbab607ed05047423 */ /* 0x000fe20000000006 */
[----:B------:R-:W-:Y:S01]  /*c870*/  FSEL R6, R10, 0.041666727513074874878, !P0 ;  /* 0x3d2aaabb0a067808 */ /* 0x000fe20004000000 */
[----:B------:R-:W-:-:S03]  /*c880*/  IMAD.MOV.U32 R10, RZ, RZ, 0x3e2aaaa8 ;  /* 0x3e2aaaa8ff0a7424 */ /* 0x000fc600078e00ff */
[----:B------:R-:W-:-:S05]  /*c890*/  FSEL R4, R4, -0.00019574658654164522886, P0 ;  /* 0xb94d415304047808 */ /* 0x000fca0000000000 */
[----:B------:R-:W-:Y:S01]  /*c8a0*/  FFMA R4, R5, R4, R6 ;  /* 0x0000000405047223 */ /* 0x000fe20000000006 */
[----:B------:R-:W-:Y:S02]  /*c8b0*/  FSEL R6, -R10, -0.4999999701976776123, !P0 ;  /* 0xbeffffff0a067808 */ /* 0x000fe40004000100 */
[----:B------:R-:W-:Y:S01]  /*c8c0*/  LOP3.LUT P0, RZ, R3, 0x2, RZ, 0xc0, !PT ;  /* 0x0000000203ff7812 */ /* 0x000fe2000780c0ff */
[----:B------:R-:W-:Y:S02]  /*c8d0*/  FMUL R3, R11, 0.79788458347320556641 ;  /* 0x3f4c422a0b037820 */ /* 0x000fe40000400000 */
[C---:B------:R-:W-:Y:S01]  /*c8e0*/  FFMA R4, R5.reuse, R4, R6 ;  /* 0x0000000405047223 */ /* 0x040fe20000000006 */
[----:B------:R-:W-:Y:S01]  /*c8f0*/  FFMA R5, R5, R0, RZ ;  /* 0x0000000005057223 */ /* 0x000fe200000000ff */
[----:B------:R-:W-:-:S03]  /*c900*/  FMUL R3, R3, R70 ;  /* 0x0000004603037220 */ /* 0x000fc60000400000 */
[----:B------:R-:W-:-:S05]  /*c910*/  FFMA R0, R5, R4, R0 ;  /* 0x0000000405007223 */ /* 0x000fca0000000000 */
[----:B------:R-:W-:-:S04]  /*c920*/  @P0 FADD R0, RZ, -R0 ;  /* 0x80000000ff000221 */ /* 0x000fc80000000000 */
[----:B------:R-:W-:-:S07]  /*c930*/  FMUL R70, R0, R3 ;  /* 0x0000000300467220 */ /* 0x000fce0000400000 */
.L_x_204:
[----:B------:R-:W-:Y:S05]  /*c940*/  BSYNC.RECONVERGENT B0 ;  /* 0x0000000000007941 */ /* 0x000fea0003800200 */
.L_x_203:
[----:B------:R-:W-:Y:S05]  /*c950*/  BRA `(.L_x_209) ;  /* 0x0000000000b47947 */ /* 0x000fea0003800000 */
.L_x_195:
[C---:B------:R-:W-:Y:S01]  /*c960*/  FADD R0, |R21|.reuse, -2.4048254489898681641 ;  /* 0xc019e8a915007421 */ /* 0x040fe20000000200 */
[----:B------:R-:W-:Y:S02]  /*c970*/  IMAD.MOV.U32 R3, RZ, RZ, 0x26b3b8e7 ;  /* 0x26b3b8e7ff037424 */ /* 0x000fe400078e00ff */
[C---:B------:R-:W-:Y:S01]  /*c980*/  FADD R4, |R21|.reuse, -5.5200781822204589844 ;  /* 0xc0b0a47b15047421 */ /* 0x040fe20000000200 */
[----:B------:R-:W-:Y:S01]  /*c990*/  FADD R5, |R21|, -8.6537275314331054688 ;  /* 0xc10a75ab15057421 */ /* 0x000fe20000000200 */
[----:B------:R-:W-:Y:S01]  /*c9a0*/  FADD R0, R0, -1.0870589761680093943e-07 ;  /* 0xb3e971b300007421 */ /* 0x000fe20000000000 */
[----:B------:R-:W-:Y:S05]  /*c9b0*/  @P4 BREAK.RELIABLE B3 ;  /* 0x0000000000034942 */ /* 0x000fea0003800100 */
[----:B------:R-:W-:Y:S01]  /*c9c0*/  FFMA R3, R0, -R3, -7.6677725312831318538e-14 ;  /* 0xa9aca9b300037423 */ /* 0x000fe20000000803 */
[----:B------:R-:W-:-:S03]  /*c9d0*/  FADD R4, R4, 7.1934145751129108248e-08 ;  /* 0x339a7a3704047421 */ /* 0x000fc60000000000 */
        /* <DEDUP_REMOVED lines=16> */
[----:B------:R-:W-:Y:S06]  /*cae0*/  @!P4 BRA `(.L_x_202) ;  /* 0x0000000800ecc947 */ /* 0x000fec0003800000 */
[C---:B------:R-:W-:Y:S01]  /*caf0*/  FADD R0, |R21|.reuse, -3.8317060470581054688 ;  /* 0xc0753aac15007421 */ /* 0x040fe20000000200 */
[----:B------:R-:W-:Y:S02]  /*cb00*/  IMAD.MOV.U32 R3, RZ, RZ, 0x29af3463 ;  /* 0x29af3463ff037424 */ /* 0x000fe400078e00ff */
[----:B------:R-:W-:Y:S01]  /*cb10*/  FADD R4, |R21|, -7.01558685302734375 ;  /* 0xc0e07fb015047421 */ /* 0x000fe20000000200 */
[----:B------:R-:W-:-:S03]  /*cb20*/  FADD R0, R0, 7.6850589891819254262e-08 ;  /* 0x33a5090f00007421 */ /* 0x000fc60000000000 */
[----:B------:R-:W-:Y:S01]  /*cb30*/  FADD R4, R4, 1.8321172490232129348e-07 ;  /* 0x3444b8db04047421 */ /* 0x000fe20000000000 */
        /* <DEDUP_REMOVED lines=14> */
[----:B------:R-:W-:-:S07]  /*cc20*/  FMUL R70, |R21|, R0 ;  /* 0x0000000015467220 */ /* 0x000fce0000400200 */
.L_x_209:
[----:B------:R-:W-:Y:S04]  /*cc30*/  BSSY.RECONVERGENT B0, `(.L_x_210) ;  /* 0x000008e000007945 */ /* 0x000fe80003800200 */
[----:B------:R-:W-:Y:S05]  /*cc40*/  @P3 BRA `(.L_x_211) ;  /* 0x0000000000603947 */ /* 0x000fea0003800000 */
[----:B------:R-:W-:Y:S02]  /*cc50*/  HFMA2 R3, -RZ, RZ, 0.0261688232421875, -0.61279296875 ;  /* 0x26b3b8e7ff037431 */ /* 0x000fe400000001ff */
[C---:B------:R-:W-:Y:S01]  /*cc60*/  FADD R0, |R21|.reuse, -2.4048254489898681641 ;  /* 0xc019e8a915007421 */ /* 0x040fe20000000200 */
[C---:B------:R-:W-:Y:S01]  /*cc70*/  FADD R4, |R21|.reuse, -5.5200781822204589844 ;  /* 0xc0b0a47b15047421 */ /* 0x040fe20000000200 */
[----:B------:R-:W-:Y:S02]  /*cc80*/  FADD R5, |R21|, -8.6537275314331054688 ;  /* 0xc10a75ab15057421 */ /* 0x000fe40000000200 */
[----:B------:R-:W-:Y:S01]  /*cc90*/  FADD R0, R0, -1.0870589761680093943e-07 ;  /* 0xb3e971b300007421 */ /* 0x000fe20000000000 */
[----:B------:R-:W-:-:S03]  /*cca0*/  FADD R4, R4, 7.1934145751129108248e-08 ;  /* 0x339a7a3704047421 */ /* 0x000fc60000000000 */
        /* <DEDUP_REMOVED lines=18> */
.L_x_211:
[----:B------:R-:W-:Y:S01]  /*cdd0*/  FSETP.NEU.AND P0, PT, |R21|, +INF , PT ;  /* 0x7f8000001500780b */ /* 0x000fe20003f0d200 */
[----:B------:R-:W-:-:S12]  /*cde0*/  IMAD.MOV.U32 R3, RZ, RZ, RZ ;  /* 0x000000ffff037224 */ /* 0x000fd800078e00ff */
[----:B------:R-:W-:Y:S05]  /*cdf0*/  @!P0 BRA `(.L_x_212) ;  /* 0x0000000400c48947 */ /* 0x000fea0003800000 */
[----:B------:R-:W1:Y:S01]  /*ce00*/  MUFU.RCP R0, |R21| ;  /* 0x4000001500007308 */ /* 0x000e620000001000 */
[----:B------:R-:W-:Y:S01]  /*ce10*/  IMAD.MOV.U32 R4, RZ, RZ, 0x3f91e009 ;  /* 0x3f91e009ff047424 */ /* 0x000fe200078e00ff */
[----:B------:R-:W-:Y:S01]  /*ce20*/  FSETP.GEU.AND P0, PT, |R21|, 1.175494350822287508e-38, PT ;  /* 0x008000001500780b */ /* 0x000fe20003f0e200 */
[----:B------:R-:W-:Y:S01]  /*ce30*/  BSSY.RECONVERGENT B1, `(.L_x_213) ;  /* 0x0000050000017945 */ /* 0x000fe20003800200 */
[----:B-1----:R-:W-:-:S04]  /*ce40*/  FMUL R5, R0, R0 ;  /* 0x0000000000057220 */ /* 0x002fc80000400000 */
[----:B------:R-:W-:-:S04]  /*ce50*/  FFMA R4, R5, R4, -0.20532675087451934814 ;  /* 0xbe52412d05047423 */ /* 0x000fc80000000004 */
[----:B------:R-:W-:-:S04]  /*ce60*/  FFMA R4, R5, R4, 0.06509173661470413208 ;  /* 0x3d854ed105047423 */ /* 0x000fc80000000004 */
[----:B------:R-:W-:-:S04]  /*ce70*/  FFMA R4, R5, R4, -0.12499999254941940308 ;  /* 0xbdffffff05047423 */ /* 0x000fc80000000004 */
[----:B------:R-:W-:Y:S01]  /*ce80*/  FFMA R74, R0, R4, |R21| ;  /* 0x00000004004a7223 */ /* 0x000fe20000000415 */
[----:B------:R-:W-:-:S03]  /*ce90*/  FMUL R4, |R21|, 16777216 ;  /* 0x4b80000015047820 */ /* 0x000fc60000400200 */
[----:B------:R-:W-:Y:S02]  /*cea0*/  FMUL R0, R74, 0.63661974668502807617 ;  /* 0x3f22f9834a007820 */ /* 0x000fe40000400000 */
[----:B------:R-:W-:Y:S02]  /*ceb0*/  FSEL R10, R4, |R21|, !P0 ;  /* 0x40000015040a7208 */ /* 0x000fe40004000000 */
[----:B------:R-:W-:Y:S02]  /*cec0*/  MOV R4, 0x4056fe93 ;  /* 0x4056fe9300047802 */ /* 0x000fe40000000f00 */
[----:B------:R-:W1:Y:S03]  /*ced0*/  MUFU.RSQ R11, R10 ;  /* 0x0000000a000b7308 */ /* 0x000e660000001400 */
[----:B------:R-:W-:-:S04]  /*cee0*/  FFMA R4, R5, R4, -0.51452267169952392578 ;  /* 0xbf03b7c205047423 */ /* 0x000fc80000000004 */
[C---:B------:R-:W-:Y:S01]  /*cef0*/  FFMA R4, R5.reuse, R4, 0.10337056964635848999 ;  /* 0x3dd3b3f305047423 */ /* 0x040fe20000000004 */
[----:B------:R-:W3:Y:S03]  /*cf00*/  F2I.NTZ R0, R0 ;  /* 0x0000000000007305 */ /* 0x000ee60000203100 */
[----:B------:R-:W-:-:S04]  /*cf10*/  FFMA R6, R5, R4, -0.062499724328517913818 ;  /* 0xbd7fffb605067423 */ /* 0x000fc80000000004 */
[----:B------:R-:W-:Y:S01]  /*cf20*/  FFMA R6, R5, R6, 1 ;  /* 0x3f80000005067423 */ /* 0x000fe20000000006 */
[----:B-1----:R-:W-:Y:S01]  /*cf30*/  @!P0 FMUL R11, R11, 4096 ;  /* 0x458000000b0b8820 */ /* 0x002fe20000400000 */
[----:B------:R-:W-:-:S03]  /*cf40*/  FSETP.GE.AND P0, PT, |R74|, 105615, PT ;  /* 0x47ce47804a00780b */ /* 0x000fc60003f06200 */
[----:B------:R-:W-:Y:S01]  /*cf50*/  FMUL R11, R11, 0.79788458347320556641 ;  /* 0x3f4c422a0b0b7820 */ /* 0x000fe20000400000 */
[----:B---3--:R-:W-:-:S03]  /*cf60*/  I2FP.F32.S32 R3, R0 ;  /* 0x0000000000037245 */ /* 0x008fc60000201400 */
[----:B------:R-:W-:Y:S02]  /*cf70*/  FMUL R72, R11, R6 ;  /* 0x000000060b487220 */ /* 0x000fe40000400000 */
        /* <DEDUP_REMOVED lines=14> */
.L_x_216:
        /* <DEDUP_REMOVED lines=14> */
.L_x_215:
        /* <DEDUP_REMOVED lines=31> */
.L_x_214:
[----:B------:R-:W-:Y:S05]  /*d330*/  BSYNC.RECONVERGENT B1 ;  /* 0x0000000000017941 */ /* 0x000fea0003800200 */
.L_x_213:
[----:B------:R-:W-:Y:S01]  /*d340*/  LOP3.LUT R0, R0, 0x3, RZ, 0xc0, !PT ;  /* 0x0000000300007812 */ /* 0x000fe200078ec0ff */
[----:B------:R-:W-:Y:S02]  /*d350*/  IMAD.MOV.U32 R5, RZ, RZ, 0x3fc90fdb ;  /* 0x3fc90fdbff057424 */ /* 0x000fe400078e00ff */
[----:B------:R-:W-:Y:S02]  /*d360*/  HFMA2 R10, -RZ, RZ, 1.0078125, -8.98838043212890625e-05 ;  /* 0x3c0885e4ff0a7431 */ /* 0x000fe400000001ff */
[----:B------:R-:W-:Y:S01]  /*d370*/  IMAD.MOV.U32 R6, RZ, RZ, 0x37cbac00 ;  /* 0x37cbac00ff067424 */ /* 0x000fe200078e00ff */
[----:B------:R-:W-:Y:S01]  /*d380*/  I2FP.F32.U32 R0, R0 ;  /* 0x0000000000007245 */ /* 0x000fe20000201000 */
[----:B------:R-:W-:-:S04]  /*d390*/  IMAD.MOV.U32 R11, RZ, RZ, 0x3e2aaaa8 ;  /* 0x3e2aaaa8ff0b7424 */ /* 0x000fc800078e00ff */
[----:B------:R-:W-:-:S04]  /*d3a0*/  FFMA R0, R0, R5, -0.78539818525314331055 ;  /* 0xbf490fdb00007423 */ /* 0x000fc80000000005 */
[----:B------:R-:W-:-:S04]  /*d3b0*/  FADD R0, R0, R3 ;  /* 0x0000000300007221 */ /* 0x000fc80000000000 */
[----:B------:R-:W-:-:S06]  /*d3c0*/  FMUL R3, R0, 0.63661974668502807617 ;  /* 0x3f22f98300037820 */ /* 0x000fcc0000400000 */
[----:B------:R-:W1:Y:S02]  /*d3d0*/  F2I.NTZ R3, R3 ;  /* 0x0000000300037305 */ /* 0x000e640000203100 */
[----:B-1----:R-:W-:Y:S02]  /*d3e0*/  I2FP.F32.S32 R5, R3 ;  /* 0x0000000300057245 */ /* 0x002fe40000201400 */
[C---:B------:R-:W-:Y:S01]  /*d3f0*/  LOP3.LUT R4, R3.reuse, 0x1, RZ, 0xc0, !PT ;  /* 0x0000000103047812 */ /* 0x040fe200078ec0ff */
[----:B------:R-:W-:Y:S02]  /*d400*/  VIADD R3, R3, 0x1 ;  /* 0x0000000103037836 */ /* 0x000fe40000000000 */
[----:B------:R-:W-:Y:S01]  /*d410*/  FFMA R0, R5, -1.5707962512969970703, R0 ;  /* 0xbfc90fda05007823 */ /* 0x000fe20000000000 */
[----:B------:R-:W-:Y:S02]  /*d420*/  ISETP.NE.U32.AND P0, PT, R4, 0x1, PT ;  /* 0x000000010400780c */ /* 0x000fe40003f05070 */
[----:B------:R-:W-:Y:S01]  /*d430*/  LOP3.LUT P1, RZ, R3, 0x2, RZ, 0xc0, !PT ;  /* 0x0000000203ff7812 */ /* 0x000fe2000782c0ff */
[----:B------:R-:W-:Y:S01]  /*d440*/  FFMA R0, R5, -7.5497894158615963534e-08, R0 ;  /* 0xb3a2216805007823 */ /* 0x000fe20000000000 */
[----:B------:R-:W-:-:S03]  /*d450*/  FSEL R11, -R11, -0.4999999701976776123, !P0 ;  /* 0xbeffffff0b0b7808 */ /* 0x000fc60004000100 */
[C---:B------:R-:W-:Y:S01]  /*d460*/  FMUL R5, R0.reuse, R0 ;  /* 0x0000000000057220 */ /* 0x040fe20000400000 */
[----:B------:R-:W-:-:S03]  /*d470*/  FSEL R0, R0, 1, !P0 ;  /* 0x3f80000000007808 */ /* 0x000fc60004000000 */
[C---:B------:R-:W-:Y:S01]  /*d480*/  FFMA R4, R5.reuse, R6, -0.0013887860113754868507 ;  /* 0xbab607ed05047423 */ /* 0x040fe20000000006 */
[----:B------:R-:W-:Y:S01]  /*d490*/  FSEL R6, R10, 0.041666727513074874878, !P0 ;  /* 0x3d2aaabb0a067808 */ /* 0x000fe20004000000 */
[----:B------:R-:W-:-:S03]  /*d4a0*/  FFMA R3, R5, R0, RZ ;  /* 0x0000000005037223 */ /* 0x000fc600000000ff */
[----:B------:R-:W-:-:S05]  /*d4b0*/  FSEL R4, R4, -0.00019574658654164522886, P0 ;  /* 0xb94d415304047808 */ /* 0x000fca0000000000 */
[----:B------:R-:W-:-:S04]  /*d4c0*/  FFMA R4, R5, R4, R6 ;  /* 0x0000000405047223 */ /* 0x000fc80000000006 */
[----:B------:R-:W-:-:S04]  /*d4d0*/  FFMA R4, R5, R4, R11 ;  /* 0x0000000405047223 */ /* 0x000fc8000000000b */
[----:B------:R-:W-:-:S04]  /*d4e0*/  FFMA R3, R3, R4, R0 ;  /* 0x0000000403037223 */ /* 0x000fc80000000000 */
[----:B------:R-:W-:-:S04]  /*d4f0*/  @P1 FADD R3, RZ, -R3 ;  /* 0x80000003ff031221 */ /* 0x000fc80000000000 */
[----:B------:R-:W-:-:S07]  /*d500*/  FMUL R3, R72, R3 ;  /* 0x0000000348037220 */ /* 0x000fce0000400000 */
.L_x_212:
[----:B------:R-:W-:Y:S05]  /*d510*/  BSYNC.RECONVERGENT B0 ;  /* 0x0000000000007941 */ /* 0x000fea0003800200 */
.L_x_210:
[----:B------:R-:W1:Y:S01]  /*d520*/  MUFU.RCP R0, R21 ;  /* 0x0000001500007308 */ /* 0x000e620000001000 */
[----:B------:R-:W-:Y:S01]  /*d530*/  UMOV UR4, 0x40000000 ;  /* 0x4000000000047882 */ /* 0x000fe20000000000 */
[C---:B------:R-:W-:Y:S01]  /*d540*/  FSETP.GEU.AND P0, PT, R21.reuse, RZ, PT ;  /* 0x000000ff1500720b */ /* 0x040fe20003f0e000 */
[----:B------:R-:W-:Y:S01]  /*d550*/  BSSY.RECONVERGENT B5, `(.L_x_217) ;  /* 0x0000012000057945 */ /* 0x000fe20003800200 */
[----:B------:R-:W-:Y:S02]  /*d560*/  MOV R10, UR4 ;  /* 0x00000004000a7c02 */ /* 0x000fe40008000f00 */
[----:B------:R-:W-:Y:S02]  /*d570*/  FSEL R70, -R70, R70, !P0 ;  /* 0x0000004646467208 */ /* 0x000fe40004000100 */
[----:B------:R-:W3:Y:S01]  /*d580*/  FCHK P1, R10, R21 ;  /* 0x000000150a007302 */ /* 0x000ee20000020000 */
[C---:B------:R-:W-:Y:S01]  /*d590*/  FSETP.GEU.AND P0, PT, |R21|.reuse, 1.000000003171076851e-30, PT ;  /* 0x0da242601500780b */ /* 0x040fe20003f0e200 */
[----:B-1----:R-:W-:-:S04]  /*d5a0*/  FFMA R5, -R21, R0, 1 ;  /* 0x3f80000015057423 */ /* 0x002fc80000000100 */
[----:B------:R-:W-:Y:S01]  /*d5b0*/  FFMA R0, R0, R5, R0 ;  /* 0x0000000500007223 */ /* 0x000fe20000000000 */
[----:B------:R-:W-:-:S03]  /*d5c0*/  LOP3.LUT R5, R70, 0x80000000, R21, 0xb8, !PT ;  /* 0x8000000046057812 */ /* 0x000fc600078eb815 */
[----:B------:R-:W-:Y:S01]  /*d5d0*/  FFMA R11, R0, 2, RZ ;  /* 0x40000000000b7823 */ /* 0x000fe200000000ff */
[----:B------:R-:W-:-:S03]  /*d5e0*/  FSEL R6, R5, R70, !P0 ;  /* 0x0000004605067208 */ /* 0x000fc60004000000 */
[----:B------:R-:W-:-:S04]  /*d5f0*/  FFMA R4, -R21, R11, 2 ;  /* 0x4000000015047423 */ /* 0x000fc8000000010b */
[----:B------:R-:W-:Y:S01]  /*d600*/  FFMA R0, R0, R4, R11 ;  /* 0x0000000400007223 */ /* 0x000fe2000000000b */
[----:B---3--:R-:W-:Y:S06]  /*d610*/  @!P1 BRA `(.L_x_218) ;  /* 0x0000000000149947 */ /* 0x008fec0003800000 */
[----:B------:R-:W-:Y:S01]  /*d620*/  IMAD.MOV.U32 R5, RZ, RZ, R21 ;  /* 0x000000ffff057224 */ /* 0x000fe200078e0015 */
[----:B------:R-:W-:Y:S01]  /*d630*/  MOV R74, 0xd660 ;  /* 0x0000d660004a7802 */ /* 0x000fe20000000f00 */
[----:B------:R-:W-:-:S07]  /*d640*/  IMAD.MOV.U32 R4, RZ, RZ, 0x40000000 ;  /* 0x40000000ff047424 */ /* 0x000fce00078e00ff */
[----:B0-2---:R-:W-:Y:S05]  /*d650*/  CALL.REL.NOINC `($__internal_2_$__cuda_sm3x_div_rn_noftz_f32_slowpath) ;  /* 0x0000015800107944 */ /* 0x005fea0003c00000 */
[----:B------:R-:W-:-:S07]  /*d660*/  MOV R0, R69 ;  /* 0x0000004500007202 */ /* 0x000fce0000000f00 */
.L_x_218:
[----:B------:R-:W-:Y:S05]  /*d670*/  BSYNC.RECONVERGENT B5 ;  /* 0x0000000000057941 */ /* 0x000fea0003800200 */
.L_x_217:
[----:B------:R-:W-:Y:S01]  /*d680*/  FFMA R0, R6, R0, -R3 ;  /* 0x0000000006007223 */ /* 0x000fe20000000803 */
[----:B------:R-:W-:Y:S06]  /*d690*/  BRA `(.L_x_219) ;  /* 0x0000000c00cc7947 */ /* 0x000fec0003800000 */
.L_x_202:
[----:B------:R-:W-:Y:S05]  /*d6a0*/  BSYNC.RELIABLE B3 ;  /* 0x0000000000037941 */ /* 0x000fea0003800100 */
.L_x_194:
        /* <DEDUP_REMOVED lines=16> */
.L_x_221:
[----:B------:R-:W-:Y:S05]  /*d7b0*/  BSYNC.RECONVERGENT B3 ;  /* 0x0000000000037941 */ /* 0x000fea0003800200 */
.L_x_220:
        /* <DEDUP_REMOVED lines=21> */
.L_x_223:
[----:B------:R-:W-:Y:S05]  /*d910*/  BSYNC.RECONVERGENT B3 ;  /* 0x0000000000037941 */ /* 0x000fea0003800200 */
.L_x_222:
        /* <DEDUP_REMOVED lines=21> */
.L_x_225:
[----:B------:R-:W-:Y:S05]  /*da70*/  BSYNC.RECONVERGENT B3 ;  /* 0x0000000000037941 */ /* 0x000fea0003800200 */
.L_x_224:
        /* <DEDUP_REMOVED lines=21> */
.L_x_227:
[----:B------:R-:W-:Y:S05]  /*dbd0*/  BSYNC.RECONVERGENT B3 ;  /* 0x0000000000037941 */ /* 0x000fea0003800200 */
.L_x_226:
        /* <DEDUP_REMOVED lines=22> */
.L_x_229:
[----:B------:R-:W-:Y:S05]  /*dd40*/  BSYNC.RECONVERGENT B3 ;  /* 0x0000000000037941 */ /* 0x000fea0003800200 */
.L_x_228:
        /* <DEDUP_REMOVED lines=21> */
.L_x_231:
[----:B------:R-:W-:Y:S05]  /*dea0*/  BSYNC.RECONVERGENT B3 ;  /* 0x0000000000037941 */ /* 0x000fea0003800200 */
.L_x_230:
        /* <DEDUP_REMOVED lines=22> */
.L_x_233:
[----:B------:R-:W-:Y:S05]  /*e010*/  BSYNC.RECONVERGENT B3 ;  /* 0x0000000000037941 */ /* 0x000fea0003800200 */
.L_x_232:
        /* <DEDUP_REMOVED lines=21> */
.L_x_235:
[----:B------:R-:W-:Y:S05]  /*e170*/  BSYNC.RECONVERGENT B3 ;  /* 0x0000000000037941 */ /* 0x000fea0003800200 */
.L_x_234:
        /* <DEDUP_REMOVED lines=22> */
.L_x_237:
[----:B------:R-:W-:Y:S05]  /*e2e0*/  BSYNC.RECONVERGENT B3 ;  /* 0x0000000000037941 */ /* 0x000fea0003800200 */
.L_x_236:
        /* <DEDUP_REMOVED lines=17> */
[----:B------:R-:W-:Y:S02]  /*e400*/  HFMA2 R4, -RZ, RZ, 2, 0 ;  /* 0x40000000ff047431 */ /* 0x000fe400000001ff */
[----:B------:R-:W-:Y:S01]  /*e410*/  IMAD.MOV.U32 R5, RZ, RZ, R21 ;  /* 0x000000ffff057224 */ /* 0x000fe200078e0015 */
[----:B------:R-:W-:-:S07]  /*e420*/  MOV R74, 0xe440 ;  /* 0x0000e440004a7802 */ /* 0x000fce0000000f00 */
[----:B0-2---:R-:W-:Y:S05]  /*e430*/  CALL.REL.NOINC `($__internal_2_$__cuda_sm3x_div_rn_noftz_f32_slowpath) ;  /* 0x0000014800987944 */ /* 0x005fea0003c00000 */
[----:B------:R-:W-:-:S07]  /*e440*/  IMAD.MOV.U32 R4, RZ, RZ, R69 ;  /* 0x000000ffff047224 */ /* 0x000fce00078e0045 */
.L_x_239:
[----:B------:R-:W-:Y:S05]  /*e450*/  BSYNC.RECONVERGENT B3 ;  /* 0x0000000000037941 */ /* 0x000fea0003800200 */
.L_x_238:
        /* <DEDUP_REMOVED lines=21> */
.L_x_241:
[----:B------:R-:W-:Y:S05]  /*e5b0*/  BSYNC.RECONVERGENT B3 ;  /* 0x0000000000037941 */ /* 0x000fea0003800200 */
.L_x_240:
[----:B------:R-:W-:-:S07]  /*e5c0*/  IMAD.MOV.U32 R0, RZ, RZ, R3 ;  /* 0x000000ffff007224 */ /* 0x000fce00078e0003 */
.L_x_219:
[----:B------:R-:W-:Y:S05]  /*e5d0*/  BSYNC.RECONVERGENT B4 ;  /* 0x0000000000047941 */ /* 0x000fea0003800200 */
.L_x_193:
[----:B------:R-:W-:-:S04]  /*e5e0*/  FADD R0, -R0, R67 ;  /* 0x0000004300007221 */ /* 0x000fc80000000100 */
[----:B------:R-:W-:Y:S01]  /*e5f0*/  FMUL R11, R65, R0 ;  /* 0x00000000410b7220 */ /* 0x000fe20000400000 */
[----:B------:R-:W-:Y:S06]  /*e600*/  BRA `(.L_x_131) ;  /* 0x0000001400087947 */ /* 0x000fec0003800000 */
.L_x_144:
[----:B------:R-:W-:Y:S01]  /*e610*/  FSETP.GTU.AND P0, PT, |R21|, 8, PT ;  /* 0x410000001500780b */ /* 0x000fe20003f0c200 */
[----:B------:R-:W-:-:S12]  /*e620*/  BSSY.RECONVERGENT B0, `(.L_x_242) ;  /* 0x000008b000007945 */ /* 0x000fd80003800200 */
[----:B------:R-:W-:Y:S05]  /*e630*/  @P0 BRA `(.L_x_243) ;  /* 0x0000000000540947 */ /* 0x000fea0003800000 */
[----:B------:R-:W-:Y:S02]  /*e640*/  HFMA2 R3, -RZ, RZ, 0.044403076171875, 0.274169921875 ;  /* 0x29af3463ff037431 */ /* 0x000fe400000001ff */
[C---:B------:R-:W-:Y:S01]  /*e650*/  FADD R0, |R21|.reuse, -3.8317060470581054688 ;  /* 0xc0753aac15007421 */ /* 0x040fe20000000200 */
[----:B------:R-:W-:-:S03]  /*e660*/  FADD R4, |R21|, -7.01558685302734375 ;  /* 0xc0e07fb015047421 */ /* 0x000fc60000000200 */
[----:B------:R-:W-:Y:S01]  /*e670*/  FADD R0, R0, 7.6850589891819254262e-08 ;  /* 0x33a5090f00007421 */ /* 0x000fe20000000000 */
[----:B------:R-:W-:-:S03]  /*e680*/  FADD R4, R4, 1.8321172490232129348e-07 ;  /* 0x3444b8db04047421 */ /* 0x000fc60000000000 */
        /* <DEDUP_REMOVED lines=16> */
.L_x_243:
        /* <DEDUP_REMOVED lines=11> */
[----:B------:R-:W-:-:S03]  /*e840*/  MOV R4, 0x4082cb37 ;  /* 0x4082cb3700047802 */ /* 0x000fc60000000f00 */
        /* <DEDUP_REMOVED lines=22> */
.L_x_248:
        /* <DEDUP_REMOVED lines=14> */
.L_x_247:
        /* <DEDUP_REMOVED lines=31> */
.L_x_246:
[----:B------:R-:W-:Y:S05]  /*ec80*/  BSYNC.RECONVERGENT B1 ;  /* 0x0000000000017941 */ /* 0x000fea0003800200 */
.L_x_245:
[----:B------:R-:W-:Y:S01]  /*ec90*/  LOP3.LUT R0, R0, 0x3, RZ, 0xc0, !PT ;  /* 0x0000000300007812 */ /* 0x000fe200078ec0ff */
[----:B------:R-:W-:Y:S02]  /*eca0*/  IMAD.MOV.U32 R5, RZ, RZ, 0x3fc90fdb ;  /* 0x3fc90fdbff057424 */ /* 0x000fe400078e00ff */
[C---:B------:R-:W-:Y:S01]  /*ecb0*/  FMUL R10, |R21|.reuse, 16777216 ;  /* 0x4b800000150a7820 */ /* 0x040fe20000400200 */
[----:B------:R-:W-:Y:S01]  /*ecc0*/  FSETP.GEU.AND P2, PT, |R21|, 1.175494350822287508e-38, PT ;  /* 0x008000001500780b */ /* 0x000fe20003f4e200 */
[----:B------:R-:W-:Y:S01]  /*ecd0*/  IMAD.MOV.U32 R6, RZ, RZ, 0x37cbac00 ;  /* 0x37cbac00ff067424 */ /* 0x000fe200078e00ff */
[----:B------:R-:W-:Y:S02]  /*ece0*/  I2FP.F32.U32 R0, R0 ;  /* 0x0000000000007245 */ /* 0x000fe40000201000 */
[----:B------:R-:W-:Y:S01]  /*ecf0*/  FSEL R11, R10, |R21|, !P2 ;  /* 0x400000150a0b7208 */ /* 0x000fe20005000000 */
[----:B------:R-:W-:Y:S02]  /*ed00*/  HFMA2 R10, -RZ, RZ, 1.0078125, -8.98838043212890625e-05 ;  /* 0x3c0885e4ff0a7431 */ /* 0x000fe400000001ff */
[----:B------:R-:W-:-:S03]  /*ed10*/  FFMA R0, R0, R5, -2.3561944961547851562 ;  /* 0xc016cbe400007423 */ /* 0x000fc60000000005 */
        /* <DEDUP_REMOVED lines=27> */
.L_x_244:
[----:B------:R-:W-:Y:S05]  /*eed0*/  BSYNC.RECONVERGENT B0 ;  /* 0x0000000000007941 */ /* 0x000fea0003800200 */
.L_x_242:
[C---:B------:R-:W-:Y:S01]  /*eee0*/  FSETP.GEU.AND P1, PT, R21.reuse, RZ, PT ;  /* 0x000000ff1500720b */ /* 0x040fe20003f2e000 */
[----:B------:R-:W-:Y:S01]  /*eef0*/  BSSY.RECONVERGENT B0, `(.L_x_249) ;  /* 0x0000090000007945 */ /* 0x000fe20003800200 */
[----:B------:R-:W-:Y:S02]  /*ef00*/  FSETP.GEU.AND P2, PT, |R21|, 1.000000003171076851e-30, PT ;  /* 0x0da242601500780b */ /* 0x000fe40003f4e200 */
[----:B------:R-:W-:-:S04]  /*ef10*/  FSEL R0, -R0, R0, !P1 ;  /* 0x0000000000007208 */ /* 0x000fc80004800100 */
[----:B------:R-:W-:-:S04]  /*ef20*/  LOP3.LUT R3, R0, 0x80000000, R21, 0xb8, !PT ;  /* 0x8000000000037812 */ /* 0x000fc800078eb815 */
[----:B------:R-:W-:-:S05]  /*ef30*/  FSEL R3, R3, R0, !P2 ;  /* 0x0000000003037208 */ /* 0x000fca0005000000 */
[----:B------:R-:W-:Y:S01]  /*ef40*/  FADD R76, R3, R3 ;  /* 0x00000003034c7221 */ /* 0x000fe20000000000 */
[----:B------:R-:W-:Y:S06]  /*ef50*/  @P0 BRA `(.L_x_250) ;  /* 0x0000000000540947 */ /* 0x000fec0003800000 */
        /* <DEDUP_REMOVED lines=21> */
.L_x_250:
        /* <DEDUP_REMOVED lines=34> */
.L_x_255:
        /* <DEDUP_REMOVED lines=14> */
.L_x_254:
        /* <DEDUP_REMOVED lines=31> */
.L_x_253:
[----:B------:R-:W-:Y:S05]  /*f5a0*/  BSYNC.RECONVERGENT B1 ;  /* 0x0000000000017941 */ /* 0x000fea0003800200 */
.L_x_252:
        /* <DEDUP_REMOVED lines=36> */
.L_x_251:
[----:B------:R-:W-:Y:S05]  /*f7f0*/  BSYNC.RECONVERGENT B0 ;  /* 0x0000000000007941 */ /* 0x000fea0003800200 */
.L_x_249:
[----:B------:R-:W-:Y:S01]  /*f800*/  FSEL R0, -R0, R0, !P1 ;  /* 0x0000000000007208 */ /* 0x000fe20004800100 */
[----:B------:R-:W1:Y:S01]  /*f810*/  MUFU.RCP R4, R21 ;  /* 0x0000001500047308 */ /* 0x000e620000001000 */
[----:B------:R-:W-:Y:S02]  /*f820*/  BSSY.RECONVERGENT B3, `(.L_x_256) ;  /* 0x0000010000037945 */ /* 0x000fe40003800200 */
[----:B------:R-:W-:-:S04]  /*f830*/  LOP3.LUT R3, R0, 0x80000000, R21, 0xb8, !PT ;  /* 0x8000000000037812 */ /* 0x000fc800078eb815 */
[----:B------:R-:W-:-:S05]  /*f840*/  FSEL R3, R3, R0, !P2 ;  /* 0x0000000003037208 */ /* 0x000fca0005000000 */
[----:B------:R-:W-:-:S04]  /*f850*/  FADD R6, R3, R3 ;  /* 0x0000000303067221 */ /* 0x000fc80000000000 */
[----:B------:R-:W3:Y:S01]  /*f860*/  FCHK P0, R6, R21 ;  /* 0x0000001506007302 */ /* 0x000ee20000000000 */
[----:B-1----:R-:W-:-:S04]  /*f870*/  FFMA R5, -R21, R4, 1 ;  /* 0x3f80000015057423 */ /* 0x002fc80000000104 */
[----:B------:R-:W-:-:S04]  /*f880*/  FFMA R0, R4, R5, R4 ;  /* 0x0000000504007223 */ /* 0x000fc80000000004 */
[----:B------:R-:W-:-:S04]  /*f890*/  FFMA R3, R0, R6, RZ ;  /* 0x0000000600037223 */ /* 0x000fc800000000ff */
[----:B------:R-:W-:-:S04]  /*f8a0*/  FFMA R4, -R21, R3, R6 ;  /* 0x0000000315047223 */ /* 0x000fc80000000106 */
[----:B------:R-:W-:Y:S01]  /*f8b0*/  FFMA R3, R0, R4, R3 ;  /* 0x0000000400037223 */ /* 0x000fe20000000003 */
[----:B---3--:R-:W-:Y:S06]  /*f8c0*/  @!P0 BRA `(.L_x_257) ;  /* 0x0000000000148947 */ /* 0x008fec0003800000 */
[----:B------:R-:W-:Y:S01]  /*f8d0*/  MOV R4, R6 ;  /* 0x0000000600047202 */ /* 0x000fe20000000f00 */
[----:B------:R-:W-:Y:S01]  /*f8e0*/  IMAD.MOV.U32 R5, RZ, RZ, R21 ;  /* 0x000000ffff057224 */ /* 0x000fe200078e0015 */
[----:B------:R-:W-:-:S07]  /*f8f0*/  MOV R74, 0xf910 ;  /* 0x0000f910004a7802 */ /* 0x000fce0000000f00 */
[----:B0-2---:R-:W-:Y:S05]  /*f900*/  CALL.REL.NOINC `($__internal_2_$__cuda_sm3x_div_rn_noftz_f32_slowpath) ;  /* 0x0000013400647944 */ /* 0x005fea0003c00000 */
[----:B------:R-:W-:-:S07]  /*f910*/  IMAD.MOV.U32 R3, RZ, RZ, R69 ;  /* 0x000000ffff037224 */ /* 0x000fce00078e0045 */
.L_x_257:
[----:B------:R-:W-:Y:S05]  /*f920*/  BSYNC.RECONVERGENT B3 ;  /* 0x0000000000037941 */ /* 0x000fea0003800200 */
.L_x_256:
[----:B------:R-:W1:Y:S01]  /*f930*/  MUFU.RCP R0, R21 ;  /* 0x0000001500007308 */ /* 0x000e620000001000 */
[----:B------:R-:W-:Y:S07]  /*f940*/  BSSY.RECONVERGENT B3, `(.L_x_258) ;  /* 0x000000d000037945 */ /* 0x000fee0003800200 */
        /* <DEDUP_REMOVED lines=12> */
.L_x_259:
[----:B------:R-:W-:Y:S05]  /*fa10*/  BSYNC.RECONVERGENT B3 ;  /* 0x0000000000037941 */ /* 0x000fea0003800200 */
.L_x_258:
[----:B------:R-:W-:-:S07]  /*fa20*/  FMUL R11, R0, R3 ;  /* 0x00000003000b7220 */ /* 0x000fce0000400000 */
.L_x_131:
[----:B------:R-:W-:Y:S05]  /*fa30*/  BSYNC.RECONVERGENT B2 ;  /* 0x0000000000027941 */ /* 0x000fea0003800200 */
.L_x_130:
[----:B------:R-:W-:Y:S01]  /*fa40*/  FMUL R0, R15, R20 ;  /* 0x000000140f007220 */ /* 0x000fe20000400000 */
[----:B------:R-:W-:Y:S03]  /*fa50*/  BSSY.RECONVERGENT B2, `(.L_x_260) ;  /* 0x0000786000027945 */ /* 0x000fe60003800200 */
[----:B------:R-:W-:Y:S01]  /*fa60*/  FFMA R3, R13, R64, R0 ;  /* 0x000000400d037223 */ /* 0x000fe20000000000 */
[----:B------:R-:W-:-:S03]  /*fa70*/  HFMA2 R0, -RZ, RZ, 0, 0 ;  /* 0x00000000ff007431 */ /* 0x000fc600000001ff */
[----:B------:R-:W-:-:S05]  /*fa80*/  FFMA R6, R14, R66, R3 ;  /* 0x000000420e067223 */ /* 0x000fca0000000003 */
[----:B------:R-:W-:-:S13]  /*fa90*/  FSETP.GTU.AND P0, PT, R6, RZ, PT ;  /* 0x000000ff0600720b */ /* 0x000fda0003f0c000 */
[----:B------:R-:W-:Y:S05]  /*faa0*/  @!P0 BRA `(.L_x_261) ;  /* 0x0000007800008947 */ /* 0x000fea0003800000 */
        /* <DEDUP_REMOVED lines=34> */
.L_x_263:
[----:B------:R-:W-:Y:S01]  /*fcd0*/  FMUL R3, R13, R66 ;  /* 0x000000420d037220 */ /* 0x000fe20000400000 */
[C---:B------:R-:W-:Y:S01]  /*fce0*/  FMUL R0, R14.reuse, R20 ;  /* 0x000000140e007220 */ /* 0x040fe20000400000 */
[----:B------:R-:W-:Y:S02]  /*fcf0*/  BSSY.RECONVERGENT B1, `(.L_x_265) ;  /* 0x0000014000017945 */ /* 0x000fe40003800200 */
[-C--:B------:R-:W-:Y:S01]  /*fd00*/  FFMA R3, R14, R64.reuse, -R3 ;  /* 0x000000400e037223 */ /* 0x080fe20000000803 */
[C---:B------:R-:W-:Y:S01]  /*fd10*/  FMUL R64, R15.reuse, R64 ;  /* 0x000000400f407220 */ /* 0x040fe20000400000 */
[----:B------:R-:W-:Y:S02]  /*fd20*/  FFMA R0, R15, R66, -R0 ;  /* 0x000000420f007223 */ /* 0x000fe40000000800 */
[----:B------:R-:W-:Y:S01]  /*fd30*/  FMUL R3, R3, R3 ;  /* 0x0000000303037220 */ /* 0x000fe20000400000 */
[----:B------:R-:W-:-:S03]  /*fd40*/  FFMA R64, R13, R20, -R64 ;  /* 0x000000140d407223 */ /* 0x000fc60000000840 */
        /* <DEDUP_REMOVED lines=10> */
.L_x_266:
[----:B------:R-:W-:Y:S01]  /*fdf0*/  FMUL.FTZ R0, R3, R4 ;  /* 0x0000000403007220 */ /* 0x000fe20000410000 */
[----:B------:R-:W-:-:S03]  /*fe00*/  FMUL.FTZ R4, R4, 0.5 ;  /* 0x3f00000004047820 */ /* 0x000fc60000410000 */
[----:B------:R-:W-:-:S04]  /*fe10*/  FFMA R3, -R0, R0, R3 ;  /* 0x0000000000037223 */ /* 0x000fc80000000103 */
[----:B------:R-:W-:-:S07]  /*fe20*/  FFMA R0, R3, R4, R0 ;  /* 0x0000000403007223 */ /* 0x000fce0000000000 */
.L_x_267:
[----:B------:R-:W-:Y:S05]  /*fe30*/  BSYNC.RECONVERGENT B1 ;  /* 0x0000000000017941 */ /* 0x000fea0003800200 */
.L_x_265:
        /* <DEDUP_REMOVED lines=25> */
.L_x_264:
[----:B------:R-:W-:Y:S05]  /*ffd0*/  BSYNC.RECONVERGENT B0 ;  /* 0x0000000000007941 */ /* 0x000fea0003800200 */
.L_x_262:
        /* <DEDUP_REMOVED lines=19> */
.L_x_271:
        /* <DEDUP_REMOVED lines=14> */
.L_x_270:
        /* <DEDUP_REMOVED lines=31> */
.L_x_269:
[----:B------:R-:W-:Y:S05]  /*103e0*/  BSYNC.RECONVERGENT B0 ;  /* 0x0000000000007941 */ /* 0x000fea0003800200 */
.L_x_268:
        /* <DEDUP_REMOVED lines=35> */
[----:B------:R-:W-:Y:S01]  /*10620*/  MOV R69, R21 ;  /* 0x0000001500457202 */ /* 0x000fe20000000f00 */
[----:B------:R-:W-:Y:S01]  /*10630*/  IMAD.MOV.U32 R78, RZ, RZ, R8 ;  /* 0x000000ffff4e7224 */ /* 0x000fe200078e0008 */
[----:B------:R-:W-:Y:S01]  /*10640*/  MOV R10, 0x10670 ;  /* 0x00010670000a7802 */ /* 0x000fe20000000f00 */
[----:B------:R-:W-:-:S07]  /*10650*/  IMAD.MOV.U32 R79, RZ, RZ, R9 ;  /* 0x000000ffff4f7224 */ /* 0x000fce00078e0009 */
[----:B0-2---:R-:W-:Y:S05]  /*10660*/  CALL.REL.NOINC `($__internal_0_$__cuda_sm20_div_rn_f64_full) ;  /* 0x0000012000347944 */ /* 0x005fea0003c00000 */
[----:B------:R-:W-:Y:S01]  /*10670*/  MOV R4, R6 ;  /* 0x0000000600047202 */ /* 0x000fe20000000f00 */
[----:B------:R-:W-:-:S07]  /*10680*/  IMAD.MOV.U32 R5, RZ, RZ, R71 ;  /* 0x000000ffff057224 */ /* 0x000fce00078e0047 */
.L_x_273:
[----:B------:R-:W-:Y:S05]  /*10690*/  BSYNC.RECONVERGENT B1 ;  /* 0x0000000000017941 */ /* 0x000fea0003800200 */
.L_x_272:
        /* <DEDUP_REMOVED lines=10> */
[----:B------:R-:W-:Y:S02]  /*10740*/  IMAD.MOV.U32 R3, RZ, RZ, 0x26b3b8e7 ;  /* 0x26b3b8e7ff037424 */ /* 0x000fe400078e00ff */
        /* <DEDUP_REMOVED lines=22> */
.L_x_276:
[----:B------:R-:W-:Y:S02]  /*108b0*/  FSETP.NEU.AND P0, PT, |R10|, +INF , PT ;  /* 0x7f8000000a00780b */ /* 0x000fe40003f0d200 */
[----:B------:R-:W-:-:S11]  /*108c0*/  MOV R13, RZ ;  /* 0x000000ff000d7202 */ /* 0x000fd60000000f00 */
        /* <DEDUP_REMOVED lines=32> */
.L_x_281:
[----:B-1----:R-:W1:Y:S01]  /*10ad0*/  LDC.64 R4, c[0x4][0x38] ;  /* 0x01000e00ff047b82 */ /* 0x002e620000000a00 */
[----:B------:R-:W-:Y:S02]  /*10ae0*/  R2UR UR4, R34 ;  /* 0x00000000220472ca */ /* 0x000fe400000e0000 */
[----:B------:R-:W-:Y:S01]  /*10af0*/  R2UR UR5, R35 ;  /* 0x00000000230572ca */ /* 0x000fe200000e0000 */
[----:B-1----:R-:W-:-:S12]  /*10b00*/  IMAD.WIDE.U32 R4, R3, 0x4, R4 ;  /* 0x0000000403047825 */ /* 0x002fd800078e0004 */
[----:B------:R-:W3:Y:S01]  /*10b10*/  LDG.E.CONSTANT R4, desc[UR4][R4.64] ;  /* 0x0000000404047981 */ /* 0x000ee2000c1e9900 */
[C---:B------:R-:W-:Y:S01]  /*10b20*/  IMAD R0, R3.reuse, 0x4, R1 ;  /* 0x0000000403007824 */ /* 0x040fe200078e0201 */
[----:B------:R-:W-:-:S04]  /*10b30*/  IADD3 R3, PT, PT, R3, 0x1, RZ ;  /* 0x0000000103037810 */ /* 0x000fc80007ffe0ff */
[----:B------:R-:W-:Y:S01]  /*10b40*/  ISETP.NE.AND P0, PT, R3, 0x6, PT ;  /* 0x000000060300780c */ /* 0x000fe20003f05270 */
[----:B---3--:R-:W-:-:S03]  /*10b50*/  IMAD.WIDE.U32 R8, R4, R21, RZ ;  /* 0x0000001504087225 */ /* 0x008fc600078e00ff */
[----:B------:R-:W-:-:S05]  /*10b60*/  IADD3 R13, P1, PT, R8, R6, RZ ;  /* 0x00000006080d7210 */ /* 0x000fca0007f3e0ff */
[----:B------:R1:W-:Y:S01]  /*10b70*/  STL [R0], R13 ;  /* 0x0000000d00007387 */ /* 0x0003e20000100800 */
[----:B------:R-:W-:-:S03]  /*10b80*/  IMAD.X R6, R9, 0x1, R15, P1 ;  /* 0x0000000109067824 */ /* 0x000fc600008e060f */
[----:B------:R-:W-:Y:S05]  /*10b90*/  @P0 BRA `(.L_x_281) ;  /* 0xfffffffc00cc0947 */ /* 0x000fea000383ffff */
[----:B------:R-:W-:Y:S05]  /*10ba0*/  BSYNC.RECONVERGENT B3 ;  /* 0x0000000000037941 */ /* 0x000fea0003800200 */
.L_x_280:
        /* <DEDUP_REMOVED lines=30> */
[----:B-1-3--:R-:W-:-:S07]  /*10d90*/  FSEL R5, -R14, R14, !P1 ;  /* 0x0000000e0e057208 */ /* 0x00afce0004800100 */
.L_x_279:
[----:B------:R-:W-:Y:S05]  /*10da0*/  BSYNC.RECONVERGENT B1 ;  /* 0x0000000000017941 */ /* 0x000fea0003800200 */
.L_x_278:
[----:B------:R-:W-:Y:S01]  /*10db0*/  LOP3.LUT R4, R4, 0x3, RZ, 0xc0, !PT ;  /* 0x0000000304047812 */ /* 0x000fe200078ec0ff */
[----:B------:R-:W-:Y:S01]  /*10dc0*/  IMAD.MOV.U32 R6, RZ, RZ, 0x37cbac00 ;  /* 0x37cbac00ff067424 */ /* 0x000fe200078e00ff */
[----:B------:R-:W-:Y:S01]  /*10dd0*/  MOV R3, 0x3fc90fdb ;  /* 0x3fc90fdb00037802 */ /* 0x000fe20000000f00 */
[----:B------:R-:W-:Y:S01]  /*10de0*/  IMAD.MOV.U32 R8, RZ, RZ, 0x3c0885e4 ;  /* 0x3c0885e4ff087424 */ /* 0x000fe200078e00ff */
[----:B------:R-:W-:Y:S01]  /*10df0*/  I2FP.F32.U32 R4, R4 ;  /* 0x0000000400047245 */ /* 0x000fe20000201000 */
[----:B------:R-:W-:Y:S01]  /*10e00*/  HFMA2 R13, -RZ, RZ, 1.541015625, -0.052001953125 ;  /* 0x3e2aaaa8ff0d7431 */ /* 0x000fe200000001ff */
[----:B------:R-:W-:-:S03]  /*10e10*/  FSETP.GEU.AND P1, PT, |R10|, 1.175494350822287508e-38, PT ;  /* 0x008000000a00780b */ /* 0x000fc60003f2e200 */
[----:B------:R-:W-:-:S04]  /*10e20*/  FFMA R4, R4, R3, -0.78539818525314331055 ;  /* 0xbf490fdb04047423 */ /* 0x000fc80000000003 */
[----:B------:R-:W-:Y:S01]  /*10e30*/  FADD R4, R4, R5 ;  /* 0x0000000504047221 */ /* 0x000fe20000000000 */
[----:B------:R-:W-:-:S03]  /*10e40*/  FMUL R5, |R10|, 16777216 ;  /* 0x4b8000000a057820 */ /* 0x000fc60000400200 */
[----:B------:R-:W-:Y:S02]  /*10e50*/  FMUL R0, R4, 0.63661974668502807617 ;  /* 0x3f22f98304007820 */ /* 0x000fe40000400000 */
[----:B------:R-:W-:-:S04]  /*10e60*/  FSEL R9, R5, |R10|, !P1 ;  /* 0x4000000a05097208 */ /* 0x000fc80004800000 */
[----:B------:R-:W1:Y:S08]  /*10e70*/  F2I.NTZ R0, R0 ;  /* 0x0000000000007305 */ /* 0x000e700000203100 */
[----:B------:R-:W3:Y:S01]  /*10e80*/  MUFU.RSQ R9, R9 ;  /* 0x0000000900097308 */ /* 0x000ee20000001400 */
[----:B-1----:R-:W-:-:S05]  /*10e90*/  I2FP.F32.S32 R3, R0 ;  /* 0x0000000000037245 */ /* 0x002fca0000201400 */
[----:B------:R-:W-:-:S04]  /*10ea0*/  FFMA R4, R3, -1.5707962512969970703, R4 ;  /* 0xbfc90fda03047823 */ /* 0x000fc80000000004 */
[----:B------:R-:W-:Y:S01]  /*10eb0*/  FFMA R4, R3, -7.5497894158615963534e-08, R4 ;  /* 0xb3a2216803047823 */ /* 0x000fe20000000004 */
[----:B------:R-:W-:Y:S01]  /*10ec0*/  LOP3.LUT R3, R0, 0x1, RZ, 0xc0, !PT ;  /* 0x0000000100037812 */ /* 0x000fe200078ec0ff */
[----:B---3--:R-:W-:Y:S02]  /*10ed0*/  @!P1 FMUL R9, R9, 4096 ;  /* 0x4580000009099820 */ /* 0x008fe40000400000 */
[----:B------:R-:W-:Y:S01]  /*10ee0*/  FMUL R5, R4, R4 ;  /* 0x0000000404057220 */ /* 0x000fe20000400000 */
[----:B------:R-:W-:Y:S01]  /*10ef0*/  ISETP.NE.U32.AND P0, PT, R3, 0x1, PT ;  /* 0x000000010300780c */ /* 0x000fe20003f05070 */
[----:B------:R-:W-:Y:S02]  /*10f00*/  FMUL R9, R9, 0.79788458347320556641 ;  /* 0x3f4c422a09097820 */ /* 0x000fe40000400000 */
[----:B------:R-:W-:Y:S01]  /*10f10*/  FFMA R3, R5, R6, -0.0013887860113754868507 ;  /* 0xbab607ed05037423 */ /* 0x000fe20000000006 */
[----:B------:R-:W-:Y:S01]  /*10f20*/  FSEL R8, R8, 0.041666727513074874878, !P0 ;  /* 0x3d2aaabb08087808 */ /* 0x000fe20004000000 */
[----:B------:R-:W-:-:S03]  /*10f30*/  FMUL R9, R20, R9 ;  /* 0x0000000914097220 */ /* 0x000fc60000400000 */
        /* <DEDUP_REMOVED lines=11> */
.L_x_277:
[----:B------:R-:W-:Y:S05]  /*10ff0*/  BSYNC.RECONVERGENT B0 ;  /* 0x0000000000007941 */ /* 0x000fea0003800200 */
.L_x_275:
[----:B------:R-:W-:Y:S01]  /*11000*/  FSETP.GT.AND P4, PT, |R10|, 2, PT ;  /* 0x400000000a00780b */ /* 0x000fe20003f84200 */
[----:B------:R-:W-:-:S12]  /*11010*/  BSSY.RECONVERGENT B3, `(.L_x_282) ;  /* 0x0000227000037945 */ /* 0x000fd80003800200 */
[----:B------:R-:W-:Y:S05]  /*11020*/  @!P4 BRA `(.L_x_283) ;  /* 0x0000001000ccc947 */ /* 0x000fea0003800000 */
[----:B------:R-:W-:Y:S04]  /*11030*/  BSSY.RECONVERGENT B0, `(.L_x_284) ;  /* 0x000008b000007945 */ /* 0x000fe80003800200 */
[----:B------:R-:W-:Y:S05]  /*11040*/  @P3 BRA `(.L_x_285) ;  /* 0x0000000000543947 */ /* 0x000fea0003800000 */
        /* <DEDUP_REMOVED lines=21> */
.L_x_285:
[----:B------:R-:W-:Y:S02]  /*111a0*/  FSETP.NEU.AND P0, PT, |R10|, +INF , PT ;  /* 0x7f8000000a00780b */ /* 0x000fe40003f0d200 */
[----:B------:R-:W-:-:S11]  /*111b0*/  MOV R3, RZ ;  /* 0x000000ff00037202 */ /* 0x000fd60000000f00 */
[----:B------:R-:W-:Y:S05]  /*111c0*/  @!P0 BRA `(.L_x_286) ;  /* 0x0000000400c48947 */ /* 0x000fea0003800000 */
[----:B------:R-:W1:Y:S01]  /*111d0*/  MUFU.RCP R65, |R10| ;  /* 0x4000000a00417308 */ /* 0x000e620000001000 */
[----:B------:R-:W-:Y:S01]  /*111e0*/  IMAD.MOV.U32 R0, RZ, RZ, 0x3fca3ba2 ;  /* 0x3fca3ba2ff007424 */ /* 0x000fe200078e00ff */
[----:B------:R-:W-:Y:S01]  /*111f0*/  BSSY.RECONVERGENT B1, `(.L_x_287) ;  /* 0x000004a000017945 */ /* 0x000fe20003800200 */
[----:B-1----:R-:W-:-:S04]  /*11200*/  FMUL R9, R65, R65 ;  /* 0x0000004141097220 */ /* 0x002fc80000400000 */
[----:B------:R-:W-:-:S04]  /*11210*/  FFMA R0, R9, -R0, 0.36148586869239807129 ;  /* 0x3eb914ad09007423 */ /* 0x000fc80000000800 */
[----:B------:R-:W-:-:S04]  /*11220*/  FFMA R0, R9, R0, -0.16401261091232299805 ;  /* 0xbe27f2ec09007423 */ /* 0x000fc80000000000 */
[----:B------:R-:W-:Y:S01]  /*11230*/  FFMA R3, R9, R0, 0.37499991059303283691 ;  /* 0x3ebffffd09037423 */ /* 0x000fe20000000000 */
[----:B------:R-:W-:-:S03]  /*11240*/  IMAD.MOV.U32 R0, RZ, RZ, 0x4082cb37 ;  /* 0x4082cb37ff007424 */ /* 0x000fc600078e00ff */
[----:B------:R-:W-:Y:S01]  /*11250*/  FFMA R65, R65, R3, |R10| ;  /* 0x0000000341417223 */ /* 0x000fe2000000040a */
[----:B------:R-:W-:-:S03]  /*11260*/  FFMA R0, R9, -R0, 0.74987655878067016602 ;  /* 0x3f3ff7e909007423 */ /* 0x000fc60000000800 */
[C---:B------:R-:W-:Y:S01]  /*11270*/  FMUL R3, R65.reuse, 0.63661974668502807617 ;  /* 0x3f22f98341037820 */ /* 0x040fe20000400000 */
[----:B------:R-:W-:Y:S01]  /*11280*/  FSETP.GE.AND P0, PT, |R65|, 105615, PT ;  /* 0x47ce47804100780b */ /* 0x000fe20003f06200 */
[----:B------:R-:W-:-:S04]  /*11290*/  FFMA R0, R9, R0, -0.19291564822196960449 ;  /* 0xbe458bae09007423 */ /* 0x000fc80000000000 */
[----:B------:R-:W1:Y:S01]  /*112a0*/  F2I.NTZ R3, R3 ;  /* 0x0000000300037305 */ /* 0x000e620000203100 */
        /* <DEDUP_REMOVED lines=17> */
.L_x_290:
        /* <DEDUP_REMOVED lines=14> */
.L_x_289:
        /* <DEDUP_REMOVED lines=31> */
.L_x_288:
[----:B------:R-:W-:Y:S05]  /*11690*/  BSYNC.RECONVERGENT B1 ;  /* 0x0000000000017941 */ /* 0x000fea0003800200 */
.L_x_287:
[----:B------:R-:W-:Y:S01]  /*116a0*/  LOP3.LUT R3, R3, 0x3, RZ, 0xc0, !PT ;  /* 0x0000000303037812 */ /* 0x000fe200078ec0ff */
[C---:B------:R-:W-:Y:S01]  /*116b0*/  FMUL R5, |R10|.reuse, 16777216 ;  /* 0x4b8000000a057820 */ /* 0x040fe20000400200 */
[----:B------:R-:W-:Y:S01]  /*116c0*/  MOV R0, 0x3fc90fdb ;  /* 0x3fc90fdb00007802 */ /* 0x000fe20000000f00 */
[----:B------:R-:W-:Y:S01]  /*116d0*/  IMAD.MOV.U32 R6, RZ, RZ, 0x37cbac00 ;  /* 0x37cbac00ff067424 */ /* 0x000fe200078e00ff */
[----:B------:R-:W-:Y:S01]  /*116e0*/  I2FP.F32.U32 R3, R3 ;  /* 0x0000000300037245 */ /* 0x000fe20000201000 */
[----:B------:R-:W-:Y:S01]  /*116f0*/  HFMA2 R9, -RZ, RZ, 1.541015625, -0.052001953125 ;  /* 0x3e2aaaa8ff097431 */ /* 0x000fe200000001ff */
[----:B------:R-:W-:Y:S01]  /*11700*/  FSETP.GEU.AND P0, PT, |R10|, 1.175494350822287508e-38, PT ;  /* 0x008000000a00780b */ /* 0x000fe20003f0e200 */
[----:B------:R-:W-:Y:S02]  /*11710*/  IMAD.MOV.U32 R8, RZ, RZ, 0x3c0885e4 ;  /* 0x3c0885e4ff087424 */ /* 0x000fe400078e00ff */
[----:B------:R-:W-:Y:S01]  /*11720*/  FFMA R3, R3, R0, -2.3561944961547851562 ;  /* 0xc016cbe403037423 */ /* 0x000fe20000000000 */
[----:B------:R-:W-:-:S03]  /*11730*/  FSEL R14, R5, |R10|, !P0 ;  /* 0x4000000a050e7208 */ /* 0x000fc60004000000 */
[----:B------:R-:W-:-:S03]  /*11740*/  FADD R3, R3, R4 ;  /* 0x0000000403037221 */ /* 0x000fc60000000000 */
[----:B------:R-:W1:Y:S01]  /*11750*/  MUFU.RSQ R14, R14 ;  /* 0x0000000e000e7308 */ /* 0x000e620000001400 */
[----:B------:R-:W-:-:S07]  /*11760*/  FMUL R0, R3, 0.63661974668502807617 ;  /* 0x3f22f98303007820 */ /* 0x000fce0000400000 */
[----:B------:R-:W3:Y:S01]  /*11770*/  F2I.NTZ R0, R0 ;  /* 0x0000000000007305 */ /* 0x000ee20000203100 */
[----:B-1----:R-:W-:Y:S01]  /*11780*/  @!P0 FMUL R14, R14, 4096 ;  /* 0x458000000e0e8820 */ /* 0x002fe20000400000 */
        /* <DEDUP_REMOVED lines=12> */
[C---:B------:R-:W-:Y:S01]  /*11850*/  FFMA R6, R5.reuse, R6, R8 ;  /* 0x0000000605067223 */ /* 0x040fe20000000008 */
[----:B------:R-:W-:Y:S01]  /*11860*/  LOP3.LUT P1, RZ, R4, 0x2, RZ, 0xc0, !PT ;  /* 0x0000000204ff7812 */ /* 0x000fe2000782c0ff */
[----:B------:R-:W-:Y:S02]  /*11870*/  FMUL R9, R14, 0.79788458347320556641 ;  /* 0x3f4c422a0e097820 */ /* 0x000fe40000400000 */
[C---:B------:R-:W-:Y:S01]  /*11880*/  FFMA R3, R5.reuse, R6, R3 ;  /* 0x0000000605037223 */ /* 0x040fe20000000003 */
[----:B------:R-:W-:-:S04]  /*11890*/  FFMA R5, R5, R0, RZ ;  /* 0x0000000005057223 */ /* 0x000fc800000000ff */
[----:B------:R-:W-:Y:S01]  /*118a0*/  FFMA R3, R5, R3, R0 ;  /* 0x0000000305037223 */ /* 0x000fe20000000000 */
[----:B------:R-:W-:-:S04]  /*118b0*/  FMUL R0, R9, R20 ;  /* 0x0000001409007220 */ /* 0x000fc80000400000 */
[----:B------:R-:W-:-:S04]  /*118c0*/  @P1 FADD R3, RZ, -R3 ;  /* 0x80000003ff031221 */ /* 0x000fc80000000000 */
[----:B------:R-:W-:-:S07]  /*118d0*/  FMUL R3, R3, R0 ;  /* 0x0000000003037220 */ /* 0x000fce0000400000 */
.L_x_286:
[----:B------:R-:W-:Y:S05]  /*118e0*/  BSYNC.RECONVERGENT B0 ;  /* 0x0000000000007941 */ /* 0x000fea0003800200 */
.L_x_284:
[----:B------:R-:W-:Y:S01]  /*118f0*/  FSETP.GEU.AND P0, PT, R10, RZ, PT ;  /* 0x000000ff0a00720b */ /* 0x000fe20003f0e000 */
[----:B------:R-:W-:Y:S03]  /*11900*/  BSSY.RECONVERGENT B0, `(.L_x_291) ;  /* 0x000008f000007945 */ /* 0x000fe60003800200 */
[----:B------:R-:W-:Y:S01]  /*11910*/  FSEL R65, -R3, R3, !P0 ;  /* 0x0000000303417208 */ /* 0x000fe20004000100 */
[----:B------:R-:W-:Y:S08]  /*11920*/  @P3 BRA `(.L_x_292) ;  /* 0x0000000000603947 */ /* 0x000ff00003800000 */
        /* <DEDUP_REMOVED lines=24> */
.L_x_292:
[----:B------:R-:W-:Y:S02]  /*11ab0*/  FSETP.NEU.AND P0, PT, |R10|, +INF , PT ;  /* 0x7f8000000a00780b */ /* 0x000fe40003f0d200 */
[----:B------:R-:W-:-:S11]  /*11ac0*/  MOV R3, RZ ;  /* 0x000000ff00037202 */ /* 0x000fd60000000f00 */
[----:B------:R-:W-:Y:S05]  /*11ad0*/  @!P0 BRA `(.L_x_293) ;  /* 0x0000000400c48947 */ /* 0x000fea0003800000 */
[----:B------:R-:W1:Y:S01]  /*11ae0*/  MUFU.RCP R3, |R10| ;  /* 0x4000000a00037308 */ /* 0x000e620000001000 */
[----:B------:R-:W-:Y:S01]  /*11af0*/  IMAD.MOV.U32 R0, RZ, RZ, 0x3f91e009 ;  /* 0x3f91e009ff007424 */ /* 0x000fe200078e00ff */
[----:B------:R-:W-:Y:S01]  /*11b00*/  BSSY.RECONVERGENT B1, `(.L_x_294) ;  /* 0x000004a000017945 */ /* 0x000fe20003800200 */
[----:B------:R-:W-:Y:S02]  /*11b10*/  IMAD.MOV.U32 R4, RZ, RZ, 0x4056fe93 ;  /* 0x4056fe93ff047424 */ /* 0x000fe400078e00ff */
[----:B-1----:R-:W-:-:S04]  /*11b20*/  FMUL R5, R3, R3 ;  /* 0x0000000303057220 */ /* 0x002fc80000400000 */
[C---:B------:R-:W-:Y:S01]  /*11b30*/  FFMA R0, R5.reuse, R0, -0.20532675087451934814 ;  /* 0xbe52412d05007423 */ /* 0x040fe20000000000 */
[----:B------:R-:W-:-:S03]  /*11b40*/  FFMA R4, R5, R4, -0.51452267169952392578 ;  /* 0xbf03b7c205047423 */ /* 0x000fc60000000004 */
[C---:B------:R-:W-:Y:S01]  /*11b50*/  FFMA R0, R5.reuse, R0, 0.06509173661470413208 ;  /* 0x3d854ed105007423 */ /* 0x040fe20000000000 */
[----:B------:R-:W-:-:S03]  /*11b60*/  FFMA R6, R5, R4, 0.10337056964635848999 ;  /* 0x3dd3b3f305067423 */ /* 0x000fc60000000004 */
[C---:B------:R-:W-:Y:S01]  /*11b70*/  FFMA R0, R5.reuse, R0, -0.12499999254941940308 ;  /* 0xbdffffff05007423 */ /* 0x040fe20000000000 */
[----:B------:R-:W-:-:S03]  /*11b80*/  FFMA R6, R5, R6, -0.062499724328517913818 ;  /* 0xbd7fffb605067423 */ /* 0x000fc60000000006 */
[----:B------:R-:W-:Y:S01]  /*11b90*/  FFMA R64, R3, R0, |R10| ;  /* 0x0000000003407223 */ /* 0x000fe2000000040a */
[----:B------:R-:W-:-:S03]  /*11ba0*/  FFMA R20, R5, R6, 1 ;  /* 0x3f80000005147423 */ /* 0x000fc60000000006 */
[C---:B------:R-:W-:Y:S01]  /*11bb0*/  FMUL R0, R64.reuse, 0.63661974668502807617 ;  /* 0x3f22f98340007820 */ /* 0x040fe20000400000 */
[----:B------:R-:W-:-:S05]  /*11bc0*/  FSETP.GE.AND P0, PT, |R64|, 105615, PT ;  /* 0x47ce47804000780b */ /* 0x000fca0003f06200 */
        /* <DEDUP_REMOVED lines=16> */
.L_x_297:
        /* <DEDUP_REMOVED lines=14> */
.L_x_296:
        /* <DEDUP_REMOVED lines=31> */
.L_x_295:
[----:B------:R-:W-:Y:S05]  /*11fa0*/  BSYNC.RECONVERGENT B1 ;  /* 0x0000000000017941 */ /* 0x000fea0003800200 */
.L_x_294:
[----:B------:R-:W-:Y:S01]  /*11fb0*/  LOP3.LUT R0, R0, 0x3, RZ, 0xc0, !PT ;  /* 0x0000000300007812 */ /* 0x000fe200078ec0ff */
[C---:B------:R-:W-:Y:S01]  /*11fc0*/  FMUL R9, |R10|.reuse, 16777216 ;  /* 0x4b8000000a097820 */ /* 0x040fe20000400200 */
[----:B------:R-:W-:Y:S01]  /*11fd0*/  MOV R5, 0x3fc90fdb ;  /* 0x3fc90fdb00057802 */ /* 0x000fe20000000f00 */
[----:B------:R-:W-:Y:S01]  /*11fe0*/  IMAD.MOV.U32 R6, RZ, RZ, 0x37cbac00 ;  /* 0x37cbac00ff067424 */ /* 0x000fe200078e00ff */
[----:B------:R-:W-:Y:S01]  /*11ff0*/  I2FP.F32.U32 R0, R0 ;  /* 0x0000000000007245 */ /* 0x000fe20000201000 */
[----:B------:R-:W-:Y:S01]  /*12000*/  IMAD.MOV.U32 R8, RZ, RZ, 0x3c0885e4 ;  /* 0x3c0885e4ff087424 */ /* 0x000fe200078e00ff */
[----:B------:R-:W-:-:S03]  /*12010*/  FSETP.GEU.AND P0, PT, |R10|, 1.175494350822287508e-38, PT ;  /* 0x008000000a00780b */ /* 0x000fc60003f0e200 */
[----:B------:R-:W-:Y:S01]  /*12020*/  FFMA R0, R0, R5, -0.78539818525314331055 ;  /* 0xbf490fdb00007423 */ /* 0x000fe20000000005 */
[----:B------:R-:W-:Y:S01]  /*12030*/  FSEL R14, R9, |R10|, !P0 ;  /* 0x4000000a090e7208 */ /* 0x000fe20004000000 */
[----:B------:R-:W-:Y:S02]  /*12040*/  HFMA2 R9, -RZ, RZ, 1.541015625, -0.052001953125 ;  /* 0x3e2aaaa8ff097431 */ /* 0x000fe400000001ff */
[----:B------:R-:W-:-:S03]  /*12050*/  FADD R0, R0, R3 ;  /* 0x0000000300007221 */ /* 0x000fc60000000000 */
[----:B------:R-:W1:Y:S01]  /*12060*/  MUFU.RSQ R14, R14 ;  /* 0x0000000e000e7308 */ /* 0x000e620000001400 */
[----:B------:R-:W-:-:S07]  /*12070*/  FMUL R3, R0, 0.63661974668502807617 ;  /* 0x3f22f98300037820 */ /* 0x000fce0000400000 */
        /* <DEDUP_REMOVED lines=23> */
.L_x_293:
[----:B------:R-:W-:Y:S05]  /*121f0*/  BSYNC.RECONVERGENT B0 ;  /* 0x0000000000007941 */ /* 0x000fea0003800200 */
.L_x_291:
        /* <DEDUP_REMOVED lines=11> */
[----:B------:R-:W-:Y:S02]  /*122b0*/  HFMA2 R4, -RZ, RZ, 2, 0 ;  /* 0x40000000ff047431 */ /* 0x000fe400000001ff */
[----:B------:R-:W-:Y:S01]  /*122c0*/  IMAD.MOV.U32 R5, RZ, RZ, R10 ;  /* 0x000000ffff057224 */ /* 0x000fe200078e000a */
[----:B------:R-:W-:-:S07]  /*122d0*/  MOV R74, 0x122f0 ;  /* 0x000122f0004a7802 */ /* 0x000fce0000000f00 */
[----:B0-2---:R-:W-:Y:S05]  /*122e0*/  CALL.REL.NOINC `($__internal_2_$__cuda_sm3x_div_rn_noftz_f32_slowpath) ;  /* 0x0000010800ec7944 */ /* 0x005fea0003c00000 */
[----:B------:R-:W-:-:S07]  /*122f0*/  IMAD.MOV.U32 R0, RZ, RZ, R69 ;  /* 0x000000ffff007224 */ /* 0x000fce00078e0045 */
.L_x_299:
[----:B------:R-:W-:Y:S05]  /*12300*/  BSYNC.RECONVERGENT B4 ;  /* 0x0000000000047941 */ /* 0x000fea0003800200 */
.L_x_298:
[----:B------:R-:W-:Y:S02]  /*12310*/  FSETP.GEU.AND P0, PT, |R10|, 1.000000003171076851e-30, PT ;  /* 0x0da242600a00780b */ /* 0x000fe40003f0e200 */
[----:B------:R-:W-:-:S04]  /*12320*/  LOP3.LUT R4, R65, 0x80000000, R10, 0xb8, !PT ;  /* 0x8000000041047812 */ /* 0x000fc800078eb80a */
[----:B------:R-:W-:-:S05]  /*12330*/  FSEL R4, R4, R65, !P0 ;  /* 0x0000004104047208 */ /* 0x000fca0004000000 */
[----:B------:R-:W-:Y:S01]  /*12340*/  FFMA R0, R4, R0, -R3 ;  /* 0x0000000004007223 */ /* 0x000fe20000000803 */
[----:B------:R-:W-:Y:S06]  /*12350*/  BRA `(.L_x_300) ;  /* 0x0000000c00c87947 */ /* 0x000fec0003800000 */
.L_x_283:
        /* <DEDUP_REMOVED lines=16> */
.L_x_302:
[----:B------:R-:W-:Y:S05]  /*12460*/  BSYNC.RECONVERGENT B4 ;  /* 0x0000000000047941 */ /* 0x000fea0003800200 */
.L_x_301:
[----:B------:R-:W1:Y:S01]  /*12470*/  MUFU.RCP R3, R10 ;  /* 0x0000000a00037308 */ /* 0x000e620000001000 */
[----:B------:R-:W-:Y:S01]  /*12480*/  UMOV UR4, 0x41900000 ;  /* 0x4190000000047882 */ /* 0x000fe20000000000 */
[----:B------:R-:W-:Y:S02]  /*12490*/  IMAD.MOV.U32 R9, RZ, RZ, R0 ;  /* 0x000000ffff097224 */ /* 0x000fe400078e0000 */
[----:B------:R-:W-:Y:S02]  /*124a0*/  HFMA2 R6, -RZ, RZ, 1.875, 0 ;  /* 0x3f800000ff067431 */ /* 0x000fe400000001ff */
[----:B------:R-:W-:Y:S01]  /*124b0*/  IMAD.U32 R5, RZ, RZ, UR4 ;  /* 0x00000004ff057e24 */ /* 0x000fe2000f8e00ff */
[----:B------:R-:W-:Y:S01]  /*124c0*/  BSSY.RECONVERGENT B4, `(.L_x_303) ;  /* 0x0000010000047945 */ /* 0x000fe20003800200 */
[----:B------:R-:W-:Y:S02]  /*124d0*/  FSETP.GT.AND P0, PT, |R9|, 9.99999986991104000000e+14, PT ;  /* 0x58635fa90900780b */ /* 0x000fe40003f04200 */
[----:B------:R-:W3:Y:S02]  /*124e0*/  FCHK P1, R5, R10 ;  /* 0x0000000a05007302 */ /* 0x000ee40000020000 */
        /* <DEDUP_REMOVED lines=13> */
.L_x_304:
[----:B------:R-:W-:Y:S05]  /*125c0*/  BSYNC.RECONVERGENT B4 ;  /* 0x0000000000047941 */ /* 0x000fea0003800200 */
.L_x_303:
        /* <DEDUP_REMOVED lines=21> */
.L_x_306:
[----:B------:R-:W-:Y:S05]  /*12720*/  BSYNC.RECONVERGENT B4 ;  /* 0x0000000000047941 */ /* 0x000fea0003800200 */
.L_x_305:
        /* <DEDUP_REMOVED lines=16> */
[----:B------:R-:W-:Y:S02]  /*12830*/  HFMA2 R4, -RZ, RZ, 2.6875, 0 ;  /* 0x41600000ff047431 */ /* 0x000fe400000001ff */
[----:B------:R-:W-:Y:S01]  /*12840*/  IMAD.MOV.U32 R5, RZ, RZ, R10 ;  /* 0x000000ffff057224 */ /* 0x000fe200078e000a */
[----:B------:R-:W-:-:S07]  /*12850*/  MOV R74, 0x12870 ;  /* 0x00012870004a7802 */ /* 0x000fce0000000f00 */
[----:B0-2---:R-:W-:Y:S05]  /*12860*/  CALL.REL.NOINC `($__internal_2_$__cuda_sm3x_div_rn_noftz_f32_slowpath) ;  /* 0x00000104008c7944 */ /* 0x005fea0003c00000 */
[----:B------:R-:W-:-:S07]  /*12870*/  IMAD.MOV.U32 R3, RZ, RZ, R69 ;  /* 0x000000ffff037224 */ /* 0x000fce00078e0045 */
.L_x_308:
[----:B------:R-:W-:Y:S05]  /*12880*/  BSYNC.RECONVERGENT B4 ;  /* 0x0000000000047941 */ /* 0x000fea0003800200 */
.L_x_307:
        /* <DEDUP_REMOVED lines=22> */
.L_x_310:
[----:B------:R-:W-:Y:S05]  /*129f0*/  BSYNC.RECONVERGENT B4 ;  /* 0x0000000000047941 */ /* 0x000fea0003800200 */
.L_x_309:
        /* <DEDUP_REMOVED lines=21> */
.L_x_312:
[----:B------:R-:W-:Y:S05]  /*12b50*/  BSYNC.RECONVERGENT B4 ;  /* 0x0000000000047941 */ /* 0x000fea0003800200 */
.L_x_311:
        /* <DEDUP_REMOVED lines=17> */
[----:B------:R-:W-:Y:S02]  /*12c70*/  HFMA2 R4, -RZ, RZ, 2.5, 0 ;  /* 0x41000000ff047431 */ /* 0x000fe400000001ff */
[----:B------:R-:W-:Y:S01]  /*12c80*/  IMAD.MOV.U32 R5, RZ, RZ, R10 ;  /* 0x000000ffff057224 */ /* 0x000fe200078e000a */
[----:B------:R-:W-:-:S07]  /*12c90*/  MOV R74, 0x12cb0 ;  /* 0x00012cb0004a7802 */ /* 0x000fce0000000f00 */
[----:B0-2---:R-:W-:Y:S05]  /*12ca0*/  CALL.REL.NOINC `($__internal_2_$__cuda_sm3x_div_rn_noftz_f32_slowpath) ;  /* 0x00000100007c7944 */ /* 0x005fea0003c00000 */
[----:B------:R-:W-:-:S07]  /*12cb0*/  IMAD.MOV.U32 R0, RZ, RZ, R69 ;  /* 0x000000ffff007224 */ /* 0x000fce00078e0045 */
.L_x_314:
[----:B------:R-:W-:Y:S05]  /*12cc0*/  BSYNC.RECONVERGENT B4 ;  /* 0x0000000000047941 */ /* 0x000fea0003800200 */
.L_x_313:
        /* <DEDUP_REMOVED lines=21> */
.L_x_316:
[----:B------:R-:W-:Y:S05]  /*12e20*/  BSYNC.RECONVERGENT B4 ;  /* 0x0000000000047941 */ /* 0x000fea0003800200 */
.L_x_315:
        /* <DEDUP_REMOVED lines=22> */
.L_x_318:
[----:B------:R-:W-:Y:S05]  /*12f90*/  BSYNC.RECONVERGENT B4 ;  /* 0x0000000000047941 */ /* 0x000fea0003800200 */
.L_x_317:
[----:B------:R-:W1:Y:S01]  /*12fa0*/  MUFU.RCP R5, R10 ;  /* 0x0000000a00057308 */ /* 0x000e620000001000 */
[----:B------:R-:W-:Y:S01]  /*12fb0*/  FFMA R9, R3, R0, -R8 ;  /* 0x0000000003097223 */ /* 0x000fe20000000808 */
[----:B------:R-:W-:Y:S01]  /*12fc0*/  UMOV UR4, 0x40000000 ;  /* 0x4000000000047882 */ /* 0x000fe20000000000 */
[----:B------:R-:W-:Y:S01]  /*12fd0*/  BSSY.RECONVERGENT B4, `(.L_x_319) ;  /* 0x0000013000047945 */ /* 0x000fe20003800200 */
[----:B------:R-:W-:Y:S02]  /*12fe0*/  IMAD.U32 R15, RZ, RZ, UR4 ;  /* 0x00000004ff0f7e24 */ /* 0x000fe4000f8e00ff */
[----:B------:R-:W-:Y:S02]  /*12ff0*/  FSETP.GT.AND P0, PT, |R9|, 9.99999986991104000000e+14, PT ;  /* 0x58635fa90900780b */ /* 0x000fe40003f04200 */
[----:B------:R-:W3:Y:S01]  /*13000*/  FCHK P1, R15, R10 ;  /* 0x0000000a0f007302 */ /* 0x000ee20000020000 */
[----:B-1----:R-:W-:-:S10]  /*13010*/  FFMA R0, -R10, R5, 1 ;  /* 0x3f8000000a007423 */ /* 0x002fd40000000105 */
[----:B------:R-:W-:Y:S01]  /*13020*/  @P0 FMUL R3, R3, 1.0000000036274937255e-15 ;  /* 0x26901d7d03030820 */ /* 0x000fe20000400000 */
[----:B------:R-:W-:Y:S01]  /*13030*/  @P0 FMUL R6, R6, 1.0000000036274937255e-15 ;  /* 0x26901d7d06060820 */ /* 0x000fe20000400000 */
[----:B------:R-:W-:Y:S01]  /*13040*/  FFMA R0, R5, R0, R5 ;  /* 0x0000000005007223 */ /* 0x000fe20000000005 */
[----:B------:R-:W-:-:S03]  /*13050*/  @P0 FMUL R9, R9, 1.0000000036274937255e-15 ;  /* 0x26901d7d09090820 */ /* 0x000fc60000400000 */
[----:B------:R-:W-:-:S04]  /*13060*/  FFMA R5, R0, 2, RZ ;  /* 0x4000000000057823 */ /* 0x000fc800000000ff */
[----:B------:R-:W-:-:S04]  /*13070*/  FFMA R4, -R10, R5, 2 ;  /* 0x400000000a047423 */ /* 0x000fc80000000105 */
[----:B------:R-:W-:Y:S01]  /*13080*/  FFMA R4, R0, R4, R5 ;  /* 0x0000000400047223 */ /* 0x000fe20000000005 */
[----:B------:R-:W-:Y:S01]  /*13090*/  MOV R0, R3 ;  /* 0x0000000300007202 */ /* 0x000fe20000000f00 */
[----:B---3--:R-:W-:Y:S06]  /*130a0*/  @!P1 BRA `(.L_x_320) ;  /* 0x0000000000149947 */ /* 0x008fec0003800000 */
[----:B------:R-:W-:Y:S01]  /*130b0*/  IMAD.MOV.U32 R4, RZ, RZ, 0x40000000 ;  /* 0x40000000ff047424 */ /* 0x000fe200078e00ff */
[----:B------:R-:W-:Y:S01]  /*130c0*/  MOV R74, 0x130f0 ;  /* 0x000130f0004a7802 */ /* 0x000fe20000000f00 */
[----:B------:R-:W-:-:S07]  /*130d0*/  IMAD.MOV.U32 R5, RZ, RZ, R10 ;  /* 0x000000ffff057224 */ /* 0x000fce00078e000a */
[----:B0-2---:R-:W-:Y:S05]  /*130e0*/  CALL.REL.NOINC `($__internal_2_$__cuda_sm3x_div_rn_noftz_f32_slowpath) ;  /* 0x000000fc006c7944 */ /* 0x005fea0003c00000 */
[----:B------:R-:W-:-:S07]  /*130f0*/  MOV R4, R69 ;  /* 0x0000004500047202 */ /* 0x000fce0000000f00 */
.L_x_320:
[----:B------:R-:W-:Y:S05]  /*13100*/  BSYNC.RECONVERGENT B4 ;  /* 0x0000000000047941 */ /* 0x000fea0003800200 */
.L_x_319:
        /* <DEDUP_REMOVED lines=17> */
[----:B------:R-:W-:Y:S01]  /*13220*/  MOV R74, 0x13250 ;  /* 0x00013250004a7802 */ /* 0x000fe20000000f00 */
[----:B------:R-:W-:-:S07]  /*13230*/  IMAD.MOV.U32 R5, RZ, RZ, R9 ;  /* 0x000000ffff057224 */ /* 0x000fce00078e0009 */
[----:B0-2---:R-:W-:Y:S05]  /*13240*/  CALL.REL.NOINC `($__internal_2_$__cuda_sm3x_div_rn_noftz_f32_slowpath) ;  /* 0x000000fc00147944 */ /* 0x005fea0003c00000 */
[----:B------:R-:W-:-:S07]  /*13250*/  MOV R3, R69 ;  /* 0x0000004500037202 */ /* 0x000fce0000000f00 */
.L_x_322:
[----:B------:R-:W-:Y:S05]  /*13260*/  BSYNC.RECONVERGENT B4 ;  /* 0x0000000000047941 */ /* 0x000fea0003800200 */
.L_x_321:
[----:B------:R-:W-:-:S07]  /*13270*/  IMAD.MOV.U32 R0, RZ, RZ, R3 ;  /* 0x000000ffff007224 */ /* 0x000fce00078e0003 */
.L_x_300:
[----:B------:R-:W-:Y:S05]  /*13280*/  BSYNC.RECONVERGENT B3 ;  /* 0x0000000000037941 */ /* 0x000fea0003800200 */
.L_x_282:
        /* <DEDUP_REMOVED lines=8> */
[----:B------:R-:W-:Y:S01]  /*13310*/  IMAD.MOV.U32 R0, RZ, RZ, 0x3f91e009 ;  /* 0x3f91e009ff007424 */ /* 0x000fe200078e00ff */
[----:B------:R-:W-:Y:S01]  /*13320*/  MOV R4, 0x4056fe93 ;  /* 0x4056fe9300047802 */ /* 0x000fe20000000f00 */
[----:B------:R-:W-:Y:S01]  /*13330*/  BSSY.RECONVERGENT B0, `(.L_x_327) ;  /* 0x0000049000007945 */ /* 0x000fe20003800200 */
        /* <DEDUP_REMOVED lines=27> */
.L_x_330:
        /* <DEDUP_REMOVED lines=14> */
.L_x_329:
        /* <DEDUP_REMOVED lines=31> */
.L_x_328:
[----:B------:R-:W-:Y:S05]  /*137c0*/  BSYNC.RECONVERGENT B0 ;  /* 0x0000000000007941 */ /* 0x000fea0003800200 */
.L_x_327:
        /* <DEDUP_REMOVED lines=15> */
[----:B------:R-:W-:Y:S02]  /*138c0*/  FSETP.GT.AND P1, PT, |R10|, 2, PT ;  /* 0x400000000a00780b */ /* 0x000fe40003f24200 */
[----:B---3--:R-:W-:Y:S02]  /*138d0*/  I2FP.F32.S32 R5, R3 ;  /* 0x0000000300057245 */ /* 0x008fe40000201400 */
[C---:B------:R-:W-:Y:S01]  /*138e0*/  LOP3.LUT R4, R3.reuse, 0x1, RZ, 0xc0, !PT ;  /* 0x0000000103047812 */ /* 0x040fe200078ec0ff */
[----:B------:R-:W-:Y:S02]  /*138f0*/  VIADD R3, R3, 0x1 ;  /* 0x0000000103037836 */ /* 0x000fe40000000000 */
[----:B------:R-:W-:Y:S01]  /*13900*/  FFMA R0, R5, -1.5707962512969970703, R0 ;  /* 0xbfc90fda05007823 */ /* 0x000fe20000000000 */
[----:B------:R-:W-:-:S05]  /*13910*/  ISETP.NE.U32.AND P2, PT, R4, 0x1, PT ;  /* 0x000000010400780c */ /* 0x000fca0003f45070 */
        /* <DEDUP_REMOVED lines=16> */
[----:B------:R-:W-:Y:S01]  /*13a20*/  FMUL R14, R0, R3 ;  /* 0x00000003000e7220 */ /* 0x000fe20000400000 */
[----:B------:R-:W-:Y:S06]  /*13a30*/  @P1 BRA `(.L_x_331) ;  /* 0x0000000000141947 */ /* 0x000fec0003800000 */
[----:B------:R-:W-:Y:S05]  /*13a40*/  BRA `(.L_x_332) ;  /* 0x0000001400387947 */ /* 0x000fea0003800000 */
.L_x_326:
[----:B------:R-:W-:Y:S02]  /*13a50*/  FSETP.GT.AND P1, PT, |R10|, 2, PT ;  /* 0x400000000a00780b */ /* 0x000fe40003f24200 */
[----:B------:R-:W-:-:S11]  /*13a60*/  MOV R14, RZ ;  /* 0x000000ff000e7202 */ /* 0x000fd60000000f00 */
[----:B------:R-:W-:Y:S05]  /*13a70*/  @P1 BREAK.RELIABLE B3 ;  /* 0x0000000000031942 */ /* 0x000fea0003800100 */
[----:B------:R-:W-:Y:S05]  /*13a80*/  @!P1 BRA `(.L_x_332) ;  /* 0x0000001400289947 */ /* 0x000fea0003800000 */
.L_x_331:
[----:B------:R-:W-:Y:S01]  /*13a90*/  BSSY.RECONVERGENT B0, `(.L_x_333) ;  /* 0x0000074000007945 */ /* 0x000fe20003800200 */
[----:B------:R-:W-:-:S03]  /*13aa0*/  IMAD.MOV.U32 R15, RZ, RZ, RZ ;  /* 0x000000ffff0f7224 */ /* 0x000fc600078e00ff */
[----:B------:R-:W-:Y:S05]  /*13ab0*/  @!P0 BRA `(.L_x_334) ;  /* 0x0000000400c48947 */ /* 0x000fea0003800000 */
[----:B------:R-:W1:Y:S01]  /*13ac0*/  MUFU.RCP R3, |R10| ;  /* 0x4000000a00037308 */ /* 0x000e620000001000 */
[----:B------:R-:W-:Y:S02]  /*13ad0*/  IMAD.MOV.U32 R0, RZ, RZ, 0x3fca3ba2 ;  /* 0x3fca3ba2ff007424 */ /* 0x000fe400078e00ff */
[----:B------:R-:W-:Y:S01]  /*13ae0*/  HFMA2 R4, -RZ, RZ, 2.25390625, -14.4296875 ;  /* 0x4082cb37ff047431 */ /* 0x000fe200000001ff */
[----:B------:R-:W-:Y:S01]  /*13af0*/  BSSY.RECONVERGENT B1, `(.L_x_335) ;  /* 0x0000049000017945 */ /* 0x000fe20003800200 */
[----:B-1----:R-:W-:-:S04]  /*13b00*/  FMUL R5, R3, R3 ;  /* 0x0000000303057220 */ /* 0x002fc80000400000 */
[C---:B------:R-:W-:Y:S01]  /*13b10*/  FFMA R0, R5.reuse, -R0, 0.36148586869239807129 ;  /* 0x3eb914ad05007423 */ /* 0x040fe20000000800 */
[----:B------:R-:W-:-:S03]  /*13b20*/  FFMA R4, R5, -R4, 0.74987655878067016602 ;  /* 0x3f3ff7e905047423 */ /* 0x000fc60000000804 */
[C---:B------:R-:W-:Y:S01]  /*13b30*/  FFMA R0, R5.reuse, R0, -0.16401261091232299805 ;  /* 0xbe27f2ec05007423 */ /* 0x040fe20000000000 */
[----:B------:R-:W-:-:S03]  /*13b40*/  FFMA R6, R5, R4, -0.19291564822196960449 ;  /* 0xbe458bae05067423 */ /* 0x000fc60000000004 */
[C---:B------:R-:W-:Y:S01]  /*13b50*/  FFMA R0, R5.reuse, R0, 0.37499991059303283691 ;  /* 0x3ebffffd05007423 */ /* 0x040fe20000000000 */
[----:B------:R-:W-:-:S03]  /*13b60*/  FFMA R6, R5, R6, 0.18749825656414031982 ;  /* 0x3e3fff8b05067423 */ /* 0x000fc60000000006 */
        /* <DEDUP_REMOVED lines=20> */
.L_x_338:
        /* <DEDUP_REMOVED lines=14> */
.L_x_337:
        /* <DEDUP_REMOVED lines=31> */
.L_x_336:
[----:B------:R-:W-:Y:S05]  /*13f80*/  BSYNC.RECONVERGENT B1 ;  /* 0x0000000000017941 */ /* 0x000fea0003800200 */
.L_x_335:
[----:B------:R-:W-:Y:S01]  /*13f90*/  LOP3.LUT R0, R0, 0x3, RZ, 0xc0, !PT ;  /* 0x0000000300007812 */ /* 0x000fe200078ec0ff */
[----:B------:R-:W-:Y:S02]  /*13fa0*/  IMAD.MOV.U32 R5, RZ, RZ, 0x3fc90fdb ;  /* 0x3fc90fdbff057424 */ /* 0x000fe400078e00ff */
[C---:B------:R-:W-:Y:S01]  /*13fb0*/  FMUL R9, |R10|.reuse, 16777216 ;  /* 0x4b8000000a097820 */ /* 0x040fe20000400200 */
[----:B------:R-:W-:Y:S01]  /*13fc0*/  FSETP.GEU.AND P1, PT, |R10|, 1.175494350822287508e-38, PT ;  /* 0x008000000a00780b */ /* 0x000fe20003f2e200 */
[----:B------:R-:W-:Y:S01]  /*13fd0*/  HFMA2 R8, -RZ, RZ, 1.0078125, -8.98838043212890625e-05 ;  /* 0x3c0885e4ff087431 */ /* 0x000fe200000001ff */
[----:B------:R-:W-:Y:S01]  /*13fe0*/  I2FP.F32.U32 R0, R0 ;  /* 0x0000000000007245 */ /* 0x000fe20000201000 */
[----:B------:R-:W-:Y:S01]  /*13ff0*/  IMAD.MOV.U32 R6, RZ, RZ, 0x37cbac00 ;  /* 0x37cbac00ff067424 */ /* 0x000fe200078e00ff */
[----:B------:R-:W-:-:S03]  /*14000*/  FSEL R9, R9, |R10|, !P1 ;  /* 0x4000000a09097208 */ /* 0x000fc60004800000 */
[----:B------:R-:W-:-:S03]  /*14010*/  FFMA R0, R0, R5, -2.3561944961547851562 ;  /* 0xc016cbe400007423 */ /* 0x000fc60000000005 */
[----:B------:R-:W1:Y:S01]  /*14020*/  MUFU.RSQ R9, R9 ;  /* 0x0000000900097308 */ /* 0x000e620000001400 */
[----:B------:R-:W-:-:S04]  /*14030*/  FADD R0, R0, R3 ;  /* 0x0000000300007221 */ /* 0x000fc80000000000 */
[----:B------:R-:W-:-:S06]  /*14040*/  FMUL R3, R0, 0.63661974668502807617 ;  /* 0x3f22f98300037820 */ /* 0x000fcc0000400000 */
[----:B------:R-:W3:Y:S01]  /*14050*/  F2I.NTZ R3, R3 ;  /* 0x0000000300037305 */ /* 0x000ee20000203100 */
[----:B-1----:R-:W-:-:S04]  /*14060*/  @!P1 FMUL R9, R9, 4096 ;  /* 0x4580000009099820 */ /* 0x002fc80000400000 */
[----:B------:R-:W-:-:S04]  /*14070*/  FMUL R15, R9, 0.79788458347320556641 ;  /* 0x3f4c422a090f7820 */ /* 0x000fc80000400000 */
[----:B------:R-:W-:Y:S01]  /*14080*/  FMUL R15, R15, R64 ;  /* 0x000000400f0f7220 */ /* 0x000fe20000400000 */
        /* <DEDUP_REMOVED lines=20> */
.L_x_334:
[----:B------:R-:W-:Y:S05]  /*141d0*/  BSYNC.RECONVERGENT B0 ;  /* 0x0000000000007941 */ /* 0x000fea0003800200 */
.L_x_333:
[----:B------:R-:W-:Y:S05]  /*141e0*/  BRA `(.L_x_339) ;  /* 0x0000000000b47947 */ /* 0x000fea0003800000 */
.L_x_325:
[C---:B------:R-:W-:Y:S01]  /*141f0*/  FADD R0, |R10|.reuse, -2.4048254489898681641 ;  /* 0xc019e8a90a007421 */ /* 0x040fe20000000200 */
[----:B------:R-:W-:Y:S01]  /*14200*/  MOV R3, 0x26b3b8e7 ;  /* 0x26b3b8e700037802 */ /* 0x000fe20000000f00 */
[C---:B------:R-:W-:Y:S01]  /*14210*/  FADD R4, |R10|.reuse, -5.5200781822204589844 ;  /* 0xc0b0a47b0a047421 */ /* 0x040fe20000000200 */
[----:B------:R-:W-:Y:S01]  /*14220*/  FADD R5, |R10|, -8.6537275314331054688 ;  /* 0xc10a75ab0a057421 */ /* 0x000fe20000000200 */
[----:B------:R-:W-:Y:S01]  /*14230*/  FADD R0, R0, -1.0870589761680093943e-07 ;  /* 0xb3e971b300007421 */ /* 0x000fe20000000000 */
[----:B------:R-:W-:Y:S05]  /*14240*/  @P4 BREAK.RELIABLE B3 ;  /* 0x0000000000034942 */ /* 0x000fea0003800100 */
[----:B------:R-:W-:Y:S01]  /*14250*/  FFMA R3, R0, -R3, -7.6677725312831318538e-14 ;  /* 0xa9aca9b300037423 */ /* 0x000fe20000000803 */
[----:B------:R-:W-:Y:S01]  /*14260*/  FADD R4, R4, 7.1934145751129108248e-08 ;  /* 0x339a7a3704047421 */ /* 0x000fe20000000000 */
[----:B------:R-:W-:-:S02]  /*14270*/  FADD R14, R5, -3.8147791769915784243e-07 ;  /* 0xb4cccded050e7421 */ /* 0x000fc40000000000 */
        /* <DEDUP_REMOVED lines=12> */
[----:B------:R-:W-:-:S04]  /*14340*/  FMUL R3, R0, R3 ;  /* 0x0000000300037220 */ /* 0x000fc80000400000 */
        /* <DEDUP_REMOVED lines=23> */
.L_x_339:
[----:B------:R-:W-:Y:S04]  /*144c0*/  BSSY.RECONVERGENT B0, `(.L_x_340) ;  /* 0x000008e000007945 */ /* 0x000fe80003800200 */
        /* <DEDUP_REMOVED lines=25> */
.L_x_341:
[----:B------:R-:W-:Y:S01]  /*14660*/  FSETP.NEU.AND P0, PT, |R10|, +INF , PT ;  /* 0x7f8000000a00780b */ /* 0x000fe20003f0d200 */
[----:B------:R-:W-:-:S12]  /*14670*/  HFMA2 R3, -RZ, RZ, 0, 0 ;  /* 0x00000000ff037431 */ /* 0x000fd800000001ff */
[----:B------:R-:W-:Y:S05]  /*14680*/  @!P0 BRA `(.L_x_342) ;  /* 0x0000000400c48947 */ /* 0x000fea0003800000 */
[----:B------:R-:W1:Y:S01]  /*14690*/  MUFU.RCP R3, |R10| ;  /* 0x4000000a00037308 */ /* 0x000e620000001000 */
[----:B------:R-:W-:Y:S01]  /*146a0*/  IMAD.MOV.U32 R0, RZ, RZ, 0x3f91e009 ;  /* 0x3f91e009ff007424 */ /* 0x000fe200078e00ff */
[----:B------:R-:W-:Y:S01]  /*146b0*/  FSETP.GEU.AND P0, PT, |R10|, 1.175494350822287508e-38, PT ;  /* 0x008000000a00780b */ /* 0x000fe20003f0e200 */
[----:B------:R-:W-:Y:S01]  /*146c0*/  IMAD.MOV.U32 R4, RZ, RZ, 0x4056fe93 ;  /* 0x4056fe93ff047424 */ /* 0x000fe200078e00ff */
        /* <DEDUP_REMOVED lines=9> */
[----:B------:R-:W-:Y:S01]  /*14760*/  FMUL R3, |R10|, 16777216 ;  /* 0x4b8000000a037820 */ /* 0x000fe20000400200 */
[----:B------:R-:W-:Y:S02]  /*14770*/  FFMA R6, R5, R6, 1 ;  /* 0x3f80000005067423 */ /* 0x000fe40000000006 */
[----:B------:R-:W-:Y:S02]  /*14780*/  FMUL R0, R66, 0.63661974668502807617 ;  /* 0x3f22f98342007820 */ /* 0x000fe40000400000 */
[----:B------:R-:W-:-:S04]  /*14790*/  FSEL R8, R3, |R10|, !P0 ;  /* 0x4000000a03087208 */ /* 0x000fc80004000000 */
[----:B------:R-:W1:Y:S08]  /*147a0*/  MUFU.RSQ R9, R8 ;  /* 0x0000000800097308 */ /* 0x000e700000001400 */
[----:B------:R-:W3:Y:S01]  /*147b0*/  F2I.NTZ R0, R0 ;  /* 0x0000000000007305 */ /* 0x000ee20000203100 */
        /* <DEDUP_REMOVED lines=19> */
.L_x_346:
        /* <DEDUP_REMOVED lines=14> */
.L_x_345:
        /* <DEDUP_REMOVED lines=31> */
.L_x_344:
[----:B------:R-:W-:Y:S05]  /*14bc0*/  BSYNC.RECONVERGENT B1 ;  /* 0x0000000000017941 */ /* 0x000fea0003800200 */
.L_x_343:
[----:B------:R-:W-:Y:S01]  /*14bd0*/  LOP3.LUT R0, R0, 0x3, RZ, 0xc0, !PT ;  /* 0x0000000300007812 */ /* 0x000fe200078ec0ff */
[----:B------:R-:W-:Y:S01]  /*14be0*/  IMAD.MOV.U32 R6, RZ, RZ, 0x37cbac00 ;  /* 0x37cbac00ff067424 */ /* 0x000fe200078e00ff */
[----:B------:R-:W-:Y:S01]  /*14bf0*/  MOV R5, 0x3fc90fdb ;  /* 0x3fc90fdb00057802 */ /* 0x000fe20000000f00 */
[----:B------:R-:W-:Y:S01]  /*14c00*/  HFMA2 R9, -RZ, RZ, 1.541015625, -0.052001953125 ;  /* 0x3e2aaaa8ff097431 */ /* 0x000fe200000001ff */
        /* <DEDUP_REMOVED lines=25> */
.L_x_342:
[----:B------:R-:W-:Y:S05]  /*14da0*/  BSYNC.RECONVERGENT B0 ;  /* 0x0000000000007941 */ /* 0x000fea0003800200 */
.L_x_340:
[----:B------:R-:W1:Y:S01]  /*14db0*/  MUFU.RCP R5, R10 ;  /* 0x0000000a00057308 */ /* 0x000e620000001000 */
[----:B------:R-:W-:Y:S01]  /*14dc0*/  UMOV UR4, 0x40000000 ;  /* 0x4000000000047882 */ /* 0x000fe20000000000 */
[C---:B------:R-:W-:Y:S01]  /*14dd0*/  FSETP.GEU.AND P0, PT, R10.reuse, RZ, PT ;  /* 0x000000ff0a00720b */ /* 0x040fe20003f0e000 */
[----:B------:R-:W-:Y:S01]  /*14de0*/  IMAD.U32 R9, RZ, RZ, UR4 ;  /* 0x00000004ff097e24 */ /* 0x000fe2000f8e00ff */
[----:B------:R-:W-:Y:S02]  /*14df0*/  BSSY.RECONVERGENT B5, `(.L_x_347) ;  /* 0x0000011000057945 */ /* 0x000fe40003800200 */
[----:B------:R-:W-:Y:S02]  /*14e00*/  FSEL R15, -R15, R15, !P0 ;  /* 0x0000000f0f0f7208 */ /* 0x000fe40004000100 */
[----:B------:R-:W3:Y:S01]  /*14e10*/  FCHK P1, R9, R10 ;  /* 0x0000000a09007302 */ /* 0x000ee20000020000 */
[----:B------:R-:W-:Y:S02]  /*14e20*/  FSETP.GEU.AND P0, PT, |R10|, 1.000000003171076851e-30, PT ;  /* 0x0da242600a00780b */ /* 0x000fe40003f0e200 */
[----:B------:R-:W-:-:S04]  /*14e30*/  LOP3.LUT R4, R15, 0x80000000, R10, 0xb8, !PT ;  /* 0x800000000f047812 */ /* 0x000fc800078eb80a */
[----:B------:R-:W-:Y:S01]  /*14e40*/  FSEL R6, R4, R15, !P0 ;  /* 0x0000000f04067208 */ /* 0x000fe20004000000 */
[----:B-1----:R-:W-:-:S04]  /*14e50*/  FFMA R0, -R10, R5, 1 ;  /* 0x3f8000000a007423 */ /* 0x002fc80000000105 */
[----:B------:R-:W-:-:S04]  /*14e60*/  FFMA R0, R5, R0, R5 ;  /* 0x0000000005007223 */ /* 0x000fc80000000005 */
[----:B------:R-:W-:-:S04]  /*14e70*/  FFMA R5, R0, 2, RZ ;  /* 0x4000000000057823 */ /* 0x000fc800000000ff */
[----:B------:R-:W-:-:S04]  /*14e80*/  FFMA R8, -R10, R5, 2 ;  /* 0x400000000a087423 */ /* 0x000fc80000000105 */
[----:B------:R-:W-:Y:S01]  /*14e90*/  FFMA R0, R0, R8, R5 ;  /* 0x0000000800007223 */ /* 0x000fe20000000005 */
[----:B---3--:R-:W-:Y:S06]  /*14ea0*/  @!P1 BRA `(.L_x_348) ;  /* 0x0000000000149947 */ /* 0x008fec0003800000 */
[----:B------:R-:W-:Y:S01]  /*14eb0*/  MOV R5, R10 ;  /* 0x0000000a00057202 */ /* 0x000fe20000000f00 */
[----:B------:R-:W-:Y:S01]  /*14ec0*/  IMAD.MOV.U32 R4, RZ, RZ, 0x40000000 ;  /* 0x40000000ff047424 */ /* 0x000fe200078e00ff */
[----:B------:R-:W-:-:S07]  /*14ed0*/  MOV R74, 0x14ef0 ;  /* 0x00014ef0004a7802 */ /* 0x000fce0000000f00 */
[----:B0-2---:R-:W-:Y:S05]  /*14ee0*/  CALL.REL.NOINC `($__internal_2_$__cuda_sm3x_div_rn_noftz_f32_slowpath) ;  /* 0x000000dc00ec7944 */ /* 0x005fea0003c00000 */
[----:B------:R-:W-:-:S07]  /*14ef0*/  IMAD.MOV.U32 R0, RZ, RZ, R69 ;  /* 0x000000ffff007224 */ /* 0x000fce00078e0045 */
.L_x_348:
[----:B------:R-:W-:Y:S05]  /*14f00*/  BSYNC.RECONVERGENT B5 ;  /* 0x0000000000057941 */ /* 0x000fea0003800200 */
.L_x_347:
[----:B------:R-:W-:Y:S01]  /*14f10*/  FFMA R3, R6, R0, -R3 ;  /* 0x0000000006037223 */ /* 0x000fe20000000803 */
[----:B------:R-:W-:Y:S06]  /*14f20*/  BRA `(.L_x_349) ;  /* 0x0000000c00c87947 */ /* 0x000fec0003800000 */
.L_x_332:
[----:B------:R-:W-:Y:S05]  /*14f30*/  BSYNC.RELIABLE B3 ;  /* 0x0000000000037941 */ /* 0x000fea0003800100 */
.L_x_324:
        /* <DEDUP_REMOVED lines=16> */
.L_x_351:
[----:B------:R-:W-:Y:S05]  /*15040*/  BSYNC.RECONVERGENT B3 ;  /* 0x0000000000037941 */ /* 0x000fea0003800200 */
.L_x_350:
        /* <DEDUP_REMOVED lines=21> */
.L_x_353:
[----:B------:R-:W-:Y:S05]  /*151a0*/  BSYNC.RECONVERGENT B3 ;  /* 0x0000000000037941 */ /* 0x000fea0003800200 */
.L_x_352:
        /* <DEDUP_REMOVED lines=21> */
.L_x_355:
[----:B------:R-:W-:Y:S05]  /*15300*/  BSYNC.RECONVERGENT B3 ;  /* 0x0000000000037941 */ /* 0x000fea0003800200 */
.L_x_354:
        /* <DEDUP_REMOVED lines=21> */
.L_x_357:
[----:B------:R-:W-:Y:S05]  /*15460*/  BSYNC.RECONVERGENT B3 ;  /* 0x0000000000037941 */ /* 0x000fea0003800200 */
.L_x_356:
        /* <DEDUP_REMOVED lines=22> */
.L_x_359:
[----:B------:R-:W-:Y:S05]  /*155d0*/  BSYNC.RECONVERGENT B3 ;  /* 0x0000000000037941 */ /* 0x000fea0003800200 */
.L_x_358:
        /* <DEDUP_REMOVED lines=21> */
.L_x_361:
[----:B------:R-:W-:Y:S05]  /*15730*/  BSYNC.RECONVERGENT B3 ;  /* 0x0000000000037941 */ /* 0x000fea0003800200 */
.L_x_360:
        /* <DEDUP_REMOVED lines=22> */
.L_x_363:
[----:B------:R-:W-:Y:S05]  /*158a0*/  BSYNC.RECONVERGENT B3 ;  /* 0x0000000000037941 */ /* 0x000fea0003800200 */
.L_x_362:
        /* <DEDUP_REMOVED lines=21> */
.L_x_365:
[----:B------:R-:W-:Y:S05]  /*15a00*/  BSYNC.RECONVERGENT B3 ;  /* 0x0000000000037941 */ /* 0x000fea0003800200 */
.L_x_364:
        /* <DEDUP_REMOVED lines=22> */
.L_x_367:
[----:B------:R-:W-:Y:S05]  /*15b70*/  BSYNC.RECONVERGENT B3 ;  /* 0x0000000000037941 */ /* 0x000fea0003800200 */
.L_x_366:
        /* <DEDUP_REMOVED lines=17> */
[----:B------:R-:W-:Y:S01]  /*15c90*/  IMAD.MOV.U32 R5, RZ, RZ, R10 ;  /* 0x000000ffff057224 */ /* 0x000fe200078e000a */
[----:B------:R-:W-:Y:S01]  /*15ca0*/  MOV R74, 0x15cd0 ;  /* 0x00015cd0004a7802 */ /* 0x000fe20000000f00 */
[----:B------:R-:W-:-:S07]  /*15cb0*/  IMAD.MOV.U32 R4, RZ, RZ, 0x40000000 ;  /* 0x40000000ff047424 */ /* 0x000fce00078e00ff */
[----:B0-2---:R-:W-:Y:S05]  /*15cc0*/  CALL.REL.NOINC `($__internal_2_$__cuda_sm3x_div_rn_noftz_f32_slowpath) ;  /* 0x000000d000747944 */ /* 0x005fea0003c00000 */
[----:B------:R-:W-:-:S07]  /*15cd0*/  MOV R4, R69 ;  /* 0x0000004500047202 */ /* 0x000fce0000000f00 */
.L_x_369:
[----:B------:R-:W-:Y:S05]  /*15ce0*/  BSYNC.RECONVERGENT B3 ;  /* 0x0000000000037941 */ /* 0x000fea0003800200 */
.L_x_368:
        /* <DEDUP_REMOVED lines=21> */
.L_x_370:
[----:B------:R-:W-:Y:S05]  /*15e40*/  BSYNC.RECONVERGENT B3 ;  /* 0x0000000000037941 */ /* 0x000fea0003800200 */
.L_x_349:
[----:B------:R-:W-:Y:S05]  /*15e50*/  BSYNC.RECONVERGENT B4 ;  /* 0x0000000000047941 */ /* 0x000fea0003800200 */
.L_x_323:
[----:B------:R-:W-:-:S04]  /*15e60*/  FADD R14, -R3, R14 ;  /* 0x0000000e030e7221 */ /* 0x000fc80000000100 */
[----:B------:R-:W-:Y:S01]  /*15e70*/  FMUL R0, R13, R14 ;  /* 0x0000000e0d007220 */ /* 0x000fe20000400000 */
[----:B------:R-:W-:Y:S06]  /*15e80*/  BRA `(.L_x_261) ;  /* 0x0000001400087947 */ /* 0x000fec0003800000 */
.L_x_274:
[----:B------:R-:W-:Y:S01]  /*15e90*/  FSETP.GTU.AND P0, PT, |R10|, 8, PT ;  /* 0x410000000a00780b */ /* 0x000fe20003f0c200 */
[----:B------:R-:W-:-:S12]  /*15ea0*/  BSSY.RECONVERGENT B0, `(.L_x_371) ;  /* 0x000008b000007945 */ /* 0x000fd80003800200 */
        /* <DEDUP_REMOVED lines=22> */
.L_x_372:
[----:B------:R-:W-:Y:S01]  /*16010*/  FSETP.NEU.AND P1, PT, |R10|, +INF , PT ;  /* 0x7f8000000a00780b */ /* 0x000fe20003f2d200 */
[----:B------:R-:W-:-:S12]  /*16020*/  IMAD.MOV.U32 R0, RZ, RZ, RZ ;  /* 0x000000ffff007224 */ /* 0x000fd800078e00ff */
[----:B------:R-:W-:Y:S05]  /*16030*/  @!P1 BRA `(.L_x_373) ;  /* 0x0000000400c49947 */ /* 0x000fea0003800000 */
[----:B------:R-:W1:Y:S01]  /*16040*/  MUFU.RCP R3, |R10| ;  /* 0x4000000a00037308 */ /* 0x000e620000001000 */
[----:B------:R-:W-:Y:S02]  /*16050*/  HFMA2 R0, -RZ, RZ, 1.947265625, 0.9541015625 ;  /* 0x3fca3ba2ff007431 */ /* 0x000fe400000001ff */
[----:B------:R-:W-:Y:S01]  /*16060*/  IMAD.MOV.U32 R4, RZ, RZ, 0x4082cb37 ;  /* 0x4082cb37ff047424 */ /* 0x000fe200078e00ff */
        /* <DEDUP_REMOVED lines=28> */
.L_x_377:
        /* <DEDUP_REMOVED lines=14> */
.L_x_376:
        /* <DEDUP_REMOVED lines=31> */
.L_x_375:
[----:B------:R-:W-:Y:S05]  /*16500*/  BSYNC.RECONVERGENT B1 ;  /* 0x0000000000017941 */ /* 0x000fea0003800200 */
.L_x_374:
[----:B------:R-:W-:Y:S01]  /*16510*/  LOP3.LUT R0, R0, 0x3, RZ, 0xc0, !PT ;  /* 0x0000000300007812 */ /* 0x000fe200078ec0ff */
[----:B------:R-:W-:Y:S02]  /*16520*/  IMAD.MOV.U32 R5, RZ, RZ, 0x3fc90fdb ;  /* 0x3fc90fdbff057424 */ /* 0x000fe400078e00ff */
[C---:B------:R-:W-:Y:S01]  /*16530*/  FMUL R9, |R10|.reuse, 16777216 ;  /* 0x4b8000000a097820 */ /* 0x040fe20000400200 */
[----:B------:R-:W-:Y:S01]  /*16540*/  FSETP.GEU.AND P2, PT, |R10|, 1.175494350822287508e-38, PT ;  /* 0x008000000a00780b */ /* 0x000fe20003f4e200 */
[----:B------:R-:W-:Y:S01]  /*16550*/  IMAD.MOV.U32 R8, RZ, RZ, 0x3c0885e4 ;  /* 0x3c0885e4ff087424 */ /* 0x000fe200078e00ff */
[----:B------:R-:W-:Y:S02]  /*16560*/  I2FP.F32.U32 R0, R0 ;  /* 0x0000000000007245 */ /* 0x000fe40000201000 */
[----:B------:R-:W-:Y:S02]  /*16570*/  FSEL R9, R9, |R10|, !P2 ;  /* 0x4000000a09097208 */ /* 0x000fe40005000000 */
        /* <DEDUP_REMOVED lines=29> */
.L_x_373:
[----:B------:R-:W-:Y:S05]  /*16750*/  BSYNC.RECONVERGENT B0 ;  /* 0x0000000000007941 */ /* 0x000fea0003800200 */
.L_x_371:
        /* <DEDUP_REMOVED lines=29> */
.L_x_379:
        /* <DEDUP_REMOVED lines=34> */
.L_x_384:
        /* <DEDUP_REMOVED lines=14> */
.L_x_383:
        /* <DEDUP_REMOVED lines=31> */
.L_x_382:
[----:B------:R-:W-:Y:S05]  /*16e20*/  BSYNC.RECONVERGENT B1 ;  /* 0x0000000000017941 */ /* 0x000fea0003800200 */
.L_x_381:
[----:B------:R-:W-:Y:S01]  /*16e30*/  LOP3.LUT R0, R0, 0x3, RZ, 0xc0, !PT ;  /* 0x0000000300007812 */ /* 0x000fe200078ec0ff */
[----:B------:R-:W-:Y:S02]  /*16e40*/  IMAD.MOV.U32 R5, RZ, RZ, 0x3fc90fdb ;  /* 0x3fc90fdbff057424 */ /* 0x000fe400078e00ff */
[C---:B------:R-:W-:Y:S01]  /*16e50*/  FMUL R9, |R10|.reuse, 16777216 ;  /* 0x4b8000000a097820 */ /* 0x040fe20000400200 */
[----:B------:R-:W-:Y:S01]  /*16e60*/  FSETP.GEU.AND P0, PT, |R10|, 1.175494350822287508e-38, PT ;  /* 0x008000000a00780b */ /* 0x000fe20003f0e200 */
[----:B------:R-:W-:Y:S01]  /*16e70*/  IMAD.MOV.U32 R8, RZ, RZ, 0x3c0885e4 ;  /* 0x3c0885e4ff087424 */ /* 0x000fe200078e00ff */
        /* <DEDUP_REMOVED lines=31> */
.L_x_380:
[----:B------:R-:W-:Y:S05]  /*17070*/  BSYNC.RECONVERGENT B0 ;  /* 0x0000000000007941 */ /* 0x000fea0003800200 */
.L_x_378:
        /* <DEDUP_REMOVED lines=18> */
.L_x_386:
[----:B------:R-:W-:Y:S05]  /*171a0*/  BSYNC.RECONVERGENT B3 ;  /* 0x0000000000037941 */ /* 0x000fea0003800200 */
.L_x_385:
        /* <DEDUP_REMOVED lines=14> */
.L_x_388:
[----:B------:R-:W-:Y:S05]  /*17290*/  BSYNC.RECONVERGENT B3 ;  /* 0x0000000000037941 */ /* 0x000fea0003800200 */
.L_x_387:
[----:B------:R-:W-:-:S07]  /*172a0*/  FMUL R0, R0, R3 ;  /* 0x0000000300007220 */ /* 0x000fce0000400000 */
.L_x_261:
[----:B------:R-:W-:Y:S05]  /*172b0*/  BSYNC.RECONVERGENT B2 ;  /* 0x0000000000027941 */ /* 0x000fea0003800200 */
.L_x_260:
[C---:B------:R-:W-:Y:S01]  /*172c0*/  FSETP.GEU.AND P0, PT, |R12|.reuse, 3.1415927410125732422, PT ;  /* 0x40490fdb0c00780b */ /* 0x040fe20003f0e200 */
[----:B------:R-:W-:Y:S01]  /*172d0*/  BSSY.RECONVERGENT B0, `(.L_x_389) ;  /* 0x0000036000007945 */ /* 0x000fe20003800200 */
[----:B------:R-:W-:-:S11]  /*172e0*/  FADD R3, |R12|, -RZ ;  /* 0x800000ff0c037221 */ /* 0x000fd60000000200 */
[----:B------:R-:W-:Y:S05]  /*172f0*/  @!P0 BRA `(.L_x_390) ;  /* 0x0000000000cc8947 */ /* 0x000fea0003800000 */
[----:B------:R-:W-:-:S13]  /*17300*/  FSETP.GTU.AND P0, PT, R3, 26353590, PT ;  /* 0x4bc90fdb0300780b */ /* 0x000fda0003f0c000 */
[----:B------:R-:W-:Y:S05]  /*17310*/  @P0 BRA `(.L_x_391) ;  /* 0x00000000005c0947 */ /* 0x000fea0003800000 */
[----:B------:R-:W-:Y:S01]  /*17320*/  FMUL R4, R3, 0.31830987334251403809 ;  /* 0x3ea2f98303047820 */ /* 0x000fe20000400000 */
[----:B------:R-:W-:Y:S05]  /*17330*/  BSSY.RECONVERGENT B1, `(.L_x_392) ;  /* 0x0000013000017945 */ /* 0x000fea0003800200 */
[----:B------:R-:W1:Y:S02]  /*17340*/  FRND.TRUNC R4, R4 ;  /* 0x0000000400047307 */ /* 0x000e64000020d000 */
[----:B-1----:R-:W-:-:S05]  /*17350*/  FFMA R6, R4, -3.1415927410125732422, R3 ;  /* 0xc0490fdb04067823 */ /* 0x002fca0000000003 */
[----:B------:R-:W-:-:S13]  /*17360*/  ISETP.GE.U32.AND P0, PT, R6, 0x40490fdb, PT ;  /* 0x40490fdb0600780c */ /* 0x000fda0003f06070 */
[----:B------:R-:W-:Y:S05]  /*17370*/  @!P0 BRA `(.L_x_393) ;  /* 0x0000000000388947 */ /* 0x000fea0003800000 */
[----:B------:R-:W-:-:S04]  /*17380*/  ISETP.GE.U32.AND P0, PT, R6, -0x7fffffff, PT ;  /* 0x800000010600780c */ /* 0x000fc80003f06070 */
[----:B------:R-:W-:-:S09]  /*17390*/  FSETP.GEU.OR P1, PT, R6, -3.1415927410125732422, !P0 ;  /* 0xc0490fdb0600780b */ /* 0x000fd2000472e400 */
[----:B------:R-:W-:-:S04]  /*173a0*/  @P0 FADD R5, R4, -1 ;  /* 0xbf80000004050421 */ /* 0x000fc80000000000 */
[----:B------:R-:W-:-:S04]  /*173b0*/  @!P1 FADD R5, R5, -1 ;  /* 0xbf80000005059421 */ /* 0x000fc80000000000 */
[----:B------:R-:W-:Y:S01]  /*173c0*/  @P0 IMAD.MOV.U32 R4, RZ, RZ, R5 ;  /* 0x000000ffff040224 */ /* 0x000fe200078e0005 */
[----:B------:R-:W-:Y:S06]  /*173d0*/  @P0 BRA `(.L_x_393) ;  /* 0x0000000000200947 */ /* 0x000fec0003800000 */
[----:B------:R-:W-:Y:S01]  /*173e0*/  FSETP.GE.AND P0, PT, R6, 6.2831854820251464844, PT ;  /* 0x40c90fdb0600780b */ /* 0x000fe20003f06000 */
[----:B------:R-:W-:-:S12]  /*173f0*/  FADD R4, R4, 1 ;  /* 0x3f80000004047421 */ /* 0x000fd80000000000 */
[----:B------:R-:W-:-:S04]  /*17400*/  @P0 IMAD.MOV.U32 R5, RZ, RZ, 0x40490fdb ;  /* 0x40490fdbff050424 */ /* 0x000fc800078e00ff */
[----:B------:R-:W-:-:S05]  /*17410*/  @P0 FFMA R5, R5, -3, R6 ;  /* 0xc040000005050823 */ /* 0x000fca0000000006 */
[----:B------:R-:W-:Y:S01]  /*17420*/  FSETP.GE.AND P1, PT, R5, RZ, P0 ;  /* 0x000000ff0500720b */ /* 0x000fe20000726000 */
[----:B------:R-:W-:-:S12]  /*17430*/  @P0 FADD R5, R4, 1 ;  /* 0x3f80000004050421 */ /* 0x000fd80000000000 */
[----:B------:R-:W-:-:S05]  /*17440*/  @P1 FADD R5, R5, 1 ;  /* 0x3f80000005051421 */ /* 0x000fca0000000000 */
[----:B------:R-:W-:-:S07]  /*17450*/  @P0 MOV R4, R5 ;  /* 0x0000000500040202 */ /* 0x000fce0000000f00 */
.L_x_393:
[----:B------:R-:W-:Y:S05]  /*17460*/  BSYNC.RECONVERGENT B1 ;  /* 0x0000000000017941 */ /* 0x000fea0003800200 */
.L_x_392:
[----:B------:R-:W-:Y:S01]  /*17470*/  FFMA R3, R4, -3.1415927410125732422, R3 ;  /* 0xc0490fdb04037823 */ /* 0x000fe20000000003 */
[----:B------:R-:W-:Y:S06]  /*17480*/  BRA `(.L_x_390) ;  /* 0x0000000000687947 */ /* 0x000fec0003800000 */
.L_x_391:
[C---:B------:R-:W-:Y:S01]  /*17490*/  LOP3.LUT R4, R3.reuse, 0xff800000, RZ, 0xc0, !PT ;  /* 0xff80000003047812 */ /* 0x040fe200078ec0ff */
[----:B------:R-:W-:Y:S01]  /*174a0*/  IMAD.MOV.U32 R8, RZ, RZ, 0x7fffffff ;  /* 0x7fffffffff087424 */ /* 0x000fe200078e00ff */
[C---:B------:R-:W-:Y:S01]  /*174b0*/  ISETP.GT.U32.AND P0, PT, R3.reuse, 0x7f7fffff, PT ;  /* 0x7f7fffff0300780c */ /* 0x040fe20003f04070 */
[----:B------:R-:W-:Y:S02]  /*174c0*/  BSSY.RECONVERGENT B1, `(.L_x_394) ;  /* 0x0000014000017945 */ /* 0x000fe40003800200 */
[----:B------:R-:W-:Y:S01]  /*174d0*/  VIADD R5, R4, 0xc0000000 ;  /* 0xc000000004057836 */ /* 0x000fe20000000000 */
[----:B------:R-:W-:Y:S02]  /*174e0*/  LOP3.LUT R4, R3, 0x7fffff, RZ, 0xc0, !PT ;  /* 0x007fffff03047812 */ /* 0x000fe400078ec0ff */
[----:B------:R-:W-:Y:S02]  /*174f0*/  FSEL R8, R8, 16777216, P0 ;  /* 0x4b80000008087808 */ /* 0x000fe40000000000 */
[----:B------:R-:W-:-:S02]  /*17500*/  ISETP.NE.AND P1, PT, R5, RZ, PT ;  /* 0x000000ff0500720c */ /* 0x000fc40003f25270 */
[----:B------:R-:W-:-:S11]  /*17510*/  LOP3.LUT R4, R4, 0x3f800000, RZ, 0xfc, !PT ;  /* 0x3f80000004047812 */ /* 0x000fd600078efcff */
[----:B------:R-:W-:Y:S05]  /*17520*/  @!P1 BRA `(.L_x_395) ;  /* 0x0000000000349947 */ /* 0x000fea0003800000 */
.L_x_396:
[----:B------:R-:W-:-:S04]  /*17530*/  VIMNMX.U32 R3, PT, PT, R5, 0xb800000, PT ;  /* 0x0b80000005037848 */ /* 0x000fc80003fe0000 */
[----:B------:R-:W-:Y:S01]  /*17540*/  IADD3 R4, PT, PT, R3, R4, RZ ;  /* 0x0000000403047210 */ /* 0x000fe20007ffe0ff */
[----:B------:R-:W-:-:S04]  /*17550*/  IMAD.IADD R5, R5, 0x1, -R3 ;  /* 0x0000000105057824 */ /* 0x000fc800078e0a03 */
[----:B------:R-:W-:Y:S01]  /*17560*/  FMUL R9, R4, 0.63661974668502807617 ;  /* 0x3f22f98304097820 */ /* 0x000fe20000400000 */
[----:B------:R-:W-:-:S03]  /*17570*/  ISETP.NE.AND P1, PT, R5, RZ, PT ;  /* 0x000000ff0500720c */ /* 0x000fc60003f25270 */
[----:B------:R-:W-:-:S04]  /*17580*/  FFMA R6, R9, -1.5707963705062866211, R4 ;  /* 0xbfc90fdb09067823 */ /* 0x000fc80000000004 */
[----:B------:R-:W-:-:S04]  /*17590*/  FFMA R9, R6, 0.63661974668502807617, R9 ;  /* 0x3f22f98306097823 */ /* 0x000fc80000000009 */
[----:B------:R-:W-:-:S04]  /*175a0*/  FFMA R6, R9, -1.5707963705062866211, R4 ;  /* 0xbfc90fdb09067823 */ /* 0x000fc80000000004 */
[----:B------:R-:W-:-:S04]  /*175b0*/  FFMA.RZ R6, R6, 0.63661974668502807617, R9 ;  /* 0x3f22f98306067823 */ /* 0x000fc8000000c009 */
[----:B------:R-:W1:Y:S02]  /*175c0*/  FRND.TRUNC R9, R6 ;  /* 0x0000000600097307 */ /* 0x000e64000020d000 */
[----:B-1----:R-:W-:-:S05]  /*175d0*/  FFMA R4, R9, -1.5707963705062866211, R4 ;  /* 0xbfc90fdb09047823 */ /* 0x002fca0000000004 */
[----:B------:R-:W-:-:S13]  /*175e0*/  ISETP.NE.AND P0, PT, R4, RZ, PT ;  /* 0x000000ff0400720c */ /* 0x000fda0003f05270 */
[----:B------:R-:W-:Y:S05]  /*175f0*/  @P0 BRA P1, `(.L_x_396) ;  /* 0xfffffffc00cc0947 */ /* 0x000fea000083ffff */
.L_x_395:
[----:B------:R-:W-:Y:S05]  /*17600*/  BSYNC.RECONVERGENT B1 ;  /* 0x0000000000017941 */ /* 0x000fea0003800200 */
.L_x_394:
[----:B------:R-:W-:-:S04]  /*17610*/  FMUL R3, R4, 1.1920928955078125e-07 ;  /* 0x3400000004037820 */ /* 0x000fc80000400000 */
[----:B------:R-:W-:-:S07]  /*17620*/  FMUL R3, R8, R3 ;  /* 0x0000000308037220 */ /* 0x000fce0000400000 */
.L_x_390:
[----:B------:R-:W-:Y:S05]  /*17630*/  BSYNC.RECONVERGENT B0 ;  /* 0x0000000000007941 */ /* 0x000fea0003800200 */
.L_x_389:
[C---:B------:R-:W-:Y:S01]  /*17640*/  FSETP.NAN.AND P0, PT, |R3|.reuse, |R3|, PT ;  /* 0x400000030300720b */ /* 0x040fe20003f08200 */
[----:B------:R-:W-:Y:S01]  /*17650*/  UMOV UR4, 0x54442d18 ;  /* 0x54442d1800047882 */ /* 0x000fe20000000000 */
[C---:B------:R-:W-:Y:S01]  /*17660*/  LOP3.LUT R12, R3.reuse, 0x80000000, R12, 0xb8, !PT ;  /* 0x80000000030c7812 */ /* 0x040fe200078eb80c */
[----:B------:R-:W-:Y:S01]  /*17670*/  UMOV UR5, 0x400921fb ;  /* 0x400921fb00057882 */ /* 0x000fe20000000000 */
[----:B------:R-:W-:Y:S02]  /*17680*/  BSSY.RECONVERGENT B2, `(.L_x_397) ;  /* 0x000029f000027945 */ /* 0x000fe40003800200 */
[----:B------:R-:W-:-:S04]  /*17690*/  FSEL R12, R3, R12, P0 ;  /* 0x0000000c030c7208 */ /* 0x000fc80000000000 */
[----:B------:R-:W1:Y:S02]  /*176a0*/  F2F.F64.F32 R8, |R12| ;  /* 0x4000000c00087310 */ /* 0x000e640000201800 */
[C---:B-1----:R-:W-:Y:S01]  /*176b0*/  DADD R4, -R8.reuse, UR4 ;  /* 0x0000000408047e29 */ /* 0x042fe20008000100 */
[----:B------:R-:W-:Y:S02]  /*176c0*/  UMOV UR5, 0x3ff921fb ;  /* 0x3ff921fb00057882 */ /* 0x000fe40000000000 */
[----:B------:R-:W-:Y:S01]  /*176d0*/  DSETP.GT.AND P0, PT, R8, UR4, PT ;  /* 0x0000000408007e2a */ /* 0x000fe2000bf04000 */
[----:B------:R-:W-:Y:S01]  /*176e0*/  UMOV UR4, 0xe826d695 ;  /* 0xe826d69500047882 */ /* 0x000fe20000000000 */
[----:B------:R-:W-:-:S05]  /*176f0*/  UMOV UR5, 0x3e112e0b ;  /* 0x3e112e0b00057882 */ /* 0x000fca0000000000 */
[----:B------:R-:W1:Y:S02]  /*17700*/  F2F.F32.F64 R5, R4 ;  /* 0x0000000400057310 */ /* 0x000e640000301000 */
[----:B-1----:R-:W-:-:S06]  /*17710*/  FSEL R10, R5, |R12|, P0 ;  /* 0x4000000c050a7208 */ /* 0x002fcc0000000000 */
[----:B------:R-:W1:Y:S02]  /*17720*/  F2F.F64.F32 R8, |R10| ;  /* 0x4000000a00087310 */ /* 0x000e640000201800 */
[----:B-1----:R-:W-:-:S14]  /*17730*/  DSETP.GEU.AND P4, PT, R8, UR4, PT ;  /* 0x0000000408007e2a */ /* 0x002fdc000bf8e000 */
[----:B------:R-:W-:Y:S05]  /*17740*/  @P4 BRA `(.L_x_398) ;  /* 0x0000001400304947 */ /* 0x000fea0003800000 */
[----:B------:R-:W-:Y:S01]  /*17750*/  FMUL R21, R10, R57 ;  /* 0x000000390a157220 */ /* 0x000fe20000400000 */
[----:B------:R-:W-:Y:S03]  /*17760*/  BSSY.RECONVERGENT B0, `(.L_x_399) ;  /* 0x0000041000007945 */ /* 0x000fe60003800200 */
[C---:B------:R-:W-:Y:S01]  /*17770*/  FMUL R3, R21.reuse, 0.63661974668502807617 ;  /* 0x3f22f98315037820 */ /* 0x040fe20000400000 */
[----:B------:R-:W-:-:S05]  /*17780*/  FSETP.GE.AND P0, PT, |R21|, 105615, PT ;  /* 0x47ce47801500780b */ /* 0x000fca0003f06200 */
[----:B------:R-:W1:Y:S02]  /*17790*/  F2I.NTZ R3, R3 ;  /* 0x0000000300037305 */ /* 0x000e640000203100 */
[----:B-1----:R-:W-:Y:S01]  /*177a0*/  I2FP.F32.S32 R4, R3 ;  /* 0x0000000300047245 */ /* 0x002fe20000201400 */
        /* <DEDUP_REMOVED lines=10> */
[----:B------:R-:W-:Y:S01]  /*17850*/  IMAD.SHL.U32 R3, R21, 0x100, RZ ;  /* 0x0000010015037824 */ /* 0x000fe200078e00ff */
[----:B------:R-:W-:Y:S01]  /*17860*/  BSSY.RECONVERGENT B1, `(.L_x_401) ;  /* 0x0000011000017945 */ /* 0x000fe20003800200 */
[----:B------:R-:W-:Y:S02]  /*17870*/  CS2R R8, SRZ ;  /* 0x0000000000087805 */ /* 0x000fe4000001ff00 */
[----:B------:R-:W-:Y:S02]  /*17880*/  MOV R6, RZ ;  /* 0x000000ff00067202 */ /* 0x000fe40000000f00 */
[----:B------:R-:W-:-:S07]  /*17890*/  LOP3.LUT R65, R3, 0x80000000, RZ, 0xfc, !PT ;  /* 0x8000000003417812 */ /* 0x000fce00078efcff */
.L_x_402:
        /* <DEDUP_REMOVED lines=14> */
.L_x_401:
        /* <DEDUP_REMOVED lines=23> */
[----:B------:R-:W3:Y:S01]  /*17af0*/  I2F.F64.S64 R12, R12 ;  /* 0x0000000c000c7312 */ /* 0x000ee20000301c00 */
[----:B------:R-:W-:Y:S02]  /*17b00*/  LEA.HI R3, R5, R4, RZ, 0x1 ;  /* 0x0000000405037211 */ /* 0x000fe400078f08ff */
[----:B------:R-:W-:-:S02]  /*17b10*/  ISETP.GE.AND P2, PT, R6, RZ, PT ;  /* 0x000000ff0600720c */ /* 0x000fc40003f46270 */
[----:B------:R-:W-:-:S05]  /*17b20*/  IADD3 R4, PT, PT, -R3, RZ, RZ ;  /* 0x000000ff03047210 */ /* 0x000fca0007ffe1ff */
[----:B------:R-:W-:Y:S01]  /*17b30*/  @!P1 IMAD.MOV.U32 R3, RZ, RZ, R4 ;  /* 0x000000ffff039224 */ /* 0x000fe200078e0004 */
[----:B---3--:R-:W-:-:S10]  /*17b40*/  DMUL R8, R12, UR4 ;  /* 0x000000040c087c28 */ /* 0x008fd40008000000 */
[----:B------:R-:W1:Y:S02]  /*17b50*/  F2F.F32.F64 R8, R8 ;  /* 0x0000000800087310 */ /* 0x000e640000301000 */
[----:B-1----:R-:W-:-:S07]  /*17b60*/  FSEL R4, -R8, R8, !P2 ;  /* 0x0000000808047208 */ /* 0x002fce0005000100 */
.L_x_400:
[----:B------:R-:W-:Y:S05]  /*17b70*/  BSYNC.RECONVERGENT B0 ;  /* 0x0000000000007941 */ /* 0x000fea0003800200 */
.L_x_399:
[----:B------:R-:W-:Y:S02]  /*17b80*/  IMAD.MOV.U32 R67, RZ, RZ, 0x37cbac00 ;  /* 0x37cbac00ff437424 */ /* 0x000fe400078e00ff */
[----:B------:R-:W-:Y:S01]  /*17b90*/  FMUL R6, R4, R4 ;  /* 0x0000000404067220 */ /* 0x000fe20000400000 */
[C---:B------:R-:W-:Y:S01]  /*17ba0*/  LOP3.LUT R8, R3.reuse, 0x1, RZ, 0xc0, !PT ;  /* 0x0000000103087812 */ /* 0x040fe200078ec0ff */
[----:B------:R-:W-:Y:S01]  /*17bb0*/  VIADD R3, R3, 0x1 ;  /* 0x0000000103037836 */ /* 0x000fe20000000000 */
[----:B------:R-:W-:Y:S01]  /*17bc0*/  MOV R66, 0x3c0885e4 ;  /* 0x3c0885e400427802 */ /* 0x000fe20000000f00 */
[----:B------:R-:W-:Y:S01]  /*17bd0*/  FFMA R5, R6, R67, -0.0013887860113754868507 ;  /* 0xbab607ed06057423 */ /* 0x000fe20000000043 */
[----:B------:R-:W-:Y:S01]  /*17be0*/  ISETP.NE.U32.AND P1, PT, R8, 0x1, PT ;  /* 0x000000010800780c */ /* 0x000fe20003f25070 */
[----:B------:R-:W-:Y:S01]  /*17bf0*/  IMAD.MOV.U32 R68, RZ, RZ, 0x3e2aaaa8 ;  /* 0x3e2aaaa8ff447424 */ /* 0x000fe200078e00ff */
[----:B------:R-:W-:Y:S01]  /*17c00*/  LOP3.LUT P2, RZ, R3, 0x2, RZ, 0xc0, !PT ;  /* 0x0000000203ff7812 */ /* 0x000fe2000784c0ff */
[----:B------:R-:W-:Y:S01]  /*17c10*/  BSSY.RECONVERGENT B0, `(.L_x_403) ;  /* 0x0000042000007945 */ /* 0x000fe20003800200 */
[----:B------:R-:W-:-:S02]  /*17c20*/  FSEL R5, R5, -0.00019574658654164522886, P1 ;  /* 0xb94d415305057808 */ /* 0x000fc40000800000 */
[----:B------:R-:W-:Y:S02]  /*17c30*/  FSEL R9, R66, 0.041666727513074874878, !P1 ;  /* 0x3d2aaabb42097808 */ /* 0x000fe40004800000 */
[----:B------:R-:W-:Y:S02]  /*17c40*/  FSEL R3, R4, 1, !P1 ;  /* 0x3f80000004037808 */ /* 0x000fe40004800000 */
[----:B------:R-:W-:Y:S01]  /*17c50*/  FSEL R8, -R68, -0.4999999701976776123, !P1 ;  /* 0xbeffffff44087808 */ /* 0x000fe20004800100 */
[C---:B------:R-:W-:Y:S02]  /*17c60*/  FFMA R5, R6.reuse, R5, R9 ;  /* 0x0000000506057223 */ /* 0x040fe40000000009 */
[C---:B------:R-:W-:Y:S02]  /*17c70*/  FFMA R4, R6.reuse, R3, RZ ;  /* 0x0000000306047223 */ /* 0x040fe400000000ff */
[----:B------:R-:W-:-:S04]  /*17c80*/  FFMA R5, R6, R5, R8 ;  /* 0x0000000506057223 */ /* 0x000fc80000000008 */
[----:B------:R-:W-:-:S04]  /*17c90*/  FFMA R20, R4, R5, R3 ;  /* 0x0000000504147223 */ /* 0x000fc80000000003 */
[----:B------:R-:W-:Y:S01]  /*17ca0*/  @P2 FADD R20, RZ, -R20 ;  /* 0x80000014ff142221 */ /* 0x000fe20000000000 */
        /* <DEDUP_REMOVED lines=11> */
.L_x_406:
        /* <DEDUP_REMOVED lines=14> */
.L_x_405:
[----:B-1----:R-:W-:Y:S01]  /*17e40*/  SHF.R.U32.HI R6, RZ, 0x17, R21 ;  /* 0x00000017ff067819 */ /* 0x002fe20000011615 */
[----:B------:R1:W-:Y:S03]  /*17e50*/  STL [R1+0x18], R8 ;  /* 0x0000180801007387 */ /* 0x0003e60000100800 */
[C---:B------:R-:W-:Y:S02]  /*17e60*/  LOP3.LUT R3, R6.reuse, 0xe0, RZ, 0xc0, !PT ;  /* 0x000000e006037812 */ /* 0x040fe400078ec0ff */
[----:B------:R-:W-:-:S03]  /*17e70*/  LOP3.LUT P0, RZ, R6, 0x1f, RZ, 0xc0, !PT ;  /* 0x0000001f06ff7812 */ /* 0x000fc6000780c0ff */
[----:B------:R-:W-:-:S05]  /*17e80*/  VIADD R3, R3, 0xffffff80 ;  /* 0xffffff8003037836 */ /* 0x000fca0000000000 */
[----:B------:R-:W-:-:S05]  /*17e90*/  SHF.R.U32.HI R4, RZ, 0x5, R3 ;  /* 0x00000005ff047819 */ /* 0x000fca0000011603 */
[----:B------:R-:W-:-:S05]  /*17ea0*/  IMAD R9, R4, -0x4, R1 ;  /* 0xfffffffc04097824 */ /* 0x000fca00078e0201 */
[----:B------:R-:W3:Y:S04]  /*17eb0*/  LDL R3, [R9+0x18] ;  /* 0x0000180009037983 */ /* 0x000ee80000100800 */
[----:B------:R-:W3:Y:S04]  /*17ec0*/  LDL R4, [R9+0x14] ;  /* 0x0000140009047983 */ /* 0x000ee80000100800 */
        /* <DEDUP_REMOVED lines=11> */
[C---:B------:R-:W-:Y:S02]  /*17f80*/  LOP3.LUT R3, R5.reuse, R21, RZ, 0x3c, !PT ;  /* 0x0000001505037212 */ /* 0x040fe400078e3cff */
[C---:B------:R-:W-:Y:S02]  /*17f90*/  LOP3.LUT R12, R6.reuse, R4, RZ, 0x3c, !PT ;  /* 0x00000004060c7212 */ /* 0x040fe400078e3cff */
[----:B------:R-:W-:Y:S02]  /*17fa0*/  LOP3.LUT R13, R6, R5, RZ, 0x3c, !PT ;  /* 0x00000005060d7212 */ /* 0x000fe400078e3cff */
[----:B------:R-:W-:Y:S02]  /*17fb0*/  LEA.HI R14, R5, R14, RZ, 0x1 ;  /* 0x0000000e050e7211 */ /* 0x000fe400078f08ff */
[----:B------:R-:W-:Y:S02]  /*17fc0*/  ISETP.GE.AND P0, PT, R3, RZ, PT ;  /* 0x000000ff0300720c */ /* 0x000fe40003f06270 */
[----:B------:R-:W1:Y:S01]  /*17fd0*/  I2F.F64.S64 R12, R12 ;  /* 0x0000000c000c7312 */ /* 0x000e620000301c00 */
[----:B------:R-:W-:-:S04]  /*17fe0*/  IMAD.MOV R3, RZ, RZ, -R14 ;  /* 0x000000ffff037224 */ /* 0x000fc800078e0a0e */
[----:B------:R-:W-:Y:S01]  /*17ff0*/  @!P1 IMAD.MOV.U32 R14, RZ, RZ, R3 ;  /* 0x000000ffff0e9224 */ /* 0x000fe200078e0003 */
[----:B-1----:R-:W-:-:S10]  /*18000*/  DMUL R8, R12, UR4 ;  /* 0x000000040c087c28 */ /* 0x002fd40008000000 */
[----:B------:R-:W1:Y:S02]  /*18010*/  F2F.F32.F64 R8, R8 ;  /* 0x0000000800087310 */ /* 0x000e640000301000 */
[----:B-1----:R-:W-:-:S07]  /*18020*/  FSEL R15, -R8, R8, !P0 ;  /* 0x00000008080f7208 */ /* 0x002fce0004000100 */
.L_x_404:
[----:B------:R-:W-:Y:S05]  /*18030*/  BSYNC.RECONVERGENT B0 ;  /* 0x0000000000007941 */ /* 0x000fea0003800200 */
.L_x_403:
[----:B------:R-:W-:Y:S01]  /*18040*/  FMUL R6, R10, 0.63661974668502807617 ;  /* 0x3f22f9830a067820 */ /* 0x000fe20000400000 */
[----:B------:R-:W-:Y:S01]  /*18050*/  FMUL R4, R15, R15 ;  /* 0x0000000f0f047220 */ /* 0x000fe20000400000 */
[----:B------:R-:W-:Y:S01]  /*18060*/  LOP3.LUT R5, R14, 0x1, RZ, 0xc0, !PT ;  /* 0x000000010e057812 */ /* 0x000fe200078ec0ff */
[----:B------:R-:W-:Y:S01]  /*18070*/  FMUL R20, R20, R55 ;  /* 0x0000003714147220 */ /* 0x000fe20000400000 */
[----:B------:R-:W1:Y:S01]  /*18080*/  F2I.NTZ R8, R6 ;  /* 0x0000000600087305 */ /* 0x000e620000203100 */
[----:B------:R-:W-:Y:S01]  /*18090*/  FFMA R3, R4, R67, -0.0013887860113754868507 ;  /* 0xbab607ed04037423 */ /* 0x000fe20000000043 */
[----:B------:R-:W-:Y:S01]  /*180a0*/  ISETP.NE.U32.AND P0, PT, R5, 0x1, PT ;  /* 0x000000010500780c */ /* 0x000fe20003f05070 */
[----:B------:R-:W-:Y:S01]  /*180b0*/  BSSY.RECONVERGENT B0, `(.L_x_407) ;  /* 0x000004c000007945 */ /* 0x000fe20003800200 */
[----:B------:R-:W-:Y:S02]  /*180c0*/  IADD3 R14, PT, PT, R14, 0x1, RZ ;  /* 0x000000010e0e7810 */ /* 0x000fe40007ffe0ff */
[----:B------:R-:W-:-:S02]  /*180d0*/  FSEL R3, R3, -0.00019574658654164522886, P0 ;  /* 0xb94d415303037808 */ /* 0x000fc40000000000 */
[----:B------:R-:W-:Y:S02]  /*180e0*/  FSEL R5, R66, 0.041666727513074874878, !P0 ;  /* 0x3d2aaabb42057808 */ /* 0x000fe40004000000 */
[----:B------:R-:W-:Y:S02]  /*180f0*/  FSEL R9, -R68, -0.4999999701976776123, !P0 ;  /* 0xbeffffff44097808 */ /* 0x000fe40004000100 */
[----:B------:R-:W-:Y:S01]  /*18100*/  LOP3.LUT P1, RZ, R14, 0x2, RZ, 0xc0, !PT ;  /* 0x000000020eff7812 */ /* 0x000fe2000782c0ff */
[C---:B------:R-:W-:Y:S01]  /*18110*/  FFMA R5, R4.reuse, R3, R5 ;  /* 0x0000000304057223 */ /* 0x040fe20000000005 */
[----:B------:R-:W-:Y:S02]  /*18120*/  FSEL R3, R15, 1, !P0 ;  /* 0x3f8000000f037808 */ /* 0x000fe40004000000 */
[----:B-1----:R-:W-:Y:S01]  /*18130*/  I2FP.F32.S32 R13, R8 ;  /* 0x00000008000d7245 */ /* 0x002fe20000201400 */
[----:B------:R-:W-:Y:S01]  /*18140*/  FFMA R5, R4, R5, R9 ;  /* 0x0000000504057223 */ /* 0x000fe20000000009 */
[----:B------:R-:W-:Y:S01]  /*18150*/  FSETP.GE.AND P0, PT, |R10|, 105615, PT ;  /* 0x47ce47800a00780b */ /* 0x000fe20003f06200 */
[----:B------:R-:W-:-:S02]  /*18160*/  FFMA R4, R4, R3, RZ ;  /* 0x0000000304047223 */ /* 0x000fc400000000ff */
[C---:B------:R-:W-:Y:S02]  /*18170*/  FFMA R6, R13.reuse, -1.5707962512969970703, R10 ;  /* 0xbfc90fda0d067823 */ /* 0x040fe4000000000a */
[----:B------:R-:W-:Y:S02]  /*18180*/  FFMA R3, R4, R5, R3 ;  /* 0x0000000504037223 */ /* 0x000fe40000000003 */
[C---:B------:R-:W-:Y:S02]  /*18190*/  FFMA R6, R13.reuse, -7.5497894158615963534e-08, R6 ;  /* 0xb3a221680d067823 */ /* 0x040fe40000000006 */
[----:B------:R-:W-:Y:S02]  /*181a0*/  @P1 FADD R3, RZ, -R3 ;  /* 0x80000003ff031221 */ /* 0x000fe40000000000 */
[----:B------:R-:W-:Y:S02]  /*181b0*/  FFMA R21, R13, -5.3903029534742383927e-15, R6 ;  /* 0xa7c234c50d157823 */ /* 0x000fe40000000006 */
[----:B------:R-:W-:Y:S01]  /*181c0*/  FMUL R9, R3, R20 ;  /* 0x0000001403097220 */ /* 0x000fe20000400000 */
[----:B------:R-:W-:-:S02]  /*181d0*/  IMAD.MOV.U32 R20, RZ, RZ, R8 ;  /* 0x000000ffff147224 */ /* 0x000fc400078e0008 */
        /* <DEDUP_REMOVED lines=12> */
.L_x_410:
        /* <DEDUP_REMOVED lines=14> */
.L_x_409:
        /* <DEDUP_REMOVED lines=18> */
[----:B------:R-:W-:-:S02]  /*184a0*/  SHF.R.S32.HI R6, RZ, 0x1f, R5 ;  /* 0x0000001fff067819 */ /* 0x000fc40000011405 */
[----:B---3--:R-:W-:Y:S02]  /*184b0*/  SHF.R.U32.HI R8, RZ, 0x1e, R3 ;  /* 0x0000001eff087819 */ /* 0x008fe40000011603 */
[C---:B------:R-:W-:Y:S02]  /*184c0*/  LOP3.LUT R12, R6.reuse, R4, RZ, 0x3c, !PT ;  /* 0x00000004060c7212 */ /* 0x040fe400078e3cff */
[----:B------:R-:W-:Y:S02]  /*184d0*/  LOP3.LUT R13, R6, R5, RZ, 0x3c, !PT ;  /* 0x00000005060d7212 */ /* 0x000fe400078e3cff */
[C---:B------:R-:W-:Y:S02]  /*184e0*/  LOP3.LUT R3, R5.reuse, R10, RZ, 0x3c, !PT ;  /* 0x0000000a05037212 */ /* 0x040fe400078e3cff */
[----:B------:R-:W-:Y:S02]  /*184f0*/  LEA.HI R8, R5, R8, RZ, 0x1 ;  /* 0x0000000805087211 */ /* 0x000fe400078f08ff */
[----:B------:R-:W1:Y:S01]  /*18500*/  I2F.F64.S64 R12, R12 ;  /* 0x0000000c000c7312 */ /* 0x000e620000301c00 */
[----:B------:R-:W-:-:S02]  /*18510*/  ISETP.GE.AND P2, PT, R3, RZ, PT ;  /* 0x000000ff0300720c */ /* 0x000fc40003f46270 */
[----:B------:R-:W-:-:S04]  /*18520*/  IMAD.MOV R3, RZ, RZ, -R8 ;  /* 0x000000ffff037224 */ /* 0x000fc800078e0a08 */
[----:B------:R-:W-:Y:S01]  /*18530*/  @!P1 IMAD.MOV.U32 R8, RZ, RZ, R3 ;  /* 0x000000ffff089224 */ /* 0x000fe200078e0003 */
[----:B-1----:R-:W-:-:S10]  /*18540*/  DMUL R14, R12, UR4 ;  /* 0x000000040c0e7c28 */ /* 0x002fd40008000000 */
[----:B------:R-:W1:Y:S02]  /*18550*/  F2F.F32.F64 R14, R14 ;  /* 0x0000000e000e7310 */ /* 0x000e640000301000 */
[----:B-1----:R-:W-:-:S07]  /*18560*/  FSEL R3, -R14, R14, !P2 ;  /* 0x0000000e0e037208 */ /* 0x002fce0005000100 */
.L_x_408:
[----:B------:R-:W-:Y:S05]  /*18570*/  BSYNC.RECONVERGENT B0 ;  /* 0x0000000000007941 */ /* 0x000fea0003800200 */
.L_x_407:
[----:B------:R-:W-:Y:S01]  /*18580*/  FMUL R4, R3, R3 ;  /* 0x0000000303047220 */ /* 0x000fe20000400000 */
[----:B------:R-:W-:Y:S01]  /*18590*/  LOP3.LUT R6, R8, 0x1, RZ, 0xc0, !PT ;  /* 0x0000000108067812 */ /* 0x000fe200078ec0ff */
[----:B------:R-:W-:Y:S02]  /*185a0*/  BSSY.RECONVERGENT B0, `(.L_x_411) ;  /* 0x0000046000007945 */ /* 0x000fe40003800200 */
[----:B------:R-:W-:Y:S01]  /*185b0*/  FFMA R5, R4, R67, -0.0013887860113754868507 ;  /* 0xbab607ed04057423 */ /* 0x000fe20000000043 */
[----:B------:R-:W-:Y:S02]  /*185c0*/  ISETP.NE.U32.AND P1, PT, R6, 0x1, PT ;  /* 0x000000010600780c */ /* 0x000fe40003f25070 */
[----:B------:R-:W-:Y:S02]  /*185d0*/  IADD3 R6, PT, PT, R8, 0x1, RZ ;  /* 0x0000000108067810 */ /* 0x000fe40007ffe0ff */
[----:B------:R-:W-:Y:S02]  /*185e0*/  FSEL R5, R5, -0.00019574658654164522886, P1 ;  /* 0xb94d415305057808 */ /* 0x000fe40000800000 */
[----:B------:R-:W-:-:S02]  /*185f0*/  FSEL R13, R66, 0.041666727513074874878, !P1 ;  /* 0x3d2aaabb420d7808 */ /* 0x000fc40004800000 */
[----:B------:R-:W-:Y:S02]  /*18600*/  LOP3.LUT P2, RZ, R6, 0x2, RZ, 0xc0, !PT ;  /* 0x0000000206ff7812 */ /* 0x000fe4000784c0ff */
[----:B------:R-:W-:Y:S01]  /*18610*/  FSEL R3, R3, 1, !P1 ;  /* 0x3f80000003037808 */ /* 0x000fe20004800000 */
[----:B------:R-:W-:Y:S01]  /*18620*/  FFMA R5, R4, R5, R13 ;  /* 0x0000000504057223 */ /* 0x000fe2000000000d */
[----:B------:R-:W-:-:S03]  /*18630*/  FSEL R8, -R68, -0.4999999701976776123, !P1 ;  /* 0xbeffffff44087808 */ /* 0x000fc60004800100 */
[C---:B------:R-:W-:Y:S02]  /*18640*/  FFMA R6, R4.reuse, R3, RZ ;  /* 0x0000000304067223 */ /* 0x040fe400000000ff */
[----:B------:R-:W-:-:S04]  /*18650*/  FFMA R5, R4, R5, R8 ;  /* 0x0000000504057223 */ /* 0x000fc80000000008 */
[----:B------:R-:W-:-:S04]  /*18660*/  FFMA R64, R6, R5, R3 ;  /* 0x0000000506407223 */ /* 0x000fc80000000003 */
[----:B------:R-:W-:Y:S01]  /*18670*/  @P2 FADD R64, RZ, -R64 ;  /* 0x80000040ff402221 */ /* 0x000fe20000000000 */
        /* <DEDUP_REMOVED lines=11> */
.L_x_414:
        /* <DEDUP_REMOVED lines=14> */
.L_x_413:
[----:B-1----:R-:W-:Y:S01]  /*18810*/  SHF.R.U32.HI R6, RZ, 0x17, R10 ;  /* 0x00000017ff067819 */ /* 0x002fe2000001160a */
[----:B------:R1:W-:Y:S03]  /*18820*/  STL [R1+0x18], R8 ;  /* 0x0000180801007387 */ /* 0x0003e60000100800 */
[C---:B------:R-:W-:Y:S02]  /*18830*/  LOP3.LUT R3, R6.reuse, 0xe0, RZ, 0xc0, !PT ;  /* 0x000000e006037812 */ /* 0x040fe400078ec0ff */
[----:B------:R-:W-:Y:S02]  /*18840*/  LOP3.LUT P0, RZ, R6, 0x1f, RZ, 0xc0, !PT ;  /* 0x0000001f06ff7812 */ /* 0x000fe4000780c0ff */
[----:B------:R-:W-:-:S04]  /*18850*/  IADD3 R3, PT, PT, R3, -0x80, RZ ;  /* 0xffffff8003037810 */ /* 0x000fc80007ffe0ff */
        /* <DEDUP_REMOVED lines=12> */
[C---:B------:R-:W-:Y:S01]  /*18920*/  SHF.L.W.U32.HI R5, R4.reuse, 0x2, R3 ;  /* 0x0000000204057819 */ /* 0x040fe20000010e03 */
[----:B------:R-:W-:-:S03]  /*18930*/  IMAD.SHL.U32 R4, R4, 0x4, RZ ;  /* 0x0000000404047824 */ /* 0x000fc600078e00ff */
[----:B------:R-:W-:Y:S02]  /*18940*/  SHF.R.S32.HI R6, RZ, 0x1f, R5 ;  /* 0x0000001fff067819 */ /* 0x000fe40000011405 */
[C---:B------:R-:W-:Y:S02]  /*18950*/  LOP3.LUT R3, R5.reuse, R10, RZ, 0x3c, !PT ;  /* 0x0000000a05037212 */ /* 0x040fe400078e3cff */
[C---:B------:R-:W-:Y:S02]  /*18960*/  LOP3.LUT R12, R6.reuse, R4, RZ, 0x3c, !PT ;  /* 0x00000004060c7212 */ /* 0x040fe400078e3cff */
[----:B------:R-:W-:Y:S02]  /*18970*/  LOP3.LUT R13, R6, R5, RZ, 0x3c, !PT ;  /* 0x00000005060d7212 */ /* 0x000fe400078e3cff */
[----:B------:R-:W-:Y:S02]  /*18980*/  LEA.HI R20, R5, R20, RZ, 0x1 ;  /* 0x0000001405147211 */ /* 0x000fe400078f08ff */
[----:B------:R-:W-:-:S02]  /*18990*/  ISETP.GE.AND P0, PT, R3, RZ, PT ;  /* 0x000000ff0300720c */ /* 0x000fc40003f06270 */
[----:B------:R-:W3:Y:S01]  /*189a0*/  I2F.F64.S64 R12, R12 ;  /* 0x0000000c000c7312 */ /* 0x000ee20000301c00 */
[----:B------:R-:W-:-:S05]  /*189b0*/  IMAD.MOV R3, RZ, RZ, -R20 ;  /* 0x000000ffff037224 */ /* 0x000fca00078e0a14 */
[----:B------:R-:W-:Y:S01]  /*189c0*/  @!P1 MOV R20, R3 ;  /* 0x0000000300149202 */ /* 0x000fe20000000f00 */
[----:B---3--:R-:W-:-:S10]  /*189d0*/  DMUL R14, R12, UR4 ;  /* 0x000000040c0e7c28 */ /* 0x008fd40008000000 */
[----:B------:R-:W3:Y:S02]  /*189e0*/  F2F.F32.F64 R14, R14 ;  /* 0x0000000e000e7310 */ /* 0x000ee40000301000 */
[----:B-1-3--:R-:W-:-:S07]  /*189f0*/  FSEL R21, -R14, R14, !P0 ;  /* 0x0000000e0e157208 */ /* 0x00afce0004000100 */
.L_x_412:
[----:B------:R-:W-:Y:S05]  /*18a00*/  BSYNC.RECONVERGENT B0 ;  /* 0x0000000000007941 */ /* 0x000fea0003800200 */
.L_x_411:
[C---:B------:R-:W-:Y:S01]  /*18a10*/  LOP3.LUT R3, R20.reuse, 0x1, RZ, 0xc0, !PT ;  /* 0x0000000114037812 */ /* 0x040fe200078ec0ff */
[----:B------:R-:W-:Y:S01]  /*18a20*/  FMUL R4, R21, R21 ;  /* 0x0000001515047220 */ /* 0x000fe20000400000 */
[----:B------:R-:W-:Y:S01]  /*18a30*/  VIADD R20, R20, 0x1 ;  /* 0x0000000114147836 */ /* 0x000fe20000000000 */
[----:B------:R-:W-:Y:S01]  /*18a40*/  BSSY.RECONVERGENT B3, `(.L_x_415) ;  /* 0x000001b000037945 */ /* 0x000fe20003800200 */
[----:B------:R-:W-:Y:S01]  /*18a50*/  ISETP.NE.U32.AND P0, PT, R3, 0x1, PT ;  /* 0x000000010300780c */ /* 0x000fe20003f05070 */
[----:B------:R-:W-:Y:S02]  /*18a60*/  FFMA R3, R4, R67, -0.0013887860113754868507 ;  /* 0xbab607ed04037423 */ /* 0x000fe40000000043 */
[----:B------:R-:W-:Y:S02]  /*18a70*/  LOP3.LUT P1, RZ, R20, 0x2, RZ, 0xc0, !PT ;  /* 0x0000000214ff7812 */ /* 0x000fe4000782c0ff */
[----:B------:R-:W-:Y:S02]  /*18a80*/  FSEL R13, R66, 0.041666727513074874878, !P0 ;  /* 0x3d2aaabb420d7808 */ /* 0x000fe40004000000 */
[----:B------:R-:W-:-:S02]  /*18a90*/  FSEL R5, R3, -0.00019574658654164522886, P0 ;  /* 0xb94d415303057808 */ /* 0x000fc40000000000 */
[----:B------:R-:W-:Y:S02]  /*18aa0*/  FSEL R3, R21, 1, !P0 ;  /* 0x3f80000015037808 */ /* 0x000fe40004000000 */
[----:B------:R-:W-:Y:S01]  /*18ab0*/  FSEL R8, -R68, -0.4999999701976776123, !P0 ;  /* 0xbeffffff44087808 */ /* 0x000fe20004000100 */
[C---:B------:R-:W-:Y:S02]  /*18ac0*/  FFMA R5, R4.reuse, R5, R13 ;  /* 0x0000000504057223 */ /* 0x040fe4000000000d */
[C---:B------:R-:W-:Y:S02]  /*18ad0*/  FFMA R6, R4.reuse, R3, RZ ;  /* 0x0000000304067223 */ /* 0x040fe400000000ff */
[----:B------:R-:W-:-:S04]  /*18ae0*/  FFMA R5, R4, R5, R8 ;  /* 0x0000000504057223 */ /* 0x000fc80000000008 */
[----:B------:R-:W-:-:S04]  /*18af0*/  FFMA R3, R6, R5, R3 ;  /* 0x0000000506037223 */ /* 0x000fc80000000003 */
[----:B------:R-:W-:-:S04]  /*18b00*/  @P1 FADD R3, RZ, -R3 ;  /* 0x80000003ff031221 */ /* 0x000fc80000000000 */
[----:B------:R-:W-:-:S04]  /*18b10*/  FMUL R64, R64, R3 ;  /* 0x0000000340407220 */ /* 0x000fc80000400000 */
        /* <DEDUP_REMOVED lines=13> */
.L_x_416:
[----:B------:R-:W-:Y:S05]  /*18bf0*/  BSYNC.RECONVERGENT B3 ;  /* 0x0000000000037941 */ /* 0x000fea0003800200 */
.L_x_415:
[----:B------:R-:W-:Y:S05]  /*18c00*/  BRA `(.L_x_417) ;  /* 0x0000001400187947 */ /* 0x000fea0003800000 */
.L_x_398:
        /* <DEDUP_REMOVED lines=19> */
[----:B------:R-:W-:Y:S02]  /*18d40*/  CS2R R8, SRZ ;  /* 0x0000000000087805 */ /* 0x000fe4000001ff00 */
[----:B------:R-:W-:-:S07]  /*18d50*/  LOP3.LUT R21, R3, 0x80000000, RZ, 0xfc, !PT ;  /* 0x8000000003157812 */ /* 0x000fce00078efcff */
.L_x_421:
        /* <DEDUP_REMOVED lines=14> */
.L_x_420:
        /* <DEDUP_REMOVED lines=31> */
.L_x_419:
[----:B------:R-:W-:Y:S05]  /*19030*/  BSYNC.RECONVERGENT B0 ;  /* 0x0000000000007941 */ /* 0x000fea0003800200 */
.L_x_418:
[----:B------:R-:W-:Y:S02]  /*19040*/  IMAD.MOV.U32 R67, RZ, RZ, 0x37cbac00 ;  /* 0x37cbac00ff437424 */ /* 0x000fe400078e00ff */
[----:B------:R-:W-:Y:S01]  /*19050*/  FMUL R6, R4, R4 ;  /* 0x0000000404067220 */ /* 0x000fe20000400000 */
[C---:B------:R-:W-:Y:S01]  /*19060*/  LOP3.LUT R8, R3.reuse, 0x1, RZ, 0xc0, !PT ;  /* 0x0000000103087812 */ /* 0x040fe200078ec0ff */
[----:B------:R-:W-:Y:S01]  /*19070*/  IMAD.MOV.U32 R68, RZ, RZ, 0x3e2aaaa8 ;  /* 0x3e2aaaa8ff447424 */ /* 0x000fe200078e00ff */
[----:B------:R-:W-:Y:S01]  /*19080*/  MOV R66, 0x3c0885e4 ;  /* 0x3c0885e400427802 */ /* 0x000fe20000000f00 */
[----:B------:R-:W-:Y:S01]  /*19090*/  FFMA R5, R6, R67, -0.0013887860113754868507 ;  /* 0xbab607ed06057423 */ /* 0x000fe20000000043 */
[----:B------:R-:W-:Y:S01]  /*190a0*/  ISETP.NE.U32.AND P1, PT, R8, 0x1, PT ;  /* 0x000000010800780c */ /* 0x000fe20003f25070 */
[----:B------:R-:W-:Y:S01]  /*190b0*/  BSSY.RECONVERGENT B0, `(.L_x_422) ;  /* 0x0000043000007945 */ /* 0x000fe20003800200 */
[----:B------:R-:W-:Y:S02]  /*190c0*/  LOP3.LUT P2, RZ, R3, 0x2, RZ, 0xc0, !PT ;  /* 0x0000000203ff7812 */ /* 0x000fe4000784c0ff */
[----:B------:R-:W-:-:S02]  /*190d0*/  FSEL R5, R5, -0.00019574658654164522886, !P1 ;  /* 0xb94d415305057808 */ /* 0x000fc40004800000 */
[----:B------:R-:W-:Y:S02]  /*190e0*/  FSEL R9, R66, 0.041666727513074874878, P1 ;  /* 0x3d2aaabb42097808 */ /* 0x000fe40000800000 */
[----:B------:R-:W-:Y:S02]  /*190f0*/  FSEL R3, R4, 1, P1 ;  /* 0x3f80000004037808 */ /* 0x000fe40000800000 */
[----:B------:R-:W-:Y:S01]  /*19100*/  FSEL R8, -R68, -0.4999999701976776123, P1 ;  /* 0xbeffffff44087808 */ /* 0x000fe20000800100 */
        /* <DEDUP_REMOVED lines=16> */
.L_x_425:
        /* <DEDUP_REMOVED lines=14> */
.L_x_424:
        /* <DEDUP_REMOVED lines=25> */
[----:B------:R-:W1:Y:S01]  /*19480*/  I2F.F64.S64 R12, R12 ;  /* 0x0000000c000c7312 */ /* 0x000e620000301c00 */
[----:B------:R-:W-:-:S05]  /*19490*/  IADD3 R3, PT, PT, -R14, RZ, RZ ;  /* 0x000000ff0e037210 */ /* 0x000fca0007ffe1ff */
[----:B------:R-:W-:Y:S01]  /*194a0*/  @!P1 IMAD.MOV.U32 R14, RZ, RZ, R3 ;  /* 0x000000ffff0e9224 */ /* 0x000fe200078e0003 */
[----:B-1----:R-:W-:-:S10]  /*194b0*/  DMUL R8, R12, UR4 ;  /* 0x000000040c087c28 */ /* 0x002fd40008000000 */
[----:B------:R-:W1:Y:S02]  /*194c0*/  F2F.F32.F64 R8, R8 ;  /* 0x0000000800087310 */ /* 0x000e640000301000 */
[----:B-1----:R-:W-:-:S07]  /*194d0*/  FSEL R15, -R8, R8, !P0 ;  /* 0x00000008080f7208 */ /* 0x002fce0004000100 */
.L_x_423:
[----:B------:R-:W-:Y:S05]  /*194e0*/  BSYNC.RECONVERGENT B0 ;  /* 0x0000000000007941 */ /* 0x000fea0003800200 */
.L_x_422:
[----:B------:R-:W-:Y:S01]  /*194f0*/  FMUL R6, R10, 0.63661974668502807617 ;  /* 0x3f22f9830a067820 */ /* 0x000fe20000400000 */
[----:B------:R-:W-:Y:S01]  /*19500*/  FMUL R4, R15, R15 ;  /* 0x0000000f0f047220 */ /* 0x000fe20000400000 */
[C---:B------:R-:W-:Y:S01]  /*19510*/  LOP3.LUT R5, R14.reuse, 0x1, RZ, 0xc0, !PT ;  /* 0x000000010e057812 */ /* 0x040fe200078ec0ff */
[----:B------:R-:W-:Y:S01]  /*19520*/  BSSY.RECONVERGENT B0, `(.L_x_426) ;  /* 0x000004e000007945 */ /* 0x000fe20003800200 */
[----:B------:R-:W-:Y:S01]  /*19530*/  LOP3.LUT P1, RZ, R14, 0x2, RZ, 0xc0, !PT ;  /* 0x000000020eff7812 */ /* 0x000fe2000782c0ff */
[----:B------:R-:W-:Y:S01]  /*19540*/  FFMA R3, R4, R67, -0.0013887860113754868507 ;  /* 0xbab607ed04037423 */ /* 0x000fe20000000043 */
[----:B------:R-:W1:Y:S01]  /*19550*/  F2I.NTZ R6, R6 ;  /* 0x0000000600067305 */ /* 0x000e620000203100 */
[----:B------:R-:W-:-:S04]  /*19560*/  ISETP.NE.U32.AND P0, PT, R5, 0x1, PT ;  /* 0x000000010500780c */ /* 0x000fc80003f05070 */
[----:B------:R-:W-:Y:S02]  /*19570*/  FSEL R3, R3, -0.00019574658654164522886, !P0 ;  /* 0xb94d415303037808 */ /* 0x000fe40004000000 */
[----:B------:R-:W-:Y:S02]  /*19580*/  FSEL R5, R66, 0.041666727513074874878, P0 ;  /* 0x3d2aaabb42057808 */ /* 0x000fe40000000000 */
[----:B------:R-:W-:-:S03]  /*19590*/  FSEL R9, -R68, -0.4999999701976776123, P0 ;  /* 0xbeffffff44097808 */ /* 0x000fc60000000100 */
[C---:B------:R-:W-:Y:S01]  /*195a0*/  FFMA R5, R4.reuse, R3, R5 ;  /* 0x0000000304057223 */ /* 0x040fe20000000005 */
[----:B------:R-:W-:Y:S02]  /*195b0*/  FSEL R3, R15, 1, P0 ;  /* 0x3f8000000f037808 */ /* 0x000fe40000000000 */
[----:B-1----:R-:W-:Y:S01]  /*195c0*/  I2FP.F32.S32 R21, R6 ;  /* 0x0000000600157245 */ /* 0x002fe20000201400 */
[----:B------:R-:W-:Y:S01]  /*195d0*/  FFMA R5, R4, R5, R9 ;  /* 0x0000000504057223 */ /* 0x000fe20000000009 */
[----:B------:R-:W-:Y:S01]  /*195e0*/  FSETP.GE.AND P0, PT, |R10|, 105615, PT ;  /* 0x47ce47800a00780b */ /* 0x000fe20003f06200 */
[----:B------:R-:W-:Y:S02]  /*195f0*/  FFMA R4, R4, R3, RZ ;  /* 0x0000000304047223 */ /* 0x000fe400000000ff */
[----:B------:R-:W-:Y:S02]  /*19600*/  FFMA R8, R21, -1.5707962512969970703, R10 ;  /* 0xbfc90fda15087823 */ /* 0x000fe4000000000a */
[----:B------:R-:W-:-:S02]  /*19610*/  FFMA R3, R4, R5, R3 ;  /* 0x0000000504037223 */ /* 0x000fc40000000003 */
[C---:B------:R-:W-:Y:S02]  /*19620*/  FFMA R8, R21.reuse, -7.5497894158615963534e-08, R8 ;  /* 0xb3a2216815087823 */ /* 0x040fe40000000008 */
[----:B------:R-:W-:Y:S02]  /*19630*/  @P1 FADD R3, RZ, -R3 ;  /* 0x80000003ff031221 */ /* 0x000fe40000000000 */
[----:B------:R-:W-:Y:S02]  /*19640*/  FFMA R21, R21, -5.3903029534742383927e-15, R8 ;  /* 0xa7c234c515157823 */ /* 0x000fe40000000008 */
[----:B------:R-:W-:Y:S01]  /*19650*/  FMUL R9, R20, R3 ;  /* 0x0000000314097220 */ /* 0x000fe20000400000 */
[----:B------:R-:W-:Y:S02]  /*19660*/  IMAD.MOV.U32 R20, RZ, RZ, R6 ;  /* 0x000000ffff147224 */ /* 0x000fe400078e0006 */
        /* <DEDUP_REMOVED lines=12> */
.L_x_429:
        /* <DEDUP_REMOVED lines=14> */
.L_x_428:
        /* <DEDUP_REMOVED lines=25> */
[----:B------:R-:W-:-:S03]  /*199a0*/  ISETP.GE.AND P1, PT, R3, RZ, PT ;  /* 0x000000ff0300720c */ /* 0x000fc60003f26270 */
[----:B------:R-:W-:-:S05]  /*199b0*/  IMAD.MOV R3, RZ, RZ, -R6 ;  /* 0x000000ffff037224 */ /* 0x000fca00078e0a06 */
[----:B------:R-:W-:Y:S01]  /*199c0*/  @!P2 MOV R6, R3 ;  /* 0x000000030006a202 */ /* 0x000fe20000000f00 */
[----:B---3--:R-:W-:-:S10]  /*199d0*/  DMUL R14, R12, UR4 ;  /* 0x000000040c0e7c28 */ /* 0x008fd40008000000 */
[----:B------:R-:W3:Y:S02]  /*199e0*/  F2F.F32.F64 R14, R14 ;  /* 0x0000000e000e7310 */ /* 0x000ee40000301000 */
[----:B-1-3--:R-:W-:-:S07]  /*199f0*/  FSEL R3, -R14, R14, !P1 ;  /* 0x0000000e0e037208 */ /* 0x00afce0004800100 */
.L_x_427:
[----:B------:R-:W-:Y:S05]  /*19a00*/  BSYNC.RECONVERGENT B0 ;  /* 0x0000000000007941 */ /* 0x000fea0003800200 */
.L_x_426:
        /* <DEDUP_REMOVED lines=26> */
.L_x_433:
        /* <DEDUP_REMOVED lines=14> */
.L_x_432:
        /* <DEDUP_REMOVED lines=31> */
.L_x_431:
[----:B------:R-:W-:Y:S05]  /*19e80*/  BSYNC.RECONVERGENT B0 ;  /* 0x0000000000007941 */ /* 0x000fea0003800200 */
.L_x_430:
[C---:B------:R-:W-:Y:S01]  /*19e90*/  LOP3.LUT R3, R20.reuse, 0x1, RZ, 0xc0, !PT ;  /* 0x0000000114037812 */ /* 0x040fe200078ec0ff */
[----:B------:R-:W-:Y:S01]  /*19ea0*/  FMUL R4, R21, R21 ;  /* 0x0000001515047220 */ /* 0x000fe20000400000 */
[----:B------:R-:W-:Y:S01]  /*19eb0*/  LOP3.LUT P1, RZ, R20, 0x2, RZ, 0xc0, !PT ;  /* 0x0000000214ff7812 */ /* 0x000fe2000782c0ff */
[----:B------:R-:W-:Y:S01]  /*19ec0*/  BSSY.RECONVERGENT B3, `(.L_x_417) ;  /* 0x000001a000037945 */ /* 0x000fe20003800200 */
[----:B------:R-:W-:Y:S01]  /*19ed0*/  ISETP.NE.U32.AND P0, PT, R3, 0x1, PT ;  /* 0x000000010300780c */ /* 0x000fe20003f05070 */
[----:B------:R-:W-:-:S03]  /*19ee0*/  FFMA R3, R4, R67, -0.0013887860113754868507 ;  /* 0xbab607ed04037423 */ /* 0x000fc60000000043 */
[----:B------:R-:W-:Y:S02]  /*19ef0*/  FSEL R13, R66, 0.041666727513074874878, P0 ;  /* 0x3d2aaabb420d7808 */ /* 0x000fe40000000000 */
[----:B------:R-:W-:Y:S02]  /*19f00*/  FSEL R5, R3, -0.00019574658654164522886, !P0 ;  /* 0xb94d415303057808 */ /* 0x000fe40004000000 */
[----:B------:R-:W-:Y:S02]  /*19f10*/  FSEL R3, R21, 1, P0 ;  /* 0x3f80000015037808 */ /* 0x000fe40000000000 */
[----:B------:R-:W-:Y:S01]  /*19f20*/  FSEL R8, -R68, -0.4999999701976776123, P0 ;  /* 0xbeffffff44087808 */ /* 0x000fe20000000100 */
        /* <DEDUP_REMOVED lines=19> */
.L_x_434:
[----:B------:R-:W-:Y:S05]  /*1a060*/  BSYNC.RECONVERGENT B3 ;  /* 0x0000000000037941 */ /* 0x000fea0003800200 */
.L_x_417:
[----:B------:R-:W-:Y:S05]  /*1a070*/  BSYNC.RECONVERGENT B2 ;  /* 0x0000000000027941 */ /* 0x000fea0003800200 */
.L_x_397:
[C---:B--2---:R-:W-:Y:S01]  /*1a080*/  FSETP.GEU.AND P0, PT, |R7|.reuse, 3.1415927410125732422, PT ;  /* 0x40490fdb0700780b */ /* 0x044fe20003f0e200 */
        /* <DEDUP_REMOVED lines=25> */
.L_x_439:
[----:B------:R-:W-:Y:S05]  /*1a220*/  BSYNC.RECONVERGENT B1 ;  /* 0x0000000000017941 */ /* 0x000fea0003800200 */
.L_x_438:
[----:B------:R-:W-:Y:S01]  /*1a230*/  FFMA R4, R3, -3.1415927410125732422, R4 ;  /* 0xc0490fdb03047823 */ /* 0x000fe20000000004 */
[----:B------:R-:W-:Y:S06]  /*1a240*/  BRA `(.L_x_436) ;  /* 0x0000000000687947 */ /* 0x000fec0003800000 */
.L_x_437:
        /* <DEDUP_REMOVED lines=10> */
.L_x_442:
        /* <DEDUP_REMOVED lines=13> */
.L_x_441:
[----:B------:R-:W-:Y:S05]  /*1a3c0*/  BSYNC.RECONVERGENT B1 ;  /* 0x0000000000017941 */ /* 0x000fea0003800200 */
.L_x_440:
[----:B------:R-:W-:-:S04]  /*1a3d0*/  FMUL R3, R3, 1.1920928955078125e-07 ;  /* 0x3400000003037820 */ /* 0x000fc80000400000 */
[----:B------:R-:W-:-:S07]  /*1a3e0*/  FMUL R4, R8, R3 ;  /* 0x0000000308047220 */ /* 0x000fce0000400000 */
.L_x_436:
[----:B------:R-:W-:Y:S05]  /*1a3f0*/  BSYNC.RECONVERGENT B0 ;  /* 0x0000000000007941 */ /* 0x000fea0003800200 */
.L_x_435:
        /* <DEDUP_REMOVED lines=35> */
[----:B------:R-:W-:Y:S02]  /*1a630*/  MOV R8, RZ ;  /* 0x000000ff00087202 */ /* 0x000fe40000000f00 */
[----:B------:R-:W-:Y:S02]  /*1a640*/  CS2R R12, SRZ ;  /* 0x00000000000c7805 */ /* 0x000fe4000001ff00 */
[----:B------:R-:W-:-:S07]  /*1a650*/  LOP3.LUT R21, R3, 0x80000000, RZ, 0xfc, !PT ;  /* 0x8000000003157812 */ /* 0x000fce00078efcff */
.L_x_448:
[----:B------:R-:W1:Y:S01]  /*1a660*/  LDC.64 R4, c[0x4][0x38] ;  /* 0x01000e00ff047b82 */ /* 0x000e620000000a00 */
[----:B------:R-:W-:Y:S02]  /*1a670*/  R2UR UR4, R34 ;  /* 0x00000000220472ca */ /* 0x000fe400000e0000 */
[----:B------:R-:W-:Y:S01]  /*1a680*/  R2UR UR5, R35 ;  /* 0x00000000230572ca */ /* 0x000fe200000e0000 */
[----:B-1----:R-:W-:-:S12]  /*1a690*/  IMAD.WIDE.U32 R4, R12, 0x4, R4 ;  /* 0x000000040c047825 */ /* 0x002fd800078e0004 */
[----:B------:R-:W2:Y:S01]  /*1a6a0*/  LDG.E.CONSTANT R4, desc[UR4][R4.64] ;  /* 0x0000000404047981 */ /* 0x000ea2000c1e9900 */
[C---:B------:R-:W-:Y:S02]  /*1a6b0*/  IMAD R3, R12.reuse, 0x4, R1 ;  /* 0x000000040c037824 */ /* 0x040fe400078e0201 */
[----:B------:R-:W-:Y:S02]  /*1a6c0*/  VIADD R12, R12, 0x1 ;  /* 0x000000010c0c7836 */ /* 0x000fe40000000000 */
[----:B--2---:R-:W-:-:S03]  /*1a6d0*/  IMAD.WIDE.U32 R6, R4, R21, RZ ;  /* 0x0000001504067225 */ /* 0x004fc600078e00ff */
[----:B------:R-:W-:-:S04]  /*1a6e0*/  IADD3 R6, P1, PT, R6, R8, RZ ;  /* 0x0000000806067210 */ /* 0x000fc80007f3e0ff */
[----:B------:R-:W-:Y:S01]  /*1a6f0*/  IADD3.X R8, PT, PT, R7, R13, RZ, P1, !PT ;  /* 0x0000000d07087210 */ /* 0x000fe20000ffe4ff */
[----:B------:R1:W-:Y:S01]  /*1a700*/  STL [R3], R6 ;  /* 0x0000000603007387 */ /* 0x0003e20000100800 */
[----:B------:R-:W-:-:S13]  /*1a710*/  ISETP.NE.AND P1, PT, R12, 0x6, PT ;  /* 0x000000060c00780c */ /* 0x000fda0003f25270 */
[----:B-1----:R-:W-:Y:S05]  /*1a720*/  @P1 BRA `(.L_x_448) ;  /* 0xfffffffc00cc1947 */ /* 0x002fea000383ffff */
[----:B------:R-:W-:Y:S05]  /*1a730*/  BSYNC.RECONVERGENT B1 ;  /* 0x0000000000017941 */ /* 0x000fea0003800200 */
.L_x_447:
        /* <DEDUP_REMOVED lines=15> */
[--C-:B-1----:R-:W-:Y:S02]  /*1a830*/  SHF.R.U32.HI R8, RZ, 0x1e, R3.reuse ;  /* 0x0000001eff087819 */ /* 0x102fe40000011603 */
[C---:B------:R-:W-:Y:S01]  /*1a840*/  SHF.L.W.U32.HI R5, R4.reuse, 0x2, R3 ;  /* 0x0000000204057819 */ /* 0x040fe20000010e03 */
[----:B------:R-:W-:-:S03]  /*1a850*/  IMAD.SHL.U32 R4, R4, 0x4, RZ ;  /* 0x0000000404047824 */ /* 0x000fc600078e00ff */
[----:B------:R-:W-:Y:S02]  /*1a860*/  SHF.R.S32.HI R6, RZ, 0x1f, R5 ;  /* 0x0000001fff067819 */ /* 0x000fe40000011405 */
[C---:B------:R-:W-:Y:S02]  /*1a870*/  LEA.HI R3, R5.reuse, R8, RZ, 0x1 ;  /* 0x0000000805037211 */ /* 0x040fe400078f08ff */
[C---:B------:R-:W-:Y:S02]  /*1a880*/  LOP3.LUT R12, R6.reuse, R4, RZ, 0x3c, !PT ;  /* 0x00000004060c7212 */ /* 0x040fe400078e3cff */
[----:B------:R-:W-:Y:S02]  /*1a890*/  LOP3.LUT R13, R6, R5, RZ, 0x3c, !PT ;  /* 0x00000005060d7212 */ /* 0x000fe400078e3cff */
[----:B------:R-:W-:Y:S02]  /*1a8a0*/  LOP3.LUT R4, R5, R65, RZ, 0x3c, !PT ;  /* 0x0000004105047212 */ /* 0x000fe400078e3cff */
[----:B------:R-:W-:-:S02]  /*1a8b0*/  IADD3 R5, PT, PT, -R3, RZ, RZ ;  /* 0x000000ff03057210 */ /* 0x000fc40007ffe1ff */
[----:B------:R-:W1:Y:S01]  /*1a8c0*/  I2F.F64.S64 R12, R12 ;  /* 0x0000000c000c7312 */ /* 0x000e620000301c00 */
[----:B------:R-:W-:Y:S01]  /*1a8d0*/  ISETP.GE.AND P1, PT, R4, RZ, PT ;  /* 0x000000ff0400720c */ /* 0x000fe20003f26270 */
[----:B-1----:R-:W-:-:S10]  /*1a8e0*/  DMUL R6, R12, UR4 ;  /* 0x000000040c067c28 */ /* 0x002fd40008000000 */
[----:B------:R-:W1:Y:S02]  /*1a8f0*/  F2F.F32.F64 R6, R6 ;  /* 0x0000000600067310 */ /* 0x000e640000301000 */
[----:B-1----:R-:W-:Y:S02]  /*1a900*/  FSEL R4, -R6, R6, !P1 ;  /* 0x0000000606047208 */ /* 0x002fe40004800100 */
[----:B------:R-:W-:-:S13]  /*1a910*/  ISETP.GE.AND P1, PT, R65, RZ, PT ;  /* 0x000000ff4100720c */ /* 0x000fda0003f26270 */
[----:B------:R-:W-:-:S07]  /*1a920*/  @!P1 IMAD.MOV.U32 R3, RZ, RZ, R5 ;  /* 0x000000ffff039224 */ /* 0x000fce00078e0005 */
.L_x_446:
[----:B------:R-:W-:Y:S05]  /*1a930*/  BSYNC.RECONVERGENT B0 ;  /* 0x0000000000007941 */ /* 0x000fea0003800200 */
.L_x_445:
[----:B------:R-:W-:Y:S02]  /*1a940*/  IMAD.MOV.U32 R67, RZ, RZ, 0x37cbac00 ;  /* 0x37cbac00ff437424 */ /* 0x000fe400078e00ff */
[----:B------:R-:W-:Y:S01]  /*1a950*/  FMUL R6, R4, R4 ;  /* 0x0000000404067220 */ /* 0x000fe20000400000 */
[----:B------:R-:W-:Y:S01]  /*1a960*/  LOP3.LUT R7, R3, 0x1, RZ, 0xc0, !PT ;  /* 0x0000000103077812 */ /* 0x000fe200078ec0ff */
[----:B------:R-:W-:Y:S01]  /*1a970*/  IMAD.MOV.U32 R68, RZ, RZ, 0x3e2aaaa8 ;  /* 0x3e2aaaa8ff447424 */ /* 0x000fe200078e00ff */
[----:B------:R-:W-:Y:S01]  /*1a980*/  MOV R66, 0x3c0885e4 ;  /* 0x3c0885e400427802 */ /* 0x000fe20000000f00 */
[----:B------:R-:W-:Y:S01]  /*1a990*/  FFMA R5, R6, R67, -0.0013887860113754868507 ;  /* 0xbab607ed06057423 */ /* 0x000fe20000000043 */
[----:B------:R-:W-:Y:S01]  /*1a9a0*/  ISETP.NE.U32.AND P1, PT, R7, 0x1, PT ;  /* 0x000000010700780c */ /* 0x000fe20003f25070 */
[----:B------:R-:W-:Y:S01]  /*1a9b0*/  VIADD R12, R3, 0x1 ;  /* 0x00000001030c7836 */ /* 0x000fe20000000000 */
[----:B------:R-:W-:Y:S02]  /*1a9c0*/  BSSY.RECONVERGENT B0, `(.L_x_449) ;  /* 0x0000043000007945 */ /* 0x000fe40003800200 */
[----:B------:R-:W-:-:S02]  /*1a9d0*/  FSEL R5, R5, -0.00019574658654164522886, P1 ;  /* 0xb94d415305057808 */ /* 0x000fc40000800000 */
[----:B------:R-:W-:Y:S02]  /*1a9e0*/  FSEL R7, R66, 0.041666727513074874878, !P1 ;  /* 0x3d2aaabb42077808 */ /* 0x000fe40004800000 */
[----:B------:R-:W-:Y:S02]  /*1a9f0*/  FSEL R3, R4, 1, !P1 ;  /* 0x3f80000004037808 */ /* 0x000fe40004800000 */
[----:B------:R-:W-:Y:S01]  /*1aa00*/  FSEL R8, -R68, -0.4999999701976776123, !P1 ;  /* 0xbeffffff44087808 */ /* 0x000fe20004800100 */
[----:B------:R-:W-:Y:S01]  /*1aa10*/  FFMA R5, R6, R5, R7 ;  /* 0x0000000506057223 */ /* 0x000fe20000000007 */
[----:B------:R-:W-:Y:S01]  /*1aa20*/  LOP3.LUT P1, RZ, R12, 0x2, RZ, 0xc0, !PT ;  /* 0x000000020cff7812 */ /* 0x000fe2000782c0ff */
[C---:B------:R-:W-:Y:S02]  /*1aa30*/  FFMA R4, R6.reuse, R3, RZ ;  /* 0x0000000306047223 */ /* 0x040fe400000000ff */
[----:B------:R-:W-:-:S04]  /*1aa40*/  FFMA R5, R6, R5, R8 ;  /* 0x0000000506057223 */ /* 0x000fc80000000008 */
[----:B------:R-:W-:-:S06]  /*1aa50*/  FFMA R21, R4, R5, R3 ;  /* 0x0000000504157223 */ /* 0x000fcc0000000003 */
        /* <DEDUP_REMOVED lines=12> */
.L_x_452:
        /* <DEDUP_REMOVED lines=14> */
.L_x_451:
        /* <DEDUP_REMOVED lines=19> */
[C---:B-1----:R-:W-:Y:S02]  /*1ad30*/  LOP3.LUT R12, R6.reuse, R4, RZ, 0x3c, !PT ;  /* 0x00000004060c7212 */ /* 0x042fe400078e3cff */
        /* <DEDUP_REMOVED lines=11> */
.L_x_450:
[----:B------:R-:W-:Y:S05]  /*1adf0*/  BSYNC.RECONVERGENT B0 ;  /* 0x0000000000007941 */ /* 0x000fea0003800200 */
.L_x_449:
[----:B------:R-:W-:Y:S01]  /*1ae00*/  FMUL R8, R9, 0.63661974668502807617 ;  /* 0x3f22f98309087820 */ /* 0x000fe20000400000 */
[----:B------:R-:W-:Y:S01]  /*1ae10*/  FMUL R4, R20, R20 ;  /* 0x0000001414047220 */ /* 0x000fe20000400000 */
[C---:B------:R-:W-:Y:S01]  /*1ae20*/  LOP3.LUT R5, R15.reuse, 0x1, RZ, 0xc0, !PT ;  /* 0x000000010f057812 */ /* 0x040fe200078ec0ff */
[----:B------:R-:W-:Y:S01]  /*1ae30*/  BSSY.RECONVERGENT B0, `(.L_x_453) ;  /* 0x0000050000007945 */ /* 0x000fe20003800200 */
[----:B------:R-:W-:Y:S01]  /*1ae40*/  IADD3 R15, PT, PT, R15, 0x1, RZ ;  /* 0x000000010f0f7810 */ /* 0x000fe20007ffe0ff */
[----:B------:R-:W-:Y:S01]  /*1ae50*/  FFMA R3, R4, R67, -0.0013887860113754868507 ;  /* 0xbab607ed04037423 */ /* 0x000fe20000000043 */
[----:B------:R-:W1:Y:S01]  /*1ae60*/  F2I.NTZ R8, R8 ;  /* 0x0000000800087305 */ /* 0x000e620000203100 */
[----:B------:R-:W-:Y:S02]  /*1ae70*/  ISETP.NE.U32.AND P1, PT, R5, 0x1, PT ;  /* 0x000000010500780c */ /* 0x000fe40003f25070 */
[----:B------:R-:W-:Y:S02]  /*1ae80*/  LOP3.LUT P0, RZ, R15, 0x2, RZ, 0xc0, !PT ;  /* 0x000000020fff7812 */ /* 0x000fe4000780c0ff */
[----:B------:R-:W-:-:S02]  /*1ae90*/  FSEL R5, R3, -0.00019574658654164522886, P1 ;  /* 0xb94d415303057808 */ /* 0x000fc40000800000 */
[----:B------:R-:W-:Y:S02]  /*1aea0*/  FSEL R7, R66, 0.041666727513074874878, !P1 ;  /* 0x3d2aaabb42077808 */ /* 0x000fe40004800000 */
[----:B------:R-:W-:Y:S02]  /*1aeb0*/  FSEL R6, -R68, -0.4999999701976776123, !P1 ;  /* 0xbeffffff44067808 */ /* 0x000fe40004800100 */
[----:B------:R-:W-:Y:S01]  /*1aec0*/  FSEL R3, R20, 1, !P1 ;  /* 0x3f80000014037808 */ /* 0x000fe20004800000 */
[C---:B------:R-:W-:Y:S01]  /*1aed0*/  FFMA R5, R4.reuse, R5, R7 ;  /* 0x0000000504057223 */ /* 0x040fe20000000007 */
[----:B------:R-:W-:Y:S02]  /*1aee0*/  FSETP.GE.AND P1, PT, |R9|, 105615, PT ;  /* 0x47ce47800900780b */ /* 0x000fe40003f26200 */
[----:B-1----:R-:W-:Y:S01]  /*1aef0*/  I2FP.F32.S32 R12, R8 ;  /* 0x00000008000c7245 */ /* 0x002fe20000201400 */
[C---:B------:R-:W-:Y:S01]  /*1af00*/  FFMA R5, R4.reuse, R5, R6 ;  /* 0x0000000504057223 */ /* 0x040fe20000000006 */
[----:B------:R-:W-:Y:S01]  /*1af10*/  FFMA R4, R4, R3, RZ ;  /* 0x0000000304047223 */ /* 0x000fe200000000ff */
[----:B------:R-:W-:-:S02]  /*1af20*/  IMAD.MOV.U32 R15, RZ, RZ, R8 ;  /* 0x000000ffff0f7224 */ /* 0x000fc400078e0008 */
[----:B------:R-:W-:Y:S01]  /*1af30*/  FFMA R7, R12, -1.5707962512969970703, R9 ;  /* 0xbfc90fda0c077823 */ /* 0x000fe20000000009 */
[----:B------:R-:W-:Y:S01]  /*1af40*/  FFMA R3, R4, R5, R3 ;  /* 0x0000000504037223 */ /* 0x000fe20000000003 */
[----:B------:R-:W-:Y:S02]  /*1af50*/  FMUL R4, R21, R54 ;  /* 0x0000003615047220 */ /* 0x000fe40000400000 */
[----:B------:R-:W-:Y:S01]  /*1af60*/  FFMA R7, R12, -7.5497894158615963534e-08, R7 ;  /* 0xb3a221680c077823 */ /* 0x000fe20000000007 */
[----:B------:R-:W-:-:S03]  /*1af70*/  @P0 FADD R3, RZ, -R3 ;  /* 0x80000003ff030221 */ /* 0x000fc60000000000 */
[----:B------:R-:W-:Y:S01]  /*1af80*/  FFMA R64, R12, -5.3903029534742383927e-15, R7 ;  /* 0xa7c234c50c407823 */ /* 0x000fe20000000007 */
[----:B------:R-:W-:-:S03]  /*1af90*/  FMUL R7, R3, R4 ;  /* 0x0000000403077220 */ /* 0x000fc60000400000 */
        /* <DEDUP_REMOVED lines=12> */
.L_x_456:
[----:B------:R-:W1:Y:S01]  /*1b060*/  LDC.64 R4, c[0x4][0x38] ;  /* 0x01000e00ff047b82 */ /* 0x000e620000000a00 */
[----:B------:R-:W-:Y:S02]  /*1b070*/  R2UR UR4, R34 ;  /* 0x00000000220472ca */ /* 0x000fe400000e0000 */
[----:B------:R-:W-:Y:S01]  /*1b080*/  R2UR UR5, R35 ;  /* 0x00000000230572ca */ /* 0x000fe200000e0000 */
[----:B-1----:R-:W-:-:S12]  /*1b090*/  IMAD.WIDE.U32 R4, R6, 0x4, R4 ;  /* 0x0000000406047825 */ /* 0x002fd800078e0004 */
[----:B------:R-:W2:Y:S01]  /*1b0a0*/  LDG.E.CONSTANT R4, desc[UR4][R4.64] ;  /* 0x0000000404047981 */ /* 0x000ea2000c1e9900 */
[C---:B------:R-:W-:Y:S01]  /*1b0b0*/  IMAD R3, R6.reuse, 0x4, R1 ;  /* 0x0000000406037824 */ /* 0x040fe200078e0201 */
[----:B------:R-:W-:Y:S01]  /*1b0c0*/  IADD3 R6, PT, PT, R6, 0x1, RZ ;  /* 0x0000000106067810 */ /* 0x000fe20007ffe0ff */
[----:B--2---:R-:W-:-:S03]  /*1b0d0*/  IMAD.WIDE.U32 R12, R4, R65, RZ ;  /* 0x00000041040c7225 */ /* 0x004fc600078e00ff */
[----:B------:R-:W-:-:S05]  /*1b0e0*/  IADD3 R12, P0, PT, R12, R8, RZ ;  /* 0x000000080c0c7210 */ /* 0x000fca0007f1e0ff */
[----:B------:R1:W-:Y:S01]  /*1b0f0*/  STL [R3], R12 ;  /* 0x0000000c03007387 */ /* 0x0003e20000100800 */
[----:B------:R-:W-:Y:S01]  /*1b100*/  IMAD.X R8, R13, 0x1, R21, P0 ;  /* 0x000000010d087824 */ /* 0x000fe200000e0615 */
[----:B------:R-:W-:-:S13]  /*1b110*/  ISETP.NE.AND P0, PT, R6, 0x6, PT ;  /* 0x000000060600780c */ /* 0x000fda0003f05270 */
[----:B-1----:R-:W-:Y:S05]  /*1b120*/  @P0 BRA `(.L_x_456) ;  /* 0xfffffffc00cc0947 */ /* 0x002fea000383ffff */
[----:B------:R-:W-:Y:S05]  /*1b130*/  BSYNC.RECONVERGENT B1 ;  /* 0x0000000000017941 */ /* 0x000fea0003800200 */
.L_x_455:
        /* <DEDUP_REMOVED lines=16> */
[C---:B------:R-:W-:Y:S02]  /*1b240*/  SHF.L.W.U32.HI R5, R4.reuse, 0x2, R3 ;  /* 0x0000000204057819 */ /* 0x040fe40000010e03 */
[----:B------:R-:W-:Y:S02]  /*1b250*/  SHF.L.U32 R4, R4, 0x2, RZ ;  /* 0x0000000204047819 */ /* 0x000fe400000006ff */
[----:B------:R-:W-:-:S02]  /*1b260*/  SHF.R.S32.HI R6, RZ, 0x1f, R5 ;  /* 0x0000001fff067819 */ /* 0x000fc40000011405 */
[C---:B------:R-:W-:Y:S02]  /*1b270*/  LEA.HI R8, R5.reuse, R8, RZ, 0x1 ;  /* 0x0000000805087211 */ /* 0x040fe400078f08ff */
[C---:B------:R-:W-:Y:S02]  /*1b280*/  LOP3.LUT R12, R6.reuse, R4, RZ, 0x3c, !PT ;  /* 0x00000004060c7212 */ /* 0x040fe400078e3cff */
[----:B------:R-:W-:Y:S01]  /*1b290*/  LOP3.LUT R13, R6, R5, RZ, 0x3c, !PT ;  /* 0x00000005060d7212 */ /* 0x000fe200078e3cff */
[----:B------:R-:W-:Y:S01]  /*1b2a0*/  IMAD.MOV R3, RZ, RZ, -R8 ;  /* 0x000000ffff037224 */ /* 0x000fe200078e0a08 */
[----:B------:R-:W-:-:S04]  /*1b2b0*/  LOP3.LUT R4, R5, R9, RZ, 0x3c, !PT ;  /* 0x0000000905047212 */ /* 0x000fc800078e3cff */
[----:B------:R-:W1:Y:S01]  /*1b2c0*/  I2F.F64.S64 R12, R12 ;  /* 0x0000000c000c7312 */ /* 0x000e620000301c00 */
[----:B------:R-:W-:Y:S01]  /*1b2d0*/  ISETP.GE.AND P0, PT, R4, RZ, PT ;  /* 0x000000ff0400720c */ /* 0x000fe20003f06270 */
[----:B-1----:R-:W-:-:S10]  /*1b2e0*/  DMUL R20, R12, UR4 ;  /* 0x000000040c147c28 */ /* 0x002fd40008000000 */
[----:B------:R-:W1:Y:S02]  /*1b2f0*/  F2F.F32.F64 R20, R20 ;  /* 0x0000001400147310 */ /* 0x000e640000301000 */
[----:B-1----:R-:W-:Y:S02]  /*1b300*/  FSEL R4, -R20, R20, !P0 ;  /* 0x0000001414047208 */ /* 0x002fe40004000100 */
[----:B------:R-:W-:-:S13]  /*1b310*/  ISETP.GE.AND P0, PT, R9, RZ, PT ;  /* 0x000000ff0900720c */ /* 0x000fda0003f06270 */
[----:B------:R-:W-:-:S07]  /*1b320*/  @!P0 IMAD.MOV.U32 R8, RZ, RZ, R3 ;  /* 0x000000ffff088224 */ /* 0x000fce00078e0003 */
.L_x_454:
[----:B------:R-:W-:Y:S05]  /*1b330*/  BSYNC.RECONVERGENT B0 ;  /* 0x0000000000007941 */ /* 0x000fea0003800200 */
.L_x_453:
[----:B------:R-:W-:Y:S01]  /*1b340*/  FMUL R6, R4, R4 ;  /* 0x0000000404067220 */ /* 0x000fe20000400000 */
[C---:B------:R-:W-:Y:S01]  /*1b350*/  LOP3.LUT R5, R8.reuse, 0x1, RZ, 0xc0, !PT ;  /* 0x0000000108057812 */ /* 0x040fe200078ec0ff */
[----:B------:R-:W-:Y:S01]  /*1b360*/  BSSY.RECONVERGENT B0, `(.L_x_457) ;  /* 0x0000046000007945 */ /* 0x000fe20003800200 */
[----:B------:R-:W-:Y:S01]  /*1b370*/  IADD3 R12, PT, PT, R8, 0x1, RZ ;  /* 0x00000001080c7810 */ /* 0x000fe20007ffe0ff */
[----:B------:R-:W-:Y:S01]  /*1b380*/  FFMA R3, R6, R67, -0.0013887860113754868507 ;  /* 0xbab607ed06037423 */ /* 0x000fe20000000043 */
[----:B------:R-:W-:-:S04]  /*1b390*/  ISETP.NE.U32.AND P0, PT, R5, 0x1, PT ;  /* 0x000000010500780c */ /* 0x000fc80003f05070 */
[----:B------:R-:W-:Y:S02]  /*1b3a0*/  FSEL R5, R3, -0.00019574658654164522886, P0 ;  /* 0xb94d415303057808 */ /* 0x000fe40000000000 */
        /* <DEDUP_REMOVED lines=20> */
.L_x_460:
        /* <DEDUP_REMOVED lines=14> */
.L_x_459:
[----:B-1----:R-:W-:Y:S01]  /*1b5d0*/  SHF.R.U32.HI R6, RZ, 0x17, R9 ;  /* 0x00000017ff067819 */ /* 0x002fe20000011609 */
[----:B------:R1:W-:Y:S03]  /*1b5e0*/  STL [R1+0x18], R8 ;  /* 0x0000180801007387 */ /* 0x0003e60000100800 */
[C---:B------:R-:W-:Y:S02]  /*1b5f0*/  LOP3.LUT R3, R6.reuse, 0xe0, RZ, 0xc0, !PT ;  /* 0x000000e006037812 */ /* 0x040fe400078ec0ff */
[----:B------:R-:W-:Y:S02]  /*1b600*/  LOP3.LUT P0, RZ, R6, 0x1f, RZ, 0xc0, !PT ;  /* 0x0000001f06ff7812 */ /* 0x000fe4000780c0ff */
[----:B------:R-:W-:-:S04]  /*1b610*/  IADD3 R3, PT, PT, R3, -0x80, RZ ;  /* 0xffffff8003037810 */ /* 0x000fc80007ffe0ff */
[----:B------:R-:W-:-:S05]  /*1b620*/  SHF.R.U32.HI R4, RZ, 0x5, R3 ;  /* 0x00000005ff047819 */ /* 0x000fca0000011603 */
[----:B------:R-:W-:-:S05]  /*1b630*/  IMAD R15, R4, -0x4, R1 ;  /* 0xfffffffc040f7824 */ /* 0x000fca00078e0201 */
[----:B------:R-:W2:Y:S04]  /*1b640*/  LDL R3, [R15+0x18] ;  /* 0x000018000f037983 */ /* 0x000ea80000100800 */
[----:B------:R-:W2:Y:S04]  /*1b650*/  LDL R4, [R15+0x14] ;  /* 0x000014000f047983 */ /* 0x000ea80000100800 */
        /* <DEDUP_REMOVED lines=14> */
[----:B------:R-:W2:Y:S01]  /*1b740*/  I2F.F64.S64 R12, R12 ;  /* 0x0000000c000c7312 */ /* 0x000ea20000301c00 */
[----:B------:R-:W-:Y:S02]  /*1b750*/  LEA.HI R15, R5, R4, RZ, 0x1 ;  /* 0x00000004050f7211 */ /* 0x000fe400078f08ff */
[----:B------:R-:W-:-:S03]  /*1b760*/  ISETP.GE.AND P0, PT, R3, RZ, PT ;  /* 0x000000ff0300720c */ /* 0x000fc60003f06270 */
[----:B------:R-:W-:-:S05]  /*1b770*/  IMAD.MOV R3, RZ, RZ, -R15 ;  /* 0x000000ffff037224 */ /* 0x000fca00078e0a0f */
[----:B------:R-:W-:Y:S01]  /*1b780*/  @!P1 MOV R15, R3 ;  /* 0x00000003000f9202 */ /* 0x000fe20000000f00 */
[----:B--2---:R-:W-:-:S10]  /*1b790*/  DMUL R20, R12, UR4 ;  /* 0x000000040c147c28 */ /* 0x004fd40008000000 */
[----:B------:R-:W2:Y:S02]  /*1b7a0*/  F2F.F32.F64 R20, R20 ;  /* 0x0000001400147310 */ /* 0x000ea40000301000 */
[----:B-12---:R-:W-:-:S07]  /*1b7b0*/  FSEL R64, -R20, R20, !P0 ;  /* 0x0000001414407208 */ /* 0x006fce0004000100 */
.L_x_458:
[----:B------:R-:W-:Y:S05]  /*1b7c0*/  BSYNC.RECONVERGENT B0 ;  /* 0x0000000000007941 */ /* 0x000fea0003800200 */
.L_x_457:
        /* <DEDUP_REMOVED lines=18> */
[----:B------:R-:W2:Y:S01]  /*1b8f0*/  FCHK P0, R7, R6 ;  /* 0x0000000607007302 */ /* 0x000ea20000000000 */
[----:B-1----:R-:W-:-:S04]  /*1b900*/  FFMA R4, -R6, R3, 1 ;  /* 0x3f80000006047423 */ /* 0x002fc80000000103 */
[----:B------:R-:W-:-:S04]  /*1b910*/  FFMA R4, R3, R4, R3 ;  /* 0x0000000403047223 */ /* 0x000fc80000000003 */
[----:B------:R-:W-:-:S04]  /*1b920*/  FFMA R3, R7, R4, RZ ;  /* 0x0000000407037223 */ /* 0x000fc800000000ff */
[----:B------:R-:W-:-:S04]  /*1b930*/  FFMA R5, -R6, R3, R7 ;  /* 0x0000000306057223 */ /* 0x000fc80000000107 */
[----:B------:R-:W-:Y:S01]  /*1b940*/  FFMA R3, R4, R5, R3 ;  /* 0x0000000504037223 */ /* 0x000fe20000000003 */
[----:B--2---:R-:W-:Y:S06]  /*1b950*/  @!P0 BRA `(.L_x_462) ;  /* 0x0000000000148947 */ /* 0x004fec0003800000 */
[----:B------:R-:W-:Y:S01]  /*1b960*/  IMAD.MOV.U32 R4, RZ, RZ, R7 ;  /* 0x000000ffff047224 */ /* 0x000fe200078e0007 */
[----:B------:R-:W-:Y:S02]  /*1b970*/  MOV R5, R6 ;  /* 0x0000000600057202 */ /* 0x000fe40000000f00 */
[----:B------:R-:W-:-:S07]  /*1b980*/  MOV R74, 0x1b9a0 ;  /* 0x0001b9a0004a7802 */ /* 0x000fce0000000f00 */
[----:B0-----:R-:W-:Y:S05]  /*1b990*/  CALL.REL.NOINC `($__internal_2_$__cuda_sm3x_div_rn_noftz_f32_slowpath) ;  /* 0x0000007400407944 */ /* 0x001fea0003c00000 */
[----:B------:R-:W-:-:S07]  /*1b9a0*/  IMAD.MOV.U32 R3, RZ, RZ, R69 ;  /* 0x000000ffff037224 */ /* 0x000fce00078e0045 */
.L_x_462:
[----:B------:R-:W-:Y:S05]  /*1b9b0*/  BSYNC.RECONVERGENT B3 ;  /* 0x0000000000037941 */ /* 0x000fea0003800200 */
.L_x_461:
[----:B------:R-:W-:Y:S05]  /*1b9c0*/  BRA `(.L_x_463) ;  /* 0x0000001400187947 */ /* 0x000fea0003800000 */
.L_x_444:
[----:B------:R-:W-:Y:S01]  /*1b9d0*/  FMUL R65, R9, R56 ;  /* 0x0000003809417220 */ /* 0x000fe20000400000 */
[----:B------:R-:W-:Y:S03]  /*1b9e0*/  BSSY.RECONVERGENT B0, `(.L_x_464) ;  /* 0x0000041000007945 */ /* 0x000fe60003800200 */
[C---:B------:R-:W-:Y:S01]  /*1b9f0*/  FMUL R3, R65.reuse, 0.63661974668502807617 ;  /* 0x3f22f98341037820 */ /* 0x040fe20000400000 */
[----:B------:R-:W-:-:S03]  /*1ba00*/  FSETP.GE.AND P0, PT, |R65|, 105615, PT ;  /* 0x47ce47804100780b */ /* 0x000fc60003f06200 */
        /* <DEDUP_REMOVED lines=17> */
.L_x_467:
        /* <DEDUP_REMOVED lines=14> */
.L_x_466:
        /* <DEDUP_REMOVED lines=31> */
.L_x_465:
[----:B------:R-:W-:Y:S05]  /*1bdf0*/  BSYNC.RECONVERGENT B0 ;  /* 0x0000000000007941 */ /* 0x000fea0003800200 */
.L_x_464:
[----:B------:R-:W-:Y:S02]  /*1be00*/  IMAD.MOV.U32 R67, RZ, RZ, 0x37cbac00 ;  /* 0x37cbac00ff437424 */ /* 0x000fe400078e00ff */
[----:B------:R-:W-:Y:S01]  /*1be10*/  FMUL R6, R4, R4 ;  /* 0x0000000404067220 */ /* 0x000fe20000400000 */
[----:B------:R-:W-:Y:S01]  /*1be20*/  LOP3.LUT R5, R8, 0x1, RZ, 0xc0, !PT ;  /* 0x0000000108057812 */ /* 0x000fe200078ec0ff */
[----:B------:R-:W-:Y:S01]  /*1be30*/  IMAD.MOV.U32 R68, RZ, RZ, 0x3e2aaaa8 ;  /* 0x3e2aaaa8ff447424 */ /* 0x000fe200078e00ff */
[----:B------:R-:W-:Y:S01]  /*1be40*/  MOV R66, 0x3c0885e4 ;  /* 0x3c0885e400427802 */ /* 0x000fe20000000f00 */
[----:B------:R-:W-:Y:S01]  /*1be50*/  FFMA R3, R6, R67, -0.0013887860113754868507 ;  /* 0xbab607ed06037423 */ /* 0x000fe20000000043 */
[----:B------:R-:W-:Y:S01]  /*1be60*/  ISETP.NE.U32.AND P1, PT, R5, 0x1, PT ;  /* 0x000000010500780c */ /* 0x000fe20003f25070 */
[----:B------:R-:W-:Y:S03]  /*1be70*/  BSSY.RECONVERGENT B0, `(.L_x_468) ;  /* 0x0000043000007945 */ /* 0x000fe60003800200 */
[----:B------:R-:W-:-:S02]  /*1be80*/  FSEL R5, R3, -0.00019574658654164522886, !P1 ;  /* 0xb94d415303057808 */ /* 0x000fc40004800000 */
[----:B------:R-:W-:Y:S02]  /*1be90*/  FSEL R7, R66, 0.041666727513074874878, P1 ;  /* 0x3d2aaabb42077808 */ /* 0x000fe40000800000 */
[----:B------:R-:W-:Y:S02]  /*1bea0*/  FSEL R3, R4, 1, P1 ;  /* 0x3f80000004037808 */ /* 0x000fe40000800000 */
[----:B------:R-:W-:Y:S01]  /*1beb0*/  FSEL R12, -R68, -0.4999999701976776123, P1 ;  /* 0xbeffffff440c7808 */ /* 0x000fe20000800100 */
        /* <DEDUP_REMOVED lines=17> */
.L_x_471:
        /* <DEDUP_REMOVED lines=14> */
.L_x_470:
        /* <DEDUP_REMOVED lines=19> */
[C---:B-1----:R-:W-:Y:S02]  /*1c1e0*/  LOP3.LUT R12, R6.reuse, R4, RZ, 0x3c, !PT ;  /* 0x00000004060c7212 */ /* 0x042fe400078e3cff */
        /* <DEDUP_REMOVED lines=11> */
.L_x_469:
[----:B------:R-:W-:Y:S05]  /*1c2a0*/  BSYNC.RECONVERGENT B0 ;  /* 0x0000000000007941 */ /* 0x000fea0003800200 */
.L_x_468:
        /* <DEDUP_REMOVED lines=10> */
[----:B------:R-:W-:Y:S02]  /*1c350*/  FSEL R6, -R68, -0.4999999701976776123, P1 ;  /* 0xbeffffff44067808 */ /* 0x000fe40000800100 */
[----:B------:R-:W-:Y:S01]  /*1c360*/  FSEL R3, R20, 1, P1 ;  /* 0x3f80000014037808 */ /* 0x000fe20000800000 */
[C---:B------:R-:W-:Y:S01]  /*1c370*/  FFMA R5, R4.reuse, R5, R7 ;  /* 0x0000000504057223 */ /* 0x040fe20000000007 */
[----:B------:R-:W-:Y:S02]  /*1c380*/  FSETP.GE.AND P1, PT, |R9|, 105615, PT ;  /* 0x47ce47800900780b */ /* 0x000fe40003f26200 */
[----:B-1----:R-:W-:Y:S01]  /*1c390*/  I2FP.F32.S32 R64, R8 ;  /* 0x0000000800407245 */ /* 0x002fe20000201400 */
[C---:B------:R-:W-:Y:S01]  /*1c3a0*/  FFMA R5, R4.reuse, R5, R6 ;  /* 0x0000000504057223 */ /* 0x040fe20000000006 */
[----:B------:R-:W-:Y:S01]  /*1c3b0*/  FFMA R4, R4, R3, RZ ;  /* 0x0000000304047223 */ /* 0x000fe200000000ff */
[----:B------:R-:W-:-:S02]  /*1c3c0*/  IMAD.MOV.U32 R15, RZ, RZ, R8 ;  /* 0x000000ffff0f7224 */ /* 0x000fc400078e0008 */
[----:B------:R-:W-:Y:S01]  /*1c3d0*/  FFMA R7, R64, -1.5707962512969970703, R9 ;  /* 0xbfc90fda40077823 */ /* 0x000fe20000000009 */
[----:B------:R-:W-:-:S03]  /*1c3e0*/  FFMA R4, R4, R5, R3 ;  /* 0x0000000504047223 */ /* 0x000fc60000000003 */
[----:B------:R-:W-:Y:S01]  /*1c3f0*/  FFMA R7, R64, -7.5497894158615963534e-08, R7 ;  /* 0xb3a2216840077823 */ /* 0x000fe20000000007 */
[----:B------:R-:W-:-:S03]  /*1c400*/  @P0 FADD R4, RZ, -R4 ;  /* 0x80000004ff040221 */ /* 0x000fc60000000000 */
[----:B------:R-:W-:Y:S01]  /*1c410*/  FFMA R64, R64, -5.3903029534742383927e-15, R7 ;  /* 0xa7c234c540407823 */ /* 0x000fe20000000007 */
[----:B------:R-:W-:-:S04]  /*1c420*/  FMUL R7, R21, R4 ;  /* 0x0000000415077220 */ /* 0x000fc80000400000 */
        /* <DEDUP_REMOVED lines=12> */
.L_x_475:
[----:B------:R-:W1:Y:S01]  /*1c4f0*/  LDC.64 R4, c[0x4][0x38] ;  /* 0x01000e00ff047b82 */ /* 0x000e620000000a00 */
[----:B------:R-:W-:Y:S02]  /*1c500*/  R2UR UR4, R34 ;  /* 0x00000000220472ca */ /* 0x000fe400000e0000 */
[----:B------:R-:W-:Y:S01]  /*1c510*/  R2UR UR5, R35 ;  /* 0x00000000230572ca */ /* 0x000fe200000e0000 */
[----:B-1----:R-:W-:-:S12]  /*1c520*/  IMAD.WIDE.U32 R4, R3, 0x4, R4 ;  /* 0x0000000403047825 */ /* 0x002fd800078e0004 */
[----:B------:R-:W2:Y:S01]  /*1c530*/  LDG.E.CONSTANT R4, desc[UR4][R4.64] ;  /* 0x0000000404047981 */ /* 0x000ea2000c1e9900 */
[C---:B------:R-:W-:Y:S01]  /*1c540*/  LEA R6, R3.reuse, R1, 0x2 ;  /* 0x0000000103067211 */ /* 0x040fe200078e10ff */
[----:B------:R-:W-:Y:S02]  /*1c550*/  VIADD R3, R3, 0x1 ;  /* 0x0000000103037836 */ /* 0x000fe40000000000 */
[----:B--2---:R-:W-:-:S03]  /*1c560*/  IMAD.WIDE.U32 R12, R4, R69, RZ ;  /* 0x00000045040c7225 */ /* 0x004fc600078e00ff */
[----:B------:R-:W-:-:S05]  /*1c570*/  IADD3 R21, P0, PT, R12, R8, RZ ;  /* 0x000000080c157210 */ /* 0x000fca0007f1e0ff */
[----:B------:R1:W-:Y:S01]  /*1c580*/  STL [R6], R21 ;  /* 0x0000001506007387 */ /* 0x0003e20000100800 */
[----:B------:R-:W-:Y:S01]  /*1c590*/  IMAD.X R8, R13, 0x1, R65, P0 ;  /* 0x000000010d087824 */ /* 0x000fe200000e0641 */
[----:B------:R-:W-:-:S13]  /*1c5a0*/  ISETP.NE.AND P0, PT, R3, 0x6, PT ;  /* 0x000000060300780c */ /* 0x000fda0003f05270 */
[----:B-1----:R-:W-:Y:S05]  /*1c5b0*/  @P0 BRA `(.L_x_475) ;  /* 0xfffffffc00cc0947 */ /* 0x002fea000383ffff */
[----:B------:R-:W-:Y:S05]  /*1c5c0*/  BSYNC.RECONVERGENT B1 ;  /* 0x0000000000017941 */ /* 0x000fea0003800200 */
.L_x_474:
        /* <DEDUP_REMOVED lines=30> */
[----:B------:R-:W-:-:S07]  /*1c7b0*/  @!P0 MOV R8, R3 ;  /* 0x0000000300088202 */ /* 0x000fce0000000f00 */
.L_x_473:
[----:B------:R-:W-:Y:S05]  /*1c7c0*/  BSYNC.RECONVERGENT B0 ;  /* 0x0000000000007941 */ /* 0x000fea0003800200 */
.L_x_472:
[----:B------:R-:W-:Y:S01]  /*1c7d0*/  FMUL R6, R4, R4 ;  /* 0x0000000404067220 */ /* 0x000fe20000400000 */
[----:B------:R-:W-:Y:S01]  /*1c7e0*/  LOP3.LUT R5, R8, 0x1, RZ, 0xc0, !PT ;  /* 0x0000000108057812 */ /* 0x000fe200078ec0ff */
[----:B------:R-:W-:Y:S02]  /*1c7f0*/  BSSY.RECONVERGENT B0, `(.L_x_476) ;  /* 0x0000045000007945 */ /* 0x000fe40003800200 */
[----:B------:R-:W-:Y:S01]  /*1c800*/  FFMA R3, R6, R67, -0.0013887860113754868507 ;  /* 0xbab607ed06037423 */ /* 0x000fe20000000043 */
[----:B------:R-:W-:-:S04]  /*1c810*/  ISETP.NE.U32.AND P0, PT, R5, 0x1, PT ;  /* 0x000000010500780c */ /* 0x000fc80003f05070 */
[----:B------:R-:W-:Y:S02]  /*1c820*/  FSEL R5, R3, -0.00019574658654164522886, !P0 ;  /* 0xb94d415303057808 */ /* 0x000fe40004000000 */
        /* <DEDUP_REMOVED lines=20> */
.L_x_479:
        /* <DEDUP_REMOVED lines=14> */
.L_x_478:
        /* <DEDUP_REMOVED lines=31> */
.L_x_477:
[----:B------:R-:W-:Y:S05]  /*1cc40*/  BSYNC.RECONVERGENT B0 ;  /* 0x0000000000007941 */ /* 0x000fea0003800200 */
.L_x_476:
        /* <DEDUP_REMOVED lines=25> */
[----:B------:R-:W-:Y:S01]  /*1cde0*/  MOV R74, 0x1ce10 ;  /* 0x0001ce10004a7802 */ /* 0x000fe20000000f00 */
[----:B------:R-:W-:-:S07]  /*1cdf0*/  IMAD.MOV.U32 R5, RZ, RZ, R6 ;  /* 0x000000ffff057224 */ /* 0x000fce00078e0006 */
[----:B0-----:R-:W-:Y:S05]  /*1ce00*/  CALL.REL.NOINC `($__internal_2_$__cuda_sm3x_div_rn_noftz_f32_slowpath) ;  /* 0x0000006000247944 */ /* 0x001fea0003c00000 */
[----:B------:R-:W-:-:S07]  /*1ce10*/  MOV R3, R69 ;  /* 0x0000004500037202 */ /* 0x000fce0000000f00 */
.L_x_480:
[----:B------:R-:W-:Y:S05]  /*1ce20*/  BSYNC.RECONVERGENT B3 ;  /* 0x0000000000037941 */ /* 0x000fea0003800200 */
.L_x_463:
[----:B------:R-:W-:Y:S05]  /*1ce30*/  BSYNC.RECONVERGENT B2 ;  /* 0x0000000000027941 */ /* 0x000fea0003800200 */
.L_x_443:
[----:B------:R-:W-:Y:S01]  /*1ce40*/  ISETP.NE.AND P0, PT, R52, R53, PT ;  /* 0x000000353400720c */ /* 0x000fe20003f05270 */
[----:B------:R-:W-:Y:S01]  /*1ce50*/  FMUL R5, R0, R11 ;  /* 0x0000000b00057220 */ /* 0x000fe20000400000 */
[----:B------:R-:W-:Y:S03]  /*1ce60*/  BSSY.RECONVERGENT B6, `(.L_x_481) ;  /* 0x000054b000067945 */ /* 0x000fe60003800200 */
[----:B------:R-:W-:-:S04]  /*1ce70*/  FMUL R5, R5, R14 ;  /* 0x0000000e05057220 */ /* 0x000fc80000400000 */
[----:B------:R-:W-:-:S04]  /*1ce80*/  FFMA R28, R5, R3, R28 ;  /* 0x00000003051c7223 */ /* 0x000fc8000000001c */
[----:B------:R-:W-:Y:S05]  /*1ce90*/  @P0 BRA `(.L_x_482) ;  /* 0x00000054001c0947 */ /* 0x000fea0003800000 */
[----:B------:R-:W-:Y:S04]  /*1cea0*/  BSSY.RECONVERGENT B2, `(.L_x_483) ;  /* 0x0000294000027945 */ /* 0x000fe80003800200 */
        /* <DEDUP_REMOVED lines=20> */
[----:B------:R-:W-:Y:S02]  /*1cff0*/  CS2R R12, SRZ ;  /* 0x00000000000c7805 */ /* 0x000fe4000001ff00 */
[----:B------:R-:W-:-:S07]  /*1d000*/  LOP3.LUT R21, R3, 0x80000000, RZ, 0xfc, !PT ;  /* 0x8000000003157812 */ /* 0x000fce00078efcff */
.L_x_488:
        /* <DEDUP_REMOVED lines=14> */
.L_x_487:
        /* <DEDUP_REMOVED lines=18> */
[----:B------:R-:W-:Y:S02]  /*1d210*/  SHF.R.S32.HI R6, RZ, 0x1f, R5 ;  /* 0x0000001fff067819 */ /* 0x000fe40000011405 */
[----:B-1----:R-:W-:Y:S02]  /*1d220*/  LOP3.LUT R8, R5, R65, RZ, 0x3c, !PT ;  /* 0x0000004105087212 */ /* 0x002fe400078e3cff */
        /* <DEDUP_REMOVED lines=10> */
[----:B-1----:R-:W-:-:S07]  /*1d2d0*/  FSEL R4, -R6, R6, !P2 ;  /* 0x0000000606047208 */ /* 0x002fce0005000100 */
.L_x_486:
[----:B------:R-:W-:Y:S05]  /*1d2e0*/  BSYNC.RECONVERGENT B0 ;  /* 0x0000000000007941 */ /* 0x000fea0003800200 */
.L_x_485:
[----:B------:R-:W-:Y:S02]  /*1d2f0*/  IMAD.MOV.U32 R67, RZ, RZ, 0x37cbac00 ;  /* 0x37cbac00ff437424 */ /* 0x000fe400078e00ff */
[----:B------:R-:W-:Y:S01]  /*1d300*/  FMUL R6, R4, R4 ;  /* 0x0000000404067220 */ /* 0x000fe20000400000 */
[C---:B------:R-:W-:Y:S01]  /*1d310*/  LOP3.LUT R7, R3.reuse, 0x1, RZ, 0xc0, !PT ;  /* 0x0000000103077812 */ /* 0x040fe200078ec0ff */
[----:B------:R-:W-:Y:S01]  /*1d320*/  IMAD.MOV.U32 R66, RZ, RZ, 0x3c0885e4 ;  /* 0x3c0885e4ff427424 */ /* 0x000fe200078e00ff */
[----:B------:R-:W-:Y:S01]  /*1d330*/  IADD3 R3, PT, PT, R3, 0x1, RZ ;  /* 0x0000000103037810 */ /* 0x000fe20007ffe0ff */
        /* <DEDUP_REMOVED lines=25> */
.L_x_492:
        /* <DEDUP_REMOVED lines=14> */
.L_x_491:
        /* <DEDUP_REMOVED lines=21> */
[C---:B-1----:R-:W-:Y:S02]  /*1d700*/  LOP3.LUT R12, R6.reuse, R4, RZ, 0x3c, !PT ;  /* 0x00000004060c7212 */ /* 0x042fe400078e3cff */
        /* <DEDUP_REMOVED lines=8> */
[----:B-12---:R-:W-:-:S07]  /*1d790*/  FSEL R15, -R6, R6, !P0 ;  /* 0x00000006060f7208 */ /* 0x006fce0004000100 */
.L_x_490:
[----:B------:R-:W-:Y:S05]  /*1d7a0*/  BSYNC.RECONVERGENT B0 ;  /* 0x0000000000007941 */ /* 0x000fea0003800200 */
.L_x_489:
[----:B------:R-:W-:Y:S01]  /*1d7b0*/  FMUL R6, R10, 0.63661974668502807617 ;  /* 0x3f22f9830a067820 */ /* 0x000fe20000400000 */
[----:B------:R-:W-:Y:S01]  /*1d7c0*/  FMUL R4, R15, R15 ;  /* 0x0000000f0f047220 */ /* 0x000fe20000400000 */
[C---:B------:R-:W-:Y:S01]  /*1d7d0*/  LOP3.LUT R5, R14.reuse, 0x1, RZ, 0xc0, !PT ;  /* 0x000000010e057812 */ /* 0x040fe200078ec0ff */
[----:B------:R-:W-:Y:S02]  /*1d7e0*/  VIADD R14, R14, 0x1 ;  /* 0x000000010e0e7836 */ /* 0x000fe40000000000 */
[----:B------:R-:W-:Y:S01]  /*1d7f0*/  FMUL R20, R20, R55 ;  /* 0x0000003714147220 */ /* 0x000fe20000400000 */
[----:B------:R-:W-:Y:S01]  /*1d800*/  FFMA R3, R4, R67, -0.0013887860113754868507 ;  /* 0xbab607ed04037423 */ /* 0x000fe20000000043 */
[----:B------:R-:W1:Y:S01]  /*1d810*/  F2I.NTZ R6, R6 ;  /* 0x0000000600067305 */ /* 0x000e620000203100 */
[----:B------:R-:W-:Y:S01]  /*1d820*/  ISETP.NE.U32.AND P0, PT, R5, 0x1, PT ;  /* 0x000000010500780c */ /* 0x000fe20003f05070 */
[----:B------:R-:W-:Y:S01]  /*1d830*/  BSSY.RECONVERGENT B0, `(.L_x_493) ;  /* 0x000004b000007945 */ /* 0x000fe20003800200 */
[----:B------:R-:W-:-:S02]  /*1d840*/  LOP3.LUT P1, RZ, R14, 0x2, RZ, 0xc0, !PT ;  /* 0x000000020eff7812 */ /* 0x000fc4000782c0ff */
[----:B------:R-:W-:Y:S02]  /*1d850*/  FSEL R3, R3, -0.00019574658654164522886, P0 ;  /* 0xb94d415303037808 */ /* 0x000fe40000000000 */
[----:B------:R-:W-:Y:S02]  /*1d860*/  FSEL R5, R66, 0.041666727513074874878, !P0 ;  /* 0x3d2aaabb42057808 */ /* 0x000fe40004000000 */
[----:B------:R-:W-:-:S03]  /*1d870*/  FSEL R7, -R68, -0.4999999701976776123, !P0 ;  /* 0xbeffffff44077808 */ /* 0x000fc60004000100 */
[C---:B------:R-:W-:Y:S01]  /*1d880*/  FFMA R5, R4.reuse, R3, R5 ;  /* 0x0000000304057223 */ /* 0x040fe20000000005 */
[----:B------:R-:W-:Y:S02]  /*1d890*/  FSEL R3, R15, 1, !P0 ;  /* 0x3f8000000f037808 */ /* 0x000fe40004000000 */
        /* <DEDUP_REMOVED lines=10> */
[----:B------:R-:W-:Y:S01]  /*1d940*/  MOV R20, R6 ;  /* 0x0000000600147202 */ /* 0x000fe20000000f00 */
[----:B------:R-:W-:Y:S01]  /*1d950*/  IMAD.MOV.U32 R3, RZ, RZ, R21 ;  /* 0x000000ffff037224 */ /* 0x000fe200078e0015 */
        /* <DEDUP_REMOVED lines=11> */
.L_x_496:
        /* <DEDUP_REMOVED lines=14> */
.L_x_495:
[----:B-1----:R-:W-:Y:S01]  /*1daf0*/  SHF.R.U32.HI R6, RZ, 0x17, R10 ;  /* 0x00000017ff067819 */ /* 0x002fe2000001160a */
        /* <DEDUP_REMOVED lines=24> */
[----:B------:R-:W-:-:S02]  /*1dc80*/  ISETP.GE.AND P1, PT, R3, RZ, PT ;  /* 0x000000ff0300720c */ /* 0x000fc40003f26270 */
[----:B------:R-:W-:-:S05]  /*1dc90*/  IADD3 R3, PT, PT, -R6, RZ, RZ ;  /* 0x000000ff06037210 */ /* 0x000fca0007ffe1ff */
[----:B------:R-:W-:Y:S01]  /*1dca0*/  @!P2 IMAD.MOV.U32 R6, RZ, RZ, R3 ;  /* 0x000000ffff06a224 */ /* 0x000fe200078e0003 */
[----:B--2---:R-:W-:-:S10]  /*1dcb0*/  DMUL R14, R12, UR4 ;  /* 0x000000040c0e7c28 */ /* 0x004fd40008000000 */
[----:B------:R-:W2:Y:S02]  /*1dcc0*/  F2F.F32.F64 R14, R14 ;  /* 0x0000000e000e7310 */ /* 0x000ea40000301000 */
[----:B-12---:R-:W-:-:S07]  /*1dcd0*/  FSEL R3, -R14, R14, !P1 ;  /* 0x0000000e0e037208 */ /* 0x006fce0004800100 */
.L_x_494:
[----:B------:R-:W-:Y:S05]  /*1dce0*/  BSYNC.RECONVERGENT B0 ;  /* 0x0000000000007941 */ /* 0x000fea0003800200 */
.L_x_493:
[----:B------:R-:W-:Y:S01]  /*1dcf0*/  FMUL R4, R3, R3 ;  /* 0x0000000303047220 */ /* 0x000fe20000400000 */
[C---:B------:R-:W-:Y:S01]  /*1dd00*/  LOP3.LUT R8, R6.reuse, 0x1, RZ, 0xc0, !PT ;  /* 0x0000000106087812 */ /* 0x040fe200078ec0ff */
[----:B------:R-:W-:Y:S01]  /*1dd10*/  VIADD R6, R6, 0x1 ;  /* 0x0000000106067836 */ /* 0x000fe20000000000 */
[----:B------:R-:W-:Y:S01]  /*1dd20*/  BSSY.RECONVERGENT B0, `(.L_x_497) ;  /* 0x0000045000007945 */ /* 0x000fe20003800200 */
[----:B------:R-:W-:Y:S01]  /*1dd30*/  FFMA R5, R4, R67, -0.0013887860113754868507 ;  /* 0xbab607ed04057423 */ /* 0x000fe20000000043 */
[----:B------:R-:W-:Y:S02]  /*1dd40*/  ISETP.NE.U32.AND P1, PT, R8, 0x1, PT ;  /* 0x000000010800780c */ /* 0x000fe40003f25070 */
[----:B------:R-:W-:Y:S02]  /*1dd50*/  LOP3.LUT P2, RZ, R6, 0x2, RZ, 0xc0, !PT ;  /* 0x0000000206ff7812 */ /* 0x000fe4000784c0ff */
[----:B------:R-:W-:Y:S02]  /*1dd60*/  FSEL R5, R5, -0.00019574658654164522886, P1 ;  /* 0xb94d415305057808 */ /* 0x000fe40000800000 */
[----:B------:R-:W-:-:S02]  /*1dd70*/  FSEL R13, R66, 0.041666727513074874878, !P1 ;  /* 0x3d2aaabb420d7808 */ /* 0x000fc40004800000 */
        /* <DEDUP_REMOVED lines=18> */
.L_x_500:
        /* <DEDUP_REMOVED lines=14> */
.L_x_499:
        /* <DEDUP_REMOVED lines=15> */
[----:B---3--:R-:W-:Y:S02]  /*1e070*/  @P0 SHF.L.W.U32.HI R4, R5, R6, R4 ;  /* 0x0000000605040219 */ /* 0x008fe40000010e04 */
        /* <DEDUP_REMOVED lines=10> */
[----:B------:R-:W2:Y:S01]  /*1e120*/  I2F.F64.S64 R12, R12 ;  /* 0x0000000c000c7312 */ /* 0x000ea20000301c00 */
[----:B------:R-:W-:Y:S01]  /*1e130*/  ISETP.GE.AND P0, PT, R10, RZ, PT ;  /* 0x000000ff0a00720c */ /* 0x000fe20003f06270 */
[----:B--2---:R-:W-:-:S10]  /*1e140*/  DMUL R14, R12, UR4 ;  /* 0x000000040c0e7c28 */ /* 0x004fd40008000000 */
[----:B------:R-:W2:Y:S02]  /*1e150*/  F2F.F32.F64 R14, R14 ;  /* 0x0000000e000e7310 */ /* 0x000ea40000301000 */
[----:B-12---:R-:W-:-:S07]  /*1e160*/  FSEL R21, -R14, R14, !P0 ;  /* 0x0000000e0e157208 */ /* 0x006fce0004000100 */
.L_x_498:
[----:B------:R-:W-:Y:S05]  /*1e170*/  BSYNC.RECONVERGENT B0 ;  /* 0x0000000000007941 */ /* 0x000fea0003800200 */
.L_x_497:
[C---:B------:R-:W-:Y:S01]  /*1e180*/  LOP3.LUT R3, R20.reuse, 0x1, RZ, 0xc0, !PT ;  /* 0x0000000114037812 */ /* 0x040fe200078ec0ff */
[----:B------:R-:W-:Y:S01]  /*1e190*/  FMUL R4, R21, R21 ;  /* 0x0000001515047220 */ /* 0x000fe20000400000 */
[----:B------:R-:W-:Y:S01]  /*1e1a0*/  IADD3 R20, PT, PT, R20, 0x1, RZ ;  /* 0x0000000114147810 */ /* 0x000fe20007ffe0ff */
[----:B------:R-:W-:Y:S01]  /*1e1b0*/  BSSY.RECONVERGENT B3, `(.L_x_501) ;  /* 0x000001b000037945 */ /* 0x000fe20003800200 */
[----:B------:R-:W-:Y:S01]  /*1e1c0*/  ISETP.NE.U32.AND P0, PT, R3, 0x1, PT ;  /* 0x000000010300780c */ /* 0x000fe20003f05070 */
[----:B------:R-:W-:Y:S01]  /*1e1d0*/  FFMA R3, R4, R67, -0.0013887860113754868507 ;  /* 0xbab607ed04037423 */ /* 0x000fe20000000043 */
        /* <DEDUP_REMOVED lines=24> */
.L_x_502:
[----:B------:R-:W-:Y:S05]  /*1e360*/  BSYNC.RECONVERGENT B3 ;  /* 0x0000000000037941 */ /* 0x000fea0003800200 */
.L_x_501:
[----:B------:R-:W-:Y:S05]  /*1e370*/  BRA `(.L_x_503) ;  /* 0x0000001400187947 */ /* 0x000fea0003800000 */
.L_x_484:
        /* <DEDUP_REMOVED lines=21> */
.L_x_507:
        /* <DEDUP_REMOVED lines=14> */
.L_x_506:
        /* <DEDUP_REMOVED lines=31> */
.L_x_505:
[----:B------:R-:W-:Y:S05]  /*1e7a0*/  BSYNC.RECONVERGENT B0 ;  /* 0x0000000000007941 */ /* 0x000fea0003800200 */
.L_x_504:
[----:B------:R-:W-:Y:S02]  /*1e7b0*/  IMAD.MOV.U32 R67, RZ, RZ, 0x37cbac00 ;  /* 0x37cbac00ff437424 */ /* 0x000fe400078e00ff */
[----:B------:R-:W-:Y:S01]  /*1e7c0*/  FMUL R6, R4, R4 ;  /* 0x0000000404067220 */ /* 0x000fe20000400000 */
[----:B------:R-:W-:Y:S01]  /*1e7d0*/  LOP3.LUT R7, R3, 0x1, RZ, 0xc0, !PT ;  /* 0x0000000103077812 */ /* 0x000fe200078ec0ff */
[----:B------:R-:W-:Y:S02]  /*1e7e0*/  HFMA2 R68, -RZ, RZ, 1.541015625, -0.052001953125 ;  /* 0x3e2aaaa8ff447431 */ /* 0x000fe400000001ff */
[----:B------:R-:W-:Y:S02]  /*1e7f0*/  IMAD.MOV.U32 R66, RZ, RZ, 0x3c0885e4 ;  /* 0x3c0885e4ff427424 */ /* 0x000fe400078e00ff */
[----:B------:R-:W-:Y:S01]  /*1e800*/  FFMA R5, R6, R67, -0.0013887860113754868507 ;  /* 0xbab607ed06057423 */ /* 0x000fe20000000043 */
[----:B------:R-:W-:Y:S01]  /*1e810*/  ISETP.NE.U32.AND P1, PT, R7, 0x1, PT ;  /* 0x000000010700780c */ /* 0x000fe20003f25070 */
[----:B------:R-:W-:Y:S01]  /*1e820*/  BSSY.RECONVERGENT B0, `(.L_x_508) ;  /* 0x0000043000007945 */ /* 0x000fe20003800200 */
[----:B------:R-:W-:-:S02]  /*1e830*/  LOP3.LUT P2, RZ, R3, 0x2, RZ, 0xc0, !PT ;  /* 0x0000000203ff7812 */ /* 0x000fc4000784c0ff */
        /* <DEDUP_REMOVED lines=20> */
.L_x_511:
        /* <DEDUP_REMOVED lines=14> */
.L_x_510:
        /* <DEDUP_REMOVED lines=26> */
[----:B------:R-:W-:-:S05]  /*1ec00*/  IMAD.MOV R3, RZ, RZ, -R14 ;  /* 0x000000ffff037224 */ /* 0x000fca00078e0a0e */
[----:B------:R-:W-:Y:S01]  /*1ec10*/  @!P1 MOV R14, R3 ;  /* 0x00000003000e9202 */ /* 0x000fe20000000f00 */
[----:B-1----:R-:W-:-:S10]  /*1ec20*/  DMUL R6, R12, UR4 ;  /* 0x000000040c067c28 */ /* 0x002fd40008000000 */
[----:B------:R-:W1:Y:S02]  /*1ec30*/  F2F.F32.F64 R6, R6 ;  /* 0x0000000600067310 */ /* 0x000e640000301000 */
[----:B-12---:R-:W-:-:S07]  /*1ec40*/  FSEL R15, -R6, R6, !P0 ;  /* 0x00000006060f7208 */ /* 0x006fce0004000100 */
.L_x_509:
[----:B------:R-:W-:Y:S05]  /*1ec50*/  BSYNC.RECONVERGENT B0 ;  /* 0x0000000000007941 */ /* 0x000fea0003800200 */
.L_x_508:
        /* <DEDUP_REMOVED lines=36> */
.L_x_515:
        /* <DEDUP_REMOVED lines=14> */
.L_x_514:
        /* <DEDUP_REMOVED lines=16> */
[C---:B------:R-:W-:Y:S02]  /*1f080*/  SHF.L.W.U32.HI R5, R4.reuse, 0x2, R3 ;  /* 0x0000000204057819 */ /* 0x040fe40000010e03 */
[----:B------:R-:W-:Y:S02]  /*1f090*/  SHF.L.U32 R4, R4, 0x2, RZ ;  /* 0x0000000204047819 */ /* 0x000fe400000006ff */
        /* <DEDUP_REMOVED lines=8> */
[----:B------:R-:W-:-:S04]  /*1f120*/  IMAD.MOV R3, RZ, RZ, -R6 ;  /* 0x000000ffff037224 */ /* 0x000fc800078e0a06 */
[----:B------:R-:W-:Y:S01]  /*1f130*/  @!P2 IMAD.MOV.U32 R6, RZ, RZ, R3 ;  /* 0x000000ffff06a224 */ /* 0x000fe200078e0003 */
[----:B--2---:R-:W-:-:S10]  /*1f140*/  DMUL R14, R12, UR4 ;  /* 0x000000040c0e7c28 */ /* 0x004fd40008000000 */
[----:B------:R-:W2:Y:S02]  /*1f150*/  F2F.F32.F64 R14, R14 ;  /* 0x0000000e000e7310 */ /* 0x000ea40000301000 */
[----:B-12---:R-:W-:-:S07]  /*1f160*/  FSEL R3, -R14, R14, !P1 ;  /* 0x0000000e0e037208 */ /* 0x006fce0004800100 */
.L_x_513:
[----:B------:R-:W-:Y:S05]  /*1f170*/  BSYNC.RECONVERGENT B0 ;  /* 0x0000000000007941 */ /* 0x000fea0003800200 */
.L_x_512:
        /* <DEDUP_REMOVED lines=26> */
.L_x_519:
        /* <DEDUP_REMOVED lines=14> */
.L_x_518:
        /* <DEDUP_REMOVED lines=31> */
.L_x_517:
[----:B------:R-:W-:Y:S05]  /*1f5f0*/  BSYNC.RECONVERGENT B0 ;  /* 0x0000000000007941 */ /* 0x000fea0003800200 */
.L_x_516:
        /* <DEDUP_REMOVED lines=24> */
[----:B------:R-:W-:Y:S01]  /*1f780*/  MOV R4, R7 ;  /* 0x0000000700047202 */ /* 0x000fe20000000f00 */
[----:B------:R-:W-:Y:S01]  /*1f790*/  IMAD.MOV.U32 R5, RZ, RZ, R64 ;  /* 0x000000ffff057224 */ /* 0x000fe200078e0040 */
[----:B------:R-:W-:-:S07]  /*1f7a0*/  MOV R74, 0x1f7c0 ;  /* 0x0001f7c0004a7802 */ /* 0x000fce0000000f00 */
[----:B0-----:R-:W-:Y:S05]  /*1f7b0*/  CALL.REL.NOINC `($__internal_2_$__cuda_sm3x_div_rn_noftz_f32_slowpath) ;  /* 0x0000003400b87944 */ /* 0x001fea0003c00000 */
[----:B------:R-:W-:-:S07]  /*1f7c0*/  IMAD.MOV.U32 R3, RZ, RZ, R69 ;  /* 0x000000ffff037224 */ /* 0x000fce00078e0045 */
.L_x_520:
[----:B------:R-:W-:Y:S05]  /*1f7d0*/  BSYNC.RECONVERGENT B3 ;  /* 0x0000000000037941 */ /* 0x000fea0003800200 */
.L_x_503:
[----:B------:R-:W-:Y:S05]  /*1f7e0*/  BSYNC.RECONVERGENT B2 ;  /* 0x0000000000027941 */ /* 0x000fea0003800200 */
.L_x_483:
[----:B------:R-:W-:Y:S04]  /*1f7f0*/  BSSY.RECONVERGENT B2, `(.L_x_521) ;  /* 0x0000296000027945 */ /* 0x000fe80003800200 */
[----:B------:R-:W-:Y:S05]  /*1f800*/  @P3 BRA `(.L_x_522) ;  /* 0x0000001400343947 */ /* 0x000fea0003800000 */
[----:B------:R-:W-:Y:S01]  /*1f810*/  FMUL R64, R9, R56 ;  /* 0x0000003809407220 */ /* 0x000fe20000400000 */
[----:B------:R-:W-:Y:S03]  /*1f820*/  BSSY.RECONVERGENT B0, `(.L_x_523) ;  /* 0x0000042000007945 */ /* 0x000fe60003800200 */
[C---:B------:R-:W-:Y:S01]  /*1f830*/  FMUL R4, R64.reuse, 0.63661974668502807617 ;  /* 0x3f22f98340047820 */ /* 0x040fe20000400000 */
[----:B------:R-:W-:-:S05]  /*1f840*/  FSETP.GE.AND P0, PT, |R64|, 105615, PT ;  /* 0x47ce47804000780b */ /* 0x000fca0003f06200 */
[----:B------:R-:W1:Y:S02]  /*1f850*/  F2I.NTZ R4, R4 ;  /* 0x0000000400047305 */ /* 0x000e640000203100 */
[-C--:B-1----:R-:W-:Y:S02]  /*1f860*/  I2FP.F32.S32 R5, R4.reuse ;  /* 0x0000000400057245 */ /* 0x082fe40000201400 */
[----:B------:R-:W-:-:S03]  /*1f870*/  MOV R10, R4 ;  /* 0x00000004000a7202 */ /* 0x000fc60000000f00 */
[----:B------:R-:W-:-:S04]  /*1f880*/  FFMA R6, R5, -1.5707962512969970703, R64 ;  /* 0xbfc90fda05067823 */ /* 0x000fc80000000040 */
[----:B------:R-:W-:-:S04]  /*1f890*/  FFMA R6, R5, -7.5497894158615963534e-08, R6 ;  /* 0xb3a2216805067823 */ /* 0x000fc80000000006 */
[----:B------:R-:W-:-:S04]  /*1f8a0*/  FFMA R20, R5, -5.3903029534742383927e-15, R6 ;  /* 0xa7c234c505147823 */ /* 0x000fc80000000006 */
        /* <DEDUP_REMOVED lines=12> */
.L_x_526:
        /* <DEDUP_REMOVED lines=14> */
.L_x_525:
        /* <DEDUP_REMOVED lines=9> */
[----:B-1----:R-:W4:Y:S01]  /*1fae0*/  @P1 LDL R6, [R14+0x10] ;  /* 0x000010000e061983 */ /* 0x002f220000100800 */
[----:B------:R-:W-:Y:S01]  /*1faf0*/  LOP3.LUT R7, R7, 0x1f, RZ, 0xc0, !PT ;  /* 0x0000001f07077812 */ /* 0x000fe200078ec0ff */
[----:B------:R-:W-:Y:S01]  /*1fb00*/  UMOV UR4, 0x54442d19 ;  /* 0x54442d1900047882 */ /* 0x000fe20000000000 */
[----:B------:R-:W-:-:S02]  /*1fb10*/  UMOV UR5, 0x3bf921fb ;  /* 0x3bf921fb00057882 */ /* 0x000fc40000000000 */
[-C--:B---3--:R-:W-:Y:S02]  /*1fb20*/  @P1 SHF.L.W.U32.HI R4, R5, R7.reuse, R4 ;  /* 0x0000000705041219 */ /* 0x088fe40000010e04 */
[----:B----4-:R-:W-:Y:S02]  /*1fb30*/  @P1 SHF.L.W.U32.HI R5, R6, R7, R5 ;  /* 0x0000000706051219 */ /* 0x010fe40000010e05 */
        /* <DEDUP_REMOVED lines=16> */
.L_x_524:
[----:B------:R-:W-:Y:S05]  /*1fc40*/  BSYNC.RECONVERGENT B0 ;  /* 0x0000000000007941 */ /* 0x000fea0003800200 */
.L_x_523:
        /* <DEDUP_REMOVED lines=30> */
.L_x_530:
        /* <DEDUP_REMOVED lines=14> */
.L_x_529:
        /* <DEDUP_REMOVED lines=31> */
.L_x_528:
[----:B------:R-:W-:Y:S05]  /*20100*/  BSYNC.RECONVERGENT B0 ;  /* 0x0000000000007941 */ /* 0x000fea0003800200 */
.L_x_527:
[----:B------:R-:W-:Y:S01]  /*20110*/  FMUL R7, R9, 0.63661974668502807617 ;  /* 0x3f22f98309077820 */ /* 0x000fe20000400000 */
[----:B------:R-:W-:Y:S01]  /*20120*/  FMUL R5, R20, R20 ;  /* 0x0000001414057220 */ /* 0x000fe20000400000 */
[C---:B------:R-:W-:Y:S01]  /*20130*/  LOP3.LUT R6, R10.reuse, 0x1, RZ, 0xc0, !PT ;  /* 0x000000010a067812 */ /* 0x040fe200078ec0ff */
[----:B------:R-:W-:Y:S01]  /*20140*/  FMUL R21, R21, R54 ;  /* 0x0000003615157220 */ /* 0x000fe20000400000 */
[----:B------:R-:W-:Y:S01]  /*20150*/  IADD3 R10, PT, PT, R10, 0x1, RZ ;  /* 0x000000010a0a7810 */ /* 0x000fe20007ffe0ff */
[----:B------:R-:W-:Y:S01]  /*20160*/  FFMA R4, R5, R66, -0.0013887860113754868507 ;  /* 0xbab607ed05047423 */ /* 0x000fe20000000042 */
[----:B------:R-:W1:Y:S01]  /*20170*/  F2I.NTZ R7, R7 ;  /* 0x0000000700077305 */ /* 0x000e620000203100 */
[----:B------:R-:W-:Y:S01]  /*20180*/  ISETP.NE.U32.AND P0, PT, R6, 0x1, PT ;  /* 0x000000010600780c */ /* 0x000fe20003f05070 */
[----:B------:R-:W-:Y:S01]  /*20190*/  BSSY.RECONVERGENT B0, `(.L_x_531) ;  /* 0x000004b000007945 */ /* 0x000fe20003800200 */
[----:B------:R-:W-:Y:S02]  /*201a0*/  LOP3.LUT P1, RZ, R10, 0x2, RZ, 0xc0, !PT ;  /* 0x000000020aff7812 */ /* 0x000fe4000782c0ff */
[----:B------:R-:W-:-:S02]  /*201b0*/  FSEL R4, R4, -0.00019574658654164522886, P0 ;  /* 0xb94d415304047808 */ /* 0x000fc40000000000 */
[----:B------:R-:W-:Y:S02]  /*201c0*/  FSEL R6, R65, 0.041666727513074874878, !P0 ;  /* 0x3d2aaabb41067808 */ /* 0x000fe40004000000 */
[----:B------:R-:W-:-:S03]  /*201d0*/  FSEL R8, -R67, -0.4999999701976776123, !P0 ;  /* 0xbeffffff43087808 */ /* 0x000fc60004000100 */
[C---:B------:R-:W-:Y:S01]  /*201e0*/  FFMA R6, R5.reuse, R4, R6 ;  /* 0x0000000405067223 */ /* 0x040fe20000000006 */
[----:B------:R-:W-:Y:S02]  /*201f0*/  FSEL R4, R20, 1, !P0 ;  /* 0x3f80000014047808 */ /* 0x000fe40004000000 */
[----:B-1----:R-:W-:Y:S01]  /*20200*/  I2FP.F32.S32 R64, R7 ;  /* 0x0000000700407245 */ /* 0x002fe20000201400 */
[----:B------:R-:W-:Y:S01]  /*20210*/  FFMA R6, R5, R6, R8 ;  /* 0x0000000605067223 */ /* 0x000fe20000000008 */
[----:B------:R-:W-:Y:S01]  /*20220*/  FSETP.GE.AND P0, PT, |R9|, 105615, PT ;  /* 0x47ce47800900780b */ /* 0x000fe20003f06200 */
[----:B------:R-:W-:Y:S01]  /*20230*/  FFMA R5, R5, R4, RZ ;  /* 0x0000000405057223 */ /* 0x000fe200000000ff */
[----:B------:R-:W-:Y:S02]  /*20240*/  IMAD.MOV.U32 R20, RZ, RZ, R7 ;  /* 0x000000ffff147224 */ /* 0x000fe400078e0007 */
[----:B------:R-:W-:Y:S01]  /*20250*/  FFMA R13, R64, -1.5707962512969970703, R9 ;  /* 0xbfc90fda400d7823 */ /* 0x000fe20000000009 */
[----:B------:R-:W-:-:S03]  /*20260*/  FFMA R4, R5, R6, R4 ;  /* 0x0000000605047223 */ /* 0x000fc60000000004 */
        /* <DEDUP_REMOVED lines=16> */
.L_x_534:
        /* <DEDUP_REMOVED lines=14> */
.L_x_533:
        /* <DEDUP_REMOVED lines=31> */
.L_x_532:
[----:B------:R-:W-:Y:S05]  /*20640*/  BSYNC.RECONVERGENT B0 ;  /* 0x0000000000007941 */ /* 0x000fea0003800200 */
.L_x_531:
[----:B------:R-:W-:Y:S01]  /*20650*/  FMUL R5, R4, R4 ;  /* 0x0000000404057220 */ /* 0x000fe20000400000 */
[C---:B------:R-:W-:Y:S01]  /*20660*/  LOP3.LUT R8, R7.reuse, 0x1, RZ, 0xc0, !PT ;  /* 0x0000000107087812 */ /* 0x040fe200078ec0ff */
[----:B------:R-:W-:Y:S01]  /*20670*/  BSSY.RECONVERGENT B0, `(.L_x_535) ;  /* 0x0000046000007945 */ /* 0x000fe20003800200 */
[----:B------:R-:W-:Y:S01]  /*20680*/  IADD3 R7, PT, PT, R7, 0x1, RZ ;  /* 0x0000000107077810 */ /* 0x000fe20007ffe0ff */
        /* <DEDUP_REMOVED lines=23> */
.L_x_538:
        /* <DEDUP_REMOVED lines=14> */
.L_x_537:
        /* <DEDUP_REMOVED lines=30> */
[----:B-12---:R-:W-:-:S07]  /*20ac0*/  FSEL R64, -R14, R14, !P0 ;  /* 0x0000000e0e407208 */ /* 0x006fce0004000100 */
.L_x_536:
[----:B------:R-:W-:Y:S05]  /*20ad0*/  BSYNC.RECONVERGENT B0 ;  /* 0x0000000000007941 */ /* 0x000fea0003800200 */
.L_x_535:
[----:B------:R-:W-:Y:S01]  /*20ae0*/  LOP3.LUT R4, R20, 0x1, RZ, 0xc0, !PT ;  /* 0x0000000114047812 */ /* 0x000fe200078ec0ff */
        /* <DEDUP_REMOVED lines=29> */
.L_x_540:
[----:B------:R-:W-:Y:S05]  /*20cc0*/  BSYNC.RECONVERGENT B3 ;  /* 0x0000000000037941 */ /* 0x000fea0003800200 */
.L_x_539:
[----:B------:R-:W-:Y:S05]  /*20cd0*/  BRA `(.L_x_541) ;  /* 0x00000014001c7947 */ /* 0x000fea0003800000 */
.L_x_522:
        /* <DEDUP_REMOVED lines=22> */
.L_x_545:
        /* <DEDUP_REMOVED lines=14> */
.L_x_544:
        /* <DEDUP_REMOVED lines=31> */
.L_x_543:
[----:B------:R-:W-:Y:S05]  /*21110*/  BSYNC.RECONVERGENT B0 ;  /* 0x0000000000007941 */ /* 0x000fea0003800200 */
.L_x_542:
        /* <DEDUP_REMOVED lines=29> */
.L_x_549:
        /* <DEDUP_REMOVED lines=14> */
.L_x_548:
        /* <DEDUP_REMOVED lines=31> */
.L_x_547:
[----:B------:R-:W-:Y:S05]  /*215c0*/  BSYNC.RECONVERGENT B0 ;  /* 0x0000000000007941 */ /* 0x000fea0003800200 */
.L_x_546:
        /* <DEDUP_REMOVED lines=36> */
.L_x_553:
        /* <DEDUP_REMOVED lines=14> */
.L_x_552:
        /* <DEDUP_REMOVED lines=31> */
.L_x_551:
[----:B------:R-:W-:Y:S05]  /*21ae0*/  BSYNC.RECONVERGENT B0 ;  /* 0x0000000000007941 */ /* 0x000fea0003800200 */
.L_x_550:
        /* <DEDUP_REMOVED lines=26> */
.L_x_557:
        /* <DEDUP_REMOVED lines=14> */
.L_x_556:
        /* <DEDUP_REMOVED lines=18> */
[----:B------:R-:W-:Y:S02]  /*21e90*/  SHF.R.S32.HI R7, RZ, 0x1f, R6 ;  /* 0x0000001fff077819 */ /* 0x000fe40000011406 */
[----:B------:R-:W-:Y:S02]  /*21ea0*/  LOP3.LUT R9, R6, R9, RZ, 0x3c, !PT ;  /* 0x0000000906097212 */ /* 0x000fe400078e3cff */
[C---:B------:R-:W-:Y:S02]  /*21eb0*/  LOP3.LUT R12, R7.reuse, R5, RZ, 0x3c, !PT ;  /* 0x00000005070c7212 */ /* 0x040fe400078e3cff */
[----:B------:R-:W-:-:S02]  /*21ec0*/  LOP3.LUT R13, R7, R6, RZ, 0x3c, !PT ;  /* 0x00000006070d7212 */ /* 0x000fc400078e3cff */
[----:B------:R-:W-:Y:S02]  /*21ed0*/  SHF.R.U32.HI R5, RZ, 0x1e, R4 ;  /* 0x0000001eff057819 */ /* 0x000fe40000011604 */
[----:B------:R-:W-:Y:S02]  /*21ee0*/  ISETP.GE.AND P0, PT, R9, RZ, PT ;  /* 0x000000ff0900720c */ /* 0x000fe40003f06270 */
[----:B------:R-:W1:Y:S01]  /*21ef0*/  I2F.F64.S64 R12, R12 ;  /* 0x0000000c000c7312 */ /* 0x000e620000301c00 */
[----:B------:R-:W-:-:S05]  /*21f00*/  LEA.HI R20, R6, R5, RZ, 0x1 ;  /* 0x0000000506147211 */ /* 0x000fca00078f08ff */
[----:B------:R-:W-:-:S04]  /*21f10*/  IMAD.MOV R4, RZ, RZ, -R20 ;  /* 0x000000ffff047224 */ /* 0x000fc800078e0a14 */
[----:B------:R-:W-:Y:S01]  /*21f20*/  @!P1 IMAD.MOV.U32 R20, RZ, RZ, R4 ;  /* 0x000000ffff149224 */ /* 0x000fe200078e0004 */
[----:B-1----:R-:W-:-:S10]  /*21f30*/  DMUL R14, R12, UR4 ;  /* 0x000000040c0e7c28 */ /* 0x002fd40008000000 */
[----:B------:R-:W1:Y:S02]  /*21f40*/  F2F.F32.F64 R14, R14 ;  /* 0x0000000e000e7310 */ /* 0x000e640000301000 */
[----:B-12---:R-:W-:-:S07]  /*21f50*/  FSEL R64, -R14, R14, !P0 ;  /* 0x0000000e0e407208 */ /* 0x006fce0004000100 */
.L_x_555:
[----:B------:R-:W-:Y:S05]  /*21f60*/  BSYNC.RECONVERGENT B0 ;  /* 0x0000000000007941 */ /* 0x000fea0003800200 */
.L_x_554:
[----:B------:R-:W-:Y:S01]  /*21f70*/  LOP3.LUT R4, R20, 0x1, RZ, 0xc0, !PT ;  /* 0x0000000114047812 */ /* 0x000fe200078ec0ff */
        /* <DEDUP_REMOVED lines=28> */
.L_x_558:
[----:B------:R-:W-:Y:S05]  /*22140*/  BSYNC.RECONVERGENT B3 ;  /* 0x0000000000037941 */ /* 0x000fea0003800200 */
.L_x_541:
[----:B------:R-:W-:Y:S05]  /*22150*/  BSYNC.RECONVERGENT B2 ;  /* 0x0000000000027941 */ /* 0x000fea0003800200 */
.L_x_521:
[----:B------:R-:W-:Y:S01]  /*22160*/  F2F.F64.F32 R12, R11 ;  /* 0x0000000b000c7310 */ /* 0x000fe20000201800 */
[----:B------:R-:W-:Y:S01]  /*22170*/  MOV R70, 0x0 ;  /* 0x0000000000467802 */ /* 0x000fe20000000f00 */
[----:B------:R-:W1:Y:S01]  /*22180*/  LDCU.64 UR4, c[0x4][0x20] ;  /* 0x01000400ff0477ac */ /* 0x000e620008000a00 */
[----:B------:R-:W-:Y:S02]  /*22190*/  IADD3 R68, P0, PT, R2, 0x20, RZ ;  /* 0x0000002002447810 */ /* 0x000fe40007f1e0ff */
[----:B------:R2:W3:Y:S02]  /*221a0*/  LDC.64 R8, c[0x4][R70] ;  /* 0x0100000046087b82 */ /* 0x0004e40000000a00 */
[----:B------:R-:W-:Y:S01]  /*221b0*/  IADD3.X R69, PT, PT, RZ, R26, RZ, P0, !PT ;  /* 0x0000001aff457210 */ /* 0x000fe200007fe4ff */
[----:B------:R-:W4:Y:S04]  /*221c0*/  F2F.F64.F32 R14, R0 ;  /* 0x00000000000e7310 */ /* 0x000f280000201800 */
[----:B------:R-:W-:-:S04]  /*221d0*/  IMAD.MOV.U32 R7, RZ, RZ, R69 ;  /* 0x000000ffff077224 */ /* 0x000fc800078e0045 */
[----:B------:R5:W-:Y:S01]  /*221e0*/  F2F.F64.F32 R66, R6 ;  /* 0x0000000600427310 */ /* 0x000be20000201800 */
[----:B-1----:R-:W-:Y:S02]  /*221f0*/  IMAD.U32 R4, RZ, RZ, UR4 ;  /* 0x00000004ff047e24 */ /* 0x002fe4000f8e00ff */
[----:B------:R-:W-:Y:S01]  /*22200*/  IMAD.U32 R5, RZ, RZ, UR5 ;  /* 0x00000005ff057e24 */ /* 0x000fe2000f8e00ff */
[----:B----4-:R2:W-:Y:S04]  /*22210*/  STL.128 [R1+0x20], R12 ;  /* 0x0000200c01007387 */ /* 0x0105e80000100c00 */
[----:B------:R-:W1:Y:S01]  /*22220*/  F2F.F64.F32 R64, R3 ;  /* 0x0000000300407310 */ /* 0x000e620000201800 */
[----:B-----5:R-:W-:Y:S01]  /*22230*/  MOV R6, R68 ;  /* 0x0000004400067202 */ /* 0x020fe20000000f00 */
[----:B-1----:R2:W-:Y:S06]  /*22240*/  STL.128 [R1+0x30], R64 ;  /* 0x0000304001007387 */ /* 0x0025ec0000100c00 */
[----:B------:R-:W-:-:S07]  /*22250*/  LEPC R20, `(.L_x_559) ;  /* 0x000000001014794e */ /* 0x000fce0000000000 */
[----:B0-23--:R-:W-:Y:S05]  /*22260*/  CALL.ABS.NOINC R8 ;  /* 0x0000000008007343 */ /* 0x00dfea0003c00000 */
.L_x_559:
[----:B------:R-:W0:Y:S01]  /*22270*/  F2F.F64.F32 R8, R28 ;  /* 0x0000001c00087310 */ /* 0x000e220000201800 */
[----:B------:R-:W1:Y:S01]  /*22280*/  LDC.64 R70, c[0x4][R70] ;  /* 0x0100000046467b82 */ /* 0x000e620000000a00 */
[----:B------:R-:W2:Y:S01]  /*22290*/  LDCU.64 UR4, c[0x4][0x28] ;  /* 0x01000500ff0477ac */ /* 0x000ea20008000a00 */
[----:B------:R-:W-:Y:S02]  /*222a0*/  IMAD.MOV.U32 R6, RZ, RZ, R68 ;  /* 0x000000ffff067224 */ /* 0x000fe400078e0044 */
[----:B------:R-:W-:Y:S01]  /*222b0*/  IMAD.MOV.U32 R7, RZ, RZ, R69 ;  /* 0x000000ffff077224 */ /* 0x000fe200078e0045 */
[----:B0-----:R0:W-:Y:S01]  /*222c0*/  STL.64 [R1+0x20], R8 ;  /* 0x0000200801007387 */ /* 0x0011e20000100a00 */
[----:B--2---:R-:W-:Y:S01]  /*222d0*/  IMAD.U32 R4, RZ, RZ, UR4 ;  /* 0x00000004ff047e24 */ /* 0x004fe2000f8e00ff */
[----:B------:R-:W-:-:S07]  /*222e0*/  MOV R5, UR5 ;  /* 0x0000000500057c02 */ /* 0x000fce0008000f00 */
[----:B------:R-:W-:-:S07]  /*222f0*/  LEPC R20, `(.L_x_482) ;  /* 0x000000001014794e */ /* 0x000fce0000000000 */
[----:B01----:R-:W-:Y:S05]  /*22300*/  CALL.ABS.NOINC R70 ;  /* 0x0000000046007343 */ /* 0x003fea0003c00000 */
.L_x_482:
[----:B------:R-:W-:Y:S05]  /*22310*/  BSYNC.RECONVERGENT B6 ;  /* 0x0000000000067941 */ /* 0x000fea0003800200 */
.L_x_481:
[----:B------:R-:W-:-:S13]  /*22320*/  ISETP.NE.AND P6, PT, R63, RZ, PT ;  /* 0x000000ff3f00720c */ /* 0x000fda0003fc5270 */
[----:B------:R-:W-:Y:S05]  /*22330*/  @P6 BRA `(.L_x_560) ;  /* 0xfffffe2c00c46947 */ /* 0x000fea000383ffff */
[----:B------:R-:W-:Y:S05]  /*22340*/  BSYNC.RECONVERGENT B7 ;  /* 0x0000000000077941 */ /* 0x000fea0003800200 */
.L_x_91:
[----:B------:R-:W-:-:S13]  /*22350*/  ISETP.NE.AND P6, PT, R62, RZ, PT ;  /* 0x000000ff3e00720c */ /* 0x000fda0003fc5270 */
[----:B------:R-:W-:Y:S05]  /*22360*/  @P6 BRA `(.L_x_561) ;  /* 0xfffffe2c00846947 */ /* 0x000fea000383ffff */
[----:B------:R-:W-:Y:S05]  /*22370*/  BSYNC.RECONVERGENT B8 ;  /* 0x0000000000087941 */ /* 0x000fea0003800200 */
.L_x_90:
[----:B------:R-:W-:Y:S02]  /*22380*/  R2UR UR4, R34 ;  /* 0x00000000220472ca */ /* 0x000fe400000e0000 */
[----:B------:R-:W-:-:S13]  /*22390*/  R2UR UR5, R35 ;  /* 0x00000000230572ca */ /* 0x000fda00000e0000 */
[----:B------:R2:W5:Y:S02]  /*223a0*/  LDG.E R4, desc[UR4][R32.64] ;  /* 0x0000000420047981 */ /* 0x000564000c1e1900 */
.L_x_85:
[----:B------:R-:W-:Y:S05]  /*223b0*/  BSYNC.RECONVERGENT B9 ;  /* 0x0000000000097941 */ /* 0x000fea0003800200 */
.L_x_84:
[----:B------:R-:W3:Y:S01]  /*223c0*/  LDC R6, c[0x0][0x398] ;  /* 0x0000e600ff067b82 */ /* 0x000ee20000000800 */
[----:B------:R-:W4:Y:S01]  /*223d0*/  LDCU UR4, c[0x0][0x3b8] ;  /* 0x00007700ff0477ac */ /* 0x000f220008000800 */
[----:B-----5:R-:W-:Y:S01]  /*223e0*/  FFMA R27, R4, R28, R27 ;  /* 0x0000001c041b7223 */ /* 0x020fe2000000001b */
[C---:B---3--:R-:W-:Y:S01]  /*223f0*/  IMAD R0, R29.reuse, R6, R6 ;  /* 0x000000061d007224 */ /* 0x048fe200078e0206 */
[----:B------:R-:W-:-:S04]  /*22400*/  IADD3 R29, PT, PT, R29, 0x1, RZ ;  /* 0x000000011d1d7810 */ /* 0x000fc80007ffe0ff */
[----:B----4-:R-:W-:-:S13]  /*22410*/  ISETP.GE.U32.AND P0, PT, R0, UR4, PT ;  /* 0x0000000400007c0c */ /* 0x010fda000bf06070 */
[----:B------:R-:W-:Y:S05]  /*22420*/  @!P0 BRA `(.L_x_562) ;  /* 0xfffffe2400b88947 */ /* 0x000fea000383ffff */
[----:B------:R-:W-:Y:S05]  /*22430*/  BSYNC.RECONVERGENT B10 ;  /* 0x00000000000a7941 */ /* 0x000fea0003800200 */
.L_x_83:
[----:B-1----:R-:W1:Y:S01]  /*22440*/  LDC.64 R4, c[0x0][0x400] ;  /* 0x00010000ff047b82 */ /* 0x002e620000000a00 */
[----:B------:R-:W-:Y:S01]  /*22450*/  R2UR UR4, R34 ;  /* 0x00000000220472ca */ /* 0x000fe200000e0000 */
[C---:B------:R-:W-:Y:S01]  /*22460*/  IMAD R3, R52.reuse, R6, R59 ;  /* 0x0000000634037224 */ /* 0x040fe200078e023b */
[----:B------:R-:W-:Y:S01]  /*22470*/  R2UR UR5, R35 ;  /* 0x00000000230572ca */ /* 0x000fe200000e0000 */
[----:B------:R-:W-:Y:S01]  /*22480*/  BSSY.RECONVERGENT B6, `(.L_x_563) ;  /* 0x0000010000067945 */ /* 0x000fe20003800200 */
[----:B------:R-:W-:Y:S01]  /*22490*/  ISETP.NE.AND P1, PT, R52, R53, PT ;  /* 0x000000353400720c */ /* 0x000fe20003f25270 */
[----:B-1----:R-:W-:-:S10]  /*224a0*/  IMAD.WIDE.U32 R4, R3, 0x4, R4 ;  /* 0x0000000403047825 */ /* 0x002fd400078e0004 */
[----:B------:R1:W-:Y:S02]  /*224b0*/  STG.E desc[UR4][R4.64], R27 ;  /* 0x0000001b04007986 */ /* 0x0003e4000c101904 */
[----:B------:R-:W-:Y:S05]  /*224c0*/  @P1 BRA `(.L_x_564) ;  /* 0x00000000002c1947 */ /* 0x000fea0003800000 */
[----:B------:R-:W3:Y:S01]  /*224d0*/  F2F.F64.F32 R8, R27 ;  /* 0x0000001b00087310 */ /* 0x000ee20000201800 */
[----:B------:R-:W-:Y:S01]  /*224e0*/  MOV R0, 0x0 ;  /* 0x0000000000007802 */ /* 0x000fe20000000f00 */
[----:B------:R-:W1:Y:S01]  /*224f0*/  LDCU.64 UR4, c[0x4][0x30] ;  /* 0x01000600ff0477ac */ /* 0x000e620008000a00 */
[----:B------:R-:W-:Y:S02]  /*22500*/  IADD3 R6, P0, PT, R2, 0x20, RZ ;  /* 0x0000002002067810 */ /* 0x000fe40007f1e0ff */
[----:B------:R4:W0:Y:S02]  /*22510*/  LDC.64 R10, c[0x4][R0] ;  /* 0x01000000000a7b82 */ /* 0x0008240000000a00 */
[----:B------:R-:W-:Y:S01]  /*22520*/  IADD3.X R7, PT, PT, RZ, R26, RZ, P0, !PT ;  /* 0x0000001aff077210 */ /* 0x000fe200007fe4ff */
[----:B---3--:R4:W-:Y:S01]  /*22530*/  STL.64 [R1+0x20], R8 ;  /* 0x0000200801007387 */ /* 0x0089e20000100a00 */
[----:B-1----:R-:W-:Y:S02]  /*22540*/  IMAD.U32 R4, RZ, RZ, UR4 ;  /* 0x00000004ff047e24 */ /* 0x002fe4000f8e00ff */
[----:B------:R-:W-:-:S07]  /*22550*/  IMAD.U32 R5, RZ, RZ, UR5 ;  /* 0x00000005ff057e24 */ /* 0x000fce000f8e00ff */
[----:B------:R-:W-:-:S07]  /*22560*/  LEPC R20, `(.L_x_564) ;  /* 0x000000001014794e */ /* 0x000fce0000000000 */
[----:B0-2-4-:R-:W-:Y:S05]  /*22570*/  CALL.ABS.NOINC R10 ;  /* 0x000000000a007343 */ /* 0x015fea0003c00000 */
.L_x_564:
[----:B------:R-:W-:Y:S05]  /*22580*/  BSYNC.RECONVERGENT B6 ;  /* 0x0000000000067941 */ /* 0x000fea0003800200 */
.L_x_563:
[----:B------:R-:W3:Y:S01]  /*22590*/  LDCU UR4, c[0x0][0x398] ;  /* 0x00007300ff0477ac */ /* 0x000ee20008000800 */
[----:B------:R-:W-:-:S05]  /*225a0*/  VIADD R59, R59, 0x1 ;  /* 0x000000013b3b7836 */ /* 0x000fca0000000000 */
[----:B---3--:R-:W-:-:S13]  /*225b0*/  ISETP.NE.AND P0, PT, R59, UR4, PT ;  /* 0x000000043b007c0c */ /* 0x008fda000bf05270 */
[----:B------:R-:W-:Y:S05]  /*225c0*/  @P0 BRA `(.L_x_565) ;  /* 0xfffffe2400380947 */ /* 0x000fea000383ffff */
.L_x_62:
[----:B------:R-:W-:Y:S05]  /*225d0*/  BSYNC.RECONVERGENT B11 ;  /* 0x00000000000b7941 */ /* 0x000fea0003800200 */
.L_x_49:
[----:B0-----:R-:W-:Y:S01]  /*225e0*/  MOV R2, 0x10 ;  /* 0x0000001000027802 */ /* 0x001fe20000000f00 */
[----:B-123--:R-:W-:Y:S01]  /*225f0*/  IMAD.MOV.U32 R4, RZ, RZ, R18 ;  /* 0x000000ffff047224 */ /* 0x00efe200078e0012 */
[----:B------:R-:W-:Y:S02]  /*22600*/  MOV R5, R19 ;  /* 0x0000001300057202 */ /* 0x000fe40000000f00 */
[----:B------:R0:W1:Y:S05]  /*22610*/  LDC.64 R6, c[0x4][R2] ;  /* 0x0100000002067b82 */ /* 0x00006a0000000a00 */
[----:B------:R-:W-:-:S07]  /*22620*/  LEPC R20, `(.L_x_566) ;  /* 0x000000001014794e */ /* 0x000fce0000000000 */
[----:B01----:R-:W-:Y:S05]  /*22630*/  CALL.ABS.NOINC R6 ;  /* 0x0000000006007343 */ /* 0x003fea0003c00000 */
.L_x_566:
[----:B------:R0:W1:Y:S01]  /*22640*/  LDC.64 R6, c[0x4][R2] ;  /* 0x0100000002067b82 */ /* 0x0000620000000a00 */
[----:B------:R-:W-:Y:S02]  /*22650*/  IMAD.MOV.U32 R4, RZ, RZ, R16 ;  /* 0x000000ffff047224 */ /* 0x000fe400078e0010 */
[----:B------:R-:W-:-:S07]  /*22660*/  IMAD.MOV.U32 R5, RZ, RZ, R17 ;  /* 0x000000ffff057224 */ /* 0x000fce00078e0011 */
[----:B------:R-:W-:-:S07]  /*22670*/  LEPC R20, `(.L_x_567) ;  /* 0x000000001014794e */ /* 0x000fce0000000000 */
[----:B01----:R-:W-:Y:S05]  /*22680*/  CALL.ABS.NOINC R6 ;  /* 0x0000000006007343 */ /* 0x003fea0003c00000 */
.L_x_567:
[----:B------:R0:W1:Y:S01]  /*22690*/  LDC.64 R6, c[0x4][R2] ;  /* 0x0100000002067b82 */ /* 0x0000620000000a00 */
[----:B------:R-:W-:Y:S01]  /*226a0*/  MOV R4, R22 ;  /* 0x0000001600047202 */ /* 0x000fe20000000f00 */
[----:B------:R-:W-:-:S07]  /*226b0*/  IMAD.MOV.U32 R5, RZ, RZ, R23 ;  /* 0x000000ffff057224 */ /* 0x000fce00078e0017 */
[----:B------:R-:W-:-:S07]  /*226c0*/  LEPC R20, `(.L_x_568) ;  /* 0x000000001014794e */ /* 0x000fce0000000000 */
[----:B01----:R-:W-:Y:S05]  /*226d0*/  CALL.ABS.NOINC R6 ;  /* 0x0000000006007343 */ /* 0x003fea0003c00000 */
.L_x_568:
[----:B------:R-:W0:Y:S01]  /*226e0*/  LDC.64 R2, c[0x4][R2] ;  /* 0x0100000002027b82 */ /* 0x000e220000000a00 */
[----:B------:R-:W-:Y:S01]  /*226f0*/  IMAD.MOV.U32 R4, RZ, RZ, R24 ;  /* 0x000000ffff047224 */ /* 0x000fe200078e0018 */
[----:B------:R-:W-:-:S07]  /*22700*/  MOV R5, R25 ;  /* 0x0000001900057202 */ /* 0x000fce0000000f00 */
[----:B------:R-:W-:-:S07]  /*22710*/  LEPC R20, `(.L_x_569) ;  /* 0x000000001014794e */ /* 0x000fce0000000000 */
[----:B0-----:R-:W-:Y:S05]  /*22720*/  CALL.ABS.NOINC R2 ;  /* 0x0000000002007343 */ /* 0x001fea0003c00000 */
.L_x_569:
[----:B------:R-:W-:Y:S05]  /*22730*/  EXIT ;  /* 0x000000000000794d */ /* 0x000fea0003800000 */
        .weak           $__internal_0_$__cuda_sm20_div_rn_f64_full
        .type           $__internal_0_$__cuda_sm20_div_rn_f64_full,@function
        .size           $__internal_0_$__cuda_sm20_div_rn_f64_full,($__internal_1_$__cuda_sm20_sqrt_rn_f32_slowpath - $__internal_0_$__cuda_sm20_div_rn_f64_full)
$__internal_0_$__cuda_sm20_div_rn_f64_full:
[----:B------:R-:W-:Y:S01]  /*22740*/  IMAD.MOV.U32 R77, RZ, RZ, R69 ;  /* 0x000000ffff4d7224 */ /* 0x000fe200078e0045 */
[C---:B------:R-:W-:Y:S01]  /*22750*/  FSETP.GEU.AND P0, PT, |R79|.reuse, 1.469367938527859385e-39, PT ;  /* 0x001000004f00780b */ /* 0x040fe20003f0e200 */
[----:B------:R-:W-:Y:S01]  /*22760*/  IMAD.MOV.U32 R6, RZ, RZ, 0x1ca00000 ;  /* 0x1ca00000ff067424 */ /* 0x000fe200078e00ff */
[----:B------:R-:W-:Y:S01]  /*22770*/  LOP3.LUT R4, R79, 0x800fffff, RZ, 0xc0, !PT ;  /* 0x800fffff4f047812 */ /* 0x000fe200078ec0ff */
[----:B------:R-:W-:Y:S01]  /*22780*/  IMAD.MOV.U32 R76, RZ, RZ, R68 ;  /* 0x000000ffff4c7224 */ /* 0x000fe200078e0044 */
[C---:B------:R-:W-:Y:S01]  /*22790*/  FSETP.GEU.AND P2, PT, |R77|.reuse, 1.469367938527859385e-39, PT ;  /* 0x001000004d00780b */ /* 0x040fe20003f4e200 */
[----:B------:R-:W-:Y:S01]  /*227a0*/  IMAD.MOV.U32 R72, RZ, RZ, 0x1 ;  /* 0x00000001ff487424 */ /* 0x000fe200078e00ff */
[----:B------:R-:W-:Y:S01]  /*227b0*/  LOP3.LUT R5, R4, 0x3ff00000, RZ, 0xfc, !PT ;  /* 0x3ff0000004057812 */ /* 0x000fe200078efcff */
[----:B------:R-:W-:Y:S01]  /*227c0*/  IMAD.MOV.U32 R68, RZ, RZ, R76 ;  /* 0x000000ffff447224 */ /* 0x000fe200078e004c */
[----:B------:R-:W-:Y:S01]  /*227d0*/  MOV R4, R78 ;  /* 0x0000004e00047202 */ /* 0x000fe20000000f00 */
[----:B------:R-:W-:Y:S01]  /*227e0*/  BSSY.RECONVERGENT B0, `(.L_x_570) ;  /* 0x0000050000007945 */ /* 0x000fe20003800200 */
[----:B------:R-:W-:-:S02]  /*227f0*/  LOP3.LUT R67, R77, 0x7ff00000, RZ, 0xc0, !PT ;  /* 0x7ff000004d437812 */ /* 0x000fc400078ec0ff */
[----:B------:R-:W-:Y:S01]  /*22800*/  LOP3.LUT R21, R79, 0x7ff00000, RZ, 0xc0, !PT ;  /* 0x7ff000004f157812 */ /* 0x000fe200078ec0ff */
[----:B------:R-:W-:-:S03]  /*22810*/  @!P0 DMUL R4, R78, 8.98846567431157953865e+307 ;  /* 0x7fe000004e048828 */ /* 0x000fc60000000000 */
[----:B------:R-:W-:Y:S02]  /*22820*/  ISETP.GE.U32.AND P1, PT, R67, R21, PT ;  /* 0x000000154300720c */ /* 0x000fe40003f26070 */
[----:B------:R-:W-:Y:S01]  /*22830*/  @!P2 LOP3.LUT R0, R79, 0x7ff00000, RZ, 0xc0, !PT ;  /* 0x7ff000004f00a812 */ /* 0x000fe200078ec0ff */
[----:B------:R-:W0:Y:S01]  /*22840*/  MUFU.RCP64H R73, R5 ;  /* 0x0000000500497308 */ /* 0x000e220000001800 */
[C---:B------:R-:W-:Y:S02]  /*22850*/  SEL R69, R6.reuse, 0x63400000, !P1 ;  /* 0x6340000006457807 */ /* 0x040fe40004800000 */
[----:B------:R-:W-:Y:S02]  /*22860*/  @!P2 ISETP.GE.U32.AND P3, PT, R67, R0, PT ;  /* 0x000000004300a20c */ /* 0x000fe40003f66070 */
[----:B------:R-:W-:Y:S02]  /*22870*/  LOP3.LUT R69, R69, 0x800fffff, R77, 0xf8, !PT ;  /* 0x800fffff45457812 */ /* 0x000fe400078ef84d */
[----:B------:R-:W-:-:S02]  /*22880*/  @!P2 SEL R3, R6, 0x63400000, !P3 ;  /* 0x634000000603a807 */ /* 0x000fc40005800000 */
[----:B------:R-:W-:Y:S02]  /*22890*/  @!P2 MOV R70, RZ ;  /* 0x000000ff0046a202 */ /* 0x000fe40000000f00 */
[----:B------:R-:W-:Y:S02]  /*228a0*/  @!P2 LOP3.LUT R3, R3, 0x80000000, R77, 0xf8, !PT ;  /* 0x800000000303a812 */ /* 0x000fe400078ef84d */
[----:B------:R-:W-:Y:S02]  /*228b0*/  MOV R0, R21 ;  /* 0x0000001500007202 */ /* 0x000fe40000000f00 */
[----:B------:R-:W-:Y:S01]  /*228c0*/  @!P2 LOP3.LUT R71, R3, 0x100000, RZ, 0xfc, !PT ;  /* 0x001000000347a812 */ /* 0x000fe200078efcff */
[----:B------:R-:W-:Y:S01]  /*228d0*/  IMAD.MOV.U32 R3, RZ, RZ, R67 ;  /* 0x000000ffff037224 */ /* 0x000fe200078e0043 */
[----:B------:R-:W-:-:S04]  /*228e0*/  @!P0 LOP3.LUT R0, R5, 0x7ff00000, RZ, 0xc0, !PT ;  /* 0x7ff0000005008812 */ /* 0x000fc800078ec0ff */
[----:B------:R-:W-:Y:S02]  /*228f0*/  @!P2 DFMA R68, R68, 2, -R70 ;  /* 0x400000004444a82b */ /* 0x000fe40000000846 */
[----:B0-----:R-:W-:-:S08]  /*22900*/  DFMA R70, R72, -R4, 1 ;  /* 0x3ff000004846742b */ /* 0x001fd00000000804 */
[----:B------:R-:W-:Y:S01]  /*22910*/  DFMA R70, R70, R70, R70 ;  /* 0x000000464646722b */ /* 0x000fe20000000046 */
[----:B------:R-:W-:-:S05]  /*22920*/  @!P2 LOP3.LUT R3, R69, 0x7ff00000, RZ, 0xc0, !PT ;  /* 0x7ff000004503a812 */ /* 0x000fca00078ec0ff */
[----:B------:R-:W-:Y:S02]  /*22930*/  VIADD R21, R3, 0xffffffff ;  /* 0xffffffff03157836 */ /* 0x000fe40000000000 */
[----:B------:R-:W-:-:S03]  /*22940*/  DFMA R70, R72, R70, R72 ;  /* 0x000000464846722b */ /* 0x000fc60000000048 */
[----:B------:R-:W-:Y:S01]  /*22950*/  ISETP.GT.U32.AND P0, PT, R21, 0x7feffffe, PT ;  /* 0x7feffffe1500780c */ /* 0x000fe20003f04070 */
[----:B------:R-:W-:-:S04]  /*22960*/  VIADD R21, R0, 0xffffffff ;  /* 0xffffffff00157836 */ /* 0x000fc80000000000 */
[----:B------:R-:W-:Y:S01]  /*22970*/  DFMA R72, R70, -R4, 1 ;  /* 0x3ff000004648742b */ /* 0x000fe20000000804 */
[----:B------:R-:W-:-:S07]  /*22980*/  ISETP.GT.U32.OR P0, PT, R21, 0x7feffffe, P0 ;  /* 0x7feffffe1500780c */ /* 0x000fce0000704470 */
[----:B------:R-:W-:-:S08]  /*22990*/  DFMA R72, R70, R72, R70 ;  /* 0x000000484648722b */ /* 0x000fd00000000046 */
[----:B------:R-:W-:-:S08]  /*229a0*/  DMUL R70, R72, R68 ;  /* 0x0000004448467228 */ /* 0x000fd00000000000 */
[----:B------:R-:W-:-:S08]  /*229b0*/  DFMA R74, R70, -R4, R68 ;  /* 0x80000004464a722b */ /* 0x000fd00000000044 */
[----:B------:R-:W-:Y:S01]  /*229c0*/  DFMA R74, R72, R74, R70 ;  /* 0x0000004a484a722b */ /* 0x000fe20000000046 */
[----:B------:R-:W-:Y:S10]  /*229d0*/  @P0 BRA `(.L_x_571) ;  /* 0x00000000006c0947 */ /* 0x000ff40003800000 */
[----:B------:R-:W-:Y:S01]  /*229e0*/  LOP3.LUT R0, R79, 0x7ff00000, RZ, 0xc0, !PT ;  /* 0x7ff000004f007812 */ /* 0x000fe200078ec0ff */
[----:B------:R-:W-:-:S03]  /*229f0*/  IMAD.MOV.U32 R72, RZ, RZ, RZ ;  /* 0x000000ffff487224 */ /* 0x000fc600078e00ff */
[CC--:B------:R-:W-:Y:S02]  /*22a00*/  ISETP.GE.U32.AND P0, PT, R67.reuse, R0.reuse, PT ;  /* 0x000000004300720c */ /* 0x0c0fe40003f06070 */
[----:B------:R-:W-:Y:S02]  /*22a10*/  VIADDMNMX R0, R67, -R0, 0xb9600000, !PT ;  /* 0xb960000043007446 */ /* 0x000fe40007800900 */
[----:B------:R-:W-:Y:S02]  /*22a20*/  SEL R3, R6, 0x63400000, !P0 ;  /* 0x6340000006037807 */ /* 0x000fe40004000000 */
[----:B------:R-:W-:-:S04]  /*22a30*/  VIMNMX R0, PT, PT, R0, 0x46a00000, PT ;  /* 0x46a0000000007848 */ /* 0x000fc80003fe0100 */
[----:B------:R-:W-:-:S05]  /*22a40*/  IADD3 R0, PT, PT, -R3, R0, RZ ;  /* 0x0000000003007210 */ /* 0x000fca0007ffe1ff */
[----:B------:R-:W-:-:S06]  /*22a50*/  VIADD R73, R0, 0x7fe00000 ;  /* 0x7fe0000000497836 */ /* 0x000fcc0000000000 */
[----:B------:R-:W-:-:S10]  /*22a60*/  DMUL R70, R74, R72 ;  /* 0x000000484a467228 */ /* 0x000fd40000000000 */
[----:B------:R-:W-:-:S13]  /*22a70*/  FSETP.GTU.AND P0, PT, |R71|, 1.469367938527859385e-39, PT ;  /* 0x001000004700780b */ /* 0x000fda0003f0c200 */
[----:B------:R-:W-:Y:S05]  /*22a80*/  @P0 BRA `(.L_x_572) ;  /* 0x0000000000940947 */ /* 0x000fea0003800000 */
[----:B------:R-:W-:Y:S01]  /*22a90*/  DFMA R4, R74, -R4, R68 ;  /* 0x800000044a04722b */ /* 0x000fe20000000044 */
[----:B------:R-:W-:-:S09]  /*22aa0*/  MOV R72, RZ ;  /* 0x000000ff00487202 */ /* 0x000fd20000000f00 */
[C---:B------:R-:W-:Y:S02]  /*22ab0*/  FSETP.NEU.AND P0, PT, R5.reuse, RZ, PT ;  /* 0x000000ff0500720b */ /* 0x040fe40003f0d000 */
[----:B------:R-:W-:-:S04]  /*22ac0*/  LOP3.LUT R79, R5, 0x80000000, R79, 0x48, !PT ;  /* 0x80000000054f7812 */ /* 0x000fc800078e484f */
[----:B------:R-:W-:-:S07]  /*22ad0*/  LOP3.LUT R73, R79, R73, RZ, 0xfc, !PT ;  /* 0x000000494f497212 */ /* 0x000fce00078efcff */
[----:B------:R-:W-:Y:S05]  /*22ae0*/  @!P0 BRA `(.L_x_572) ;  /* 0x00000000007c8947 */ /* 0x000fea0003800000 */
[----:B------:R-:W-:Y:S01]  /*22af0*/  IMAD.MOV R5, RZ, RZ, -R0 ;  /* 0x000000ffff057224 */ /* 0x000fe200078e0a00 */
[----:B------:R-:W-:Y:S01]  /*22b00*/  DMUL.RP R72, R74, R72 ;  /* 0x000000484a487228 */ /* 0x000fe20000008000 */
[----:B------:R-:W-:Y:S01]  /*22b10*/  IMAD.MOV.U32 R4, RZ, RZ, RZ ;  /* 0x000000ffff047224 */ /* 0x000fe200078e00ff */
[----:B------:R-:W-:-:S05]  /*22b20*/  IADD3 R3, PT, PT, -R0, -0x43300000, RZ ;  /* 0xbcd0000000037810 */ /* 0x000fca0007ffe1ff */
[----:B------:R-:W-:-:S03]  /*22b30*/  DFMA R4, R70, -R4, R74 ;  /* 0x800000044604722b */ /* 0x000fc6000000004a */
[----:B------:R-:W-:-:S07]  /*22b40*/  LOP3.LUT R79, R73, R79, RZ, 0x3c, !PT ;  /* 0x0000004f494f7212 */ /* 0x000fce00078e3cff */
[----:B------:R-:W-:-:S04]  /*22b50*/  FSETP.NEU.AND P0, PT, |R5|, R3, PT ;  /* 0x000000030500720b */ /* 0x000fc80003f0d200 */
[----:B------:R-:W-:Y:S02]  /*22b60*/  FSEL R70, R72, R70, !P0 ;  /* 0x0000004648467208 */ /* 0x000fe40004000000 */
[----:B------:R-:W-:Y:S01]  /*22b70*/  FSEL R71, R79, R71, !P0 ;  /* 0x000000474f477208 */ /* 0x000fe20004000000 */
[----:B------:R-:W-:Y:S06]  /*22b80*/  BRA `(.L_x_572) ;  /* 0x0000000000547947 */ /* 0x000fec0003800000 */
.L_x_571:
[----:B------:R-:W-:-:S14]  /*22b90*/  DSETP.NAN.AND P0, PT, R76, R76, PT ;  /* 0x0000004c4c00722a */ /* 0x000fdc0003f08000 */
[----:B------:R-:W-:Y:S05]  /*22ba0*/  @P0 BRA `(.L_x_573) ;  /* 0x0000000000440947 */ /* 0x000fea0003800000 */
[----:B------:R-:W-:-:S14]  /*22bb0*/  DSETP.NAN.AND P0, PT, R78, R78, PT ;  /* 0x0000004e4e00722a */ /* 0x000fdc0003f08000 */
[----:B------:R-:W-:Y:S05]  /*22bc0*/  @P0 BRA `(.L_x_574) ;  /* 0x0000000000300947 */ /* 0x000fea0003800000 */
[----:B------:R-:W-:Y:S01]  /*22bd0*/  ISETP.NE.AND P0, PT, R3, R0, PT ;  /* 0x000000000300720c */ /* 0x000fe20003f05270 */
[----:B------:R-:W-:Y:S01]  /*22be0*/  IMAD.MOV.U32 R71, RZ, RZ, -0x80000 ;  /* 0xfff80000ff477424 */ /* 0x000fe200078e00ff */
[----:B------:R-:W-:-:S11]  /*22bf0*/  MOV R70, 0x0 ;  /* 0x0000000000467802 */ /* 0x000fd60000000f00 */
[----:B------:R-:W-:Y:S05]  /*22c00*/  @!P0 BRA `(.L_x_572) ;  /* 0x0000000000348947 */ /* 0x000fea0003800000 */
[----:B------:R-:W-:Y:S02]  /*22c10*/  ISETP.NE.AND P0, PT, R3, 0x7ff00000, PT ;  /* 0x7ff000000300780c */ /* 0x000fe40003f05270 */
[----:B------:R-:W-:Y:S02]  /*22c20*/  LOP3.LUT R71, R77, 0x80000000, R79, 0x48, !PT ;  /* 0x800000004d477812 */ /* 0x000fe400078e484f */
[----:B------:R-:W-:-:S13]  /*22c30*/  ISETP.EQ.OR P0, PT, R0, RZ, !P0 ;  /* 0x000000ff0000720c */ /* 0x000fda0004702670 */
[----:B------:R-:W-:Y:S01]  /*22c40*/  @P0 LOP3.LUT R0, R71, 0x7ff00000, RZ, 0xfc, !PT ;  /* 0x7ff0000047000812 */ /* 0x000fe200078efcff */
[----:B------:R-:W-:Y:S01]  /*22c50*/  @!P0 IMAD.MOV.U32 R70, RZ, RZ, RZ ;  /* 0x000000ffff468224 */ /* 0x000fe200078e00ff */
[----:B------:R-:W-:-:S03]  /*22c60*/  @P0 MOV R70, RZ ;  /* 0x000000ff00460202 */ /* 0x000fc60000000f00 */
[----:B------:R-:W-:Y:S01]  /*22c70*/  @P0 IMAD.MOV.U32 R71, RZ, RZ, R0 ;  /* 0x000000ffff470224 */ /* 0x000fe200078e0000 */
[----:B------:R-:W-:Y:S06]  /*22c80*/  BRA `(.L_x_572) ;  /* 0x0000000000147947 */ /* 0x000fec0003800000 */
.L_x_574:
[----:B------:R-:W-:Y:S01]  /*22c90*/  LOP3.LUT R71, R79, 0x80000, RZ, 0xfc, !PT ;  /* 0x000800004f477812 */ /* 0x000fe200078efcff */
[----:B------:R-:W-:Y:S01]  /*22ca0*/  IMAD.MOV.U32 R70, RZ, RZ, R78 ;  /* 0x000000ffff467224 */ /* 0x000fe200078e004e */
[----:B------:R-:W-:Y:S06]  /*22cb0*/  BRA `(.L_x_572) ;  /* 0x0000000000087947 */ /* 0x000fec0003800000 */
.L_x_573:
[----:B------:R-:W-:Y:S02]  /*22cc0*/  LOP3.LUT R71, R77, 0x80000, RZ, 0xfc, !PT ;  /* 0x000800004d477812 */ /* 0x000fe400078efcff */
[----:B------:R-:W-:-:S07]  /*22cd0*/  MOV R70, R76 ;  /* 0x0000004c00467202 */ /* 0x000fce0000000f00 */
.L_x_572:
[----:B------:R-:W-:Y:S05]  /*22ce0*/  BSYNC.RECONVERGENT B0 ;  /* 0x0000000000007941 */ /* 0x000fea0003800200 */
.L_x_570:
[----:B------:R-:W-:Y:S02]  /*22cf0*/  HFMA2 R5, -RZ, RZ, 0, 0 ;  /* 0x00000000ff057431 */ /* 0x000fe400000001ff */
[----:B------:R-:W-:Y:S02]  /*22d00*/  IMAD.MOV.U32 R4, RZ, RZ, R10 ;  /* 0x000000ffff047224 */ /* 0x000fe400078e000a */
[----:B------:R-:W-:Y:S02]  /*22d10*/  IMAD.MOV.U32 R6, RZ, RZ, R70 ;  /* 0x000000ffff067224 */ /* 0x000fe400078e0046 */
[----:B------:R-:W-:Y:S05]  /*22d20*/  RET.REL.NODEC R4 `(_Z15dirtymap_kernel10floatArrayS_S_S_f11chordParamsPf) ;  /* 0xfffffdd004b47950 */ /* 0x000fea0003c3ffff */
        .weak           $__internal_1_$__cuda_sm20_sqrt_rn_f32_slowpath
        .type           $__internal_1_$__cuda_sm20_sqrt_rn_f32_slowpath,@function
        .size           $__internal_1_$__cuda_sm20_sqrt_rn_f32_slowpath,($__internal_2_$__cuda_sm3x_div_rn_noftz_f32_slowpath - $__internal_1_$__cuda_sm20_sqrt_rn_f32_slowpath)
$__internal_1_$__cuda_sm20_sqrt_rn_f32_slowpath:
[----:B------:R-:W-:-:S13]  /*22d30*/  LOP3.LUT P0, RZ, R0, 0x7fffffff, RZ, 0xc0, !PT ;  /* 0x7fffffff00ff7812 */ /* 0x000fda000780c0ff */
[----:B------:R-:W-:Y:S01]  /*22d40*/  @!P0 IMAD.MOV.U32 R3, RZ, RZ, R0 ;  /* 0x000000ffff038224 */ /* 0x000fe200078e0000 */
[----:B------:R-:W-:Y:S06]  /*22d50*/  @!P0 BRA `(.L_x_575) ;  /* 0x0000000000408947 */ /* 0x000fec0003800000 */
[----:B------:R-:W-:-:S13]  /*22d60*/  FSETP.GEU.FTZ.AND P0, PT, R0, RZ, PT ;  /* 0x000000ff0000720b */ /* 0x000fda0003f1e000 */
[----:B------:R-:W-:Y:S01]  /*22d70*/  @!P0 IMAD.MOV.U32 R3, RZ, RZ, 0x7fffffff ;  /* 0x7fffffffff038424 */ /* 0x000fe200078e00ff */
[----:B------:R-:W-:Y:S06]  /*22d80*/  @!P0 BRA `(.L_x_575) ;  /* 0x0000000000348947 */ /* 0x000fec0003800000 */
[----:B------:R-:W-:-:S13]  /*22d90*/  FSETP.GTU.FTZ.AND P0, PT, |R0|, +INF , PT ;  /* 0x7f8000000000780b */ /* 0x000fda0003f1c200 */
[----:B------:R-:W-:Y:S01]  /*22da0*/  @P0 FADD.FTZ R3, R0, 1 ;  /* 0x3f80000000030421 */ /* 0x000fe20000010000 */
[----:B------:R-:W-:Y:S06]  /*22db0*/  @P0 BRA `(.L_x_575) ;  /* 0x0000000000280947 */ /* 0x000fec0003800000 */
[----:B------:R-:W-:-:S13]  /*22dc0*/  FSETP.NEU.FTZ.AND P0, PT, |R0|, +INF , PT ;  /* 0x7f8000000000780b */ /* 0x000fda0003f1d200 */
[----:B------:R-:W-:-:S04]  /*22dd0*/  @P0 FFMA R4, R0, 1.84467440737095516160e+19, RZ ;  /* 0x5f80000000040823 */ /* 0x000fc800000000ff */
[----:B------:R-:W0:Y:S02]  /*22de0*/  @P0 MUFU.RSQ R3, R4 ;  /* 0x0000000400030308 */ /* 0x000e240000001400 */
[----:B0-----:R-:W-:Y:S01]  /*22df0*/  @P0 FMUL.FTZ R5, R4, R3 ;  /* 0x0000000304050220 */ /* 0x001fe20000410000 */
[----:B------:R-:W-:Y:S01]  /*22e00*/  @P0 FMUL.FTZ R10, R3, 0.5 ;  /* 0x3f000000030a0820 */ /* 0x000fe20000410000 */
[----:B------:R-:W-:Y:S02]  /*22e10*/  @!P0 MOV R3, R0 ;  /* 0x0000000000038202 */ /* 0x000fe40000000f00 */
[----:B------:R-:W-:-:S04]  /*22e20*/  @P0 FADD.FTZ R6, -R5, -RZ ;  /* 0x800000ff05060221 */ /* 0x000fc80000010100 */
[----:B------:R-:W-:-:S04]  /*22e30*/  @P0 FFMA R6, R5, R6, R4 ;  /* 0x0000000605060223 */ /* 0x000fc80000000004 */
[----:B------:R-:W-:-:S04]  /*22e40*/  @P0 FFMA R6, R6, R10, R5 ;  /* 0x0000000a06060223 */ /* 0x000fc80000000005 */
[----:B------:R-:W-:-:S07]  /*22e50*/  @P0 FMUL.FTZ R3, R6, 2.3283064365386962891e-10 ;  /* 0x2f80000006030820 */ /* 0x000fce0000410000 */
.L_x_575:
[----:B------:R-:W-:Y:S02]  /*22e60*/  HFMA2 R5, -RZ, RZ, 0, 0 ;  /* 0x00000000ff057431 */ /* 0x000fe400000001ff */
[----:B------:R-:W-:Y:S02]  /*22e70*/  IMAD.MOV.U32 R4, RZ, RZ, R21 ;  /* 0x000000ffff047224 */ /* 0x000fe400078e0015 */
[----:B------:R-:W-:Y:S02]  /*22e80*/  IMAD.MOV.U32 R0, RZ, RZ, R3 ;  /* 0x000000ffff007224 */ /* 0x000fe400078e0003 */
[----:B------:R-:W-:Y:S05]  /*22e90*/  RET.REL.NODEC R4 `(_Z15dirtymap_kernel10floatArrayS_S_S_f11chordParamsPf) ;  /* 0xfffffdd004587950 */ /* 0x000fea0003c3ffff */
        .weak           $__internal_2_$__cuda_sm3x_div_rn_noftz_f32_slowpath
        .type           $__internal_2_$__cuda_sm3x_div_rn_noftz_f32_slowpath,@function
        .size           $__internal_2_$__cuda_sm3x_div_rn_noftz_f32_slowpath,($_Z15dirtymap_kernel10floatArrayS_S_S_f11chordParamsPf$__internal_trig_reduction_slowpathd - $__internal_2_$__cuda_sm3x_div_rn_noftz_f32_slowpath)
$__internal_2_$__cuda_sm3x_div_rn_noftz_f32_slowpath:
[----:B------:R-:W-:Y:S01]  /*22ea0*/  SHF.R.U32.HI R69, RZ, 0x17, R5 ;  /* 0x00000017ff457819 */ /* 0x000fe20000011605 */
[----:B------:R-:W-:Y:S01]  /*22eb0*/  BSSY.RECONVERGENT B0, `(.L_x_576) ;  /* 0x0000062000007945 */ /* 0x000fe20003800200 */
[----:B------:R-:W-:Y:S02]  /*22ec0*/  SHF.R.U32.HI R68, RZ, 0x17, R4 ;  /* 0x00000017ff447819 */ /* 0x000fe40000011604 */
[----:B------:R-:W-:Y:S02]  /*22ed0*/  LOP3.LUT R78, R69, 0xff, RZ, 0xc0, !PT ;  /* 0x000000ff454e7812 */ /* 0x000fe400078ec0ff */
[----:B------:R-:W-:-:S03]  /*22ee0*/  LOP3.LUT R72, R68, 0xff, RZ, 0xc0, !PT ;  /* 0x000000ff44487812 */ /* 0x000fc600078ec0ff */
[----:B------:R-:W-:Y:S02]  /*22ef0*/  VIADD R70, R78, 0xffffffff ;  /* 0xffffffff4e467836 */ /* 0x000fe40000000000 */
[----:B------:R-:W-:-:S03]  /*22f00*/  VIADD R69, R72, 0xffffffff ;  /* 0xffffffff48457836 */ /* 0x000fc60000000000 */
[----:B------:R-:W-:-:S04]  /*22f10*/  ISETP.GT.U32.AND P0, PT, R70, 0xfd, PT ;  /* 0x000000fd4600780c */ /* 0x000fc80003f04070 */
[----:B------:R-:W-:-:S13]  /*22f20*/  ISETP.GT.U32.OR P0, PT, R69, 0xfd, P0 ;  /* 0x000000fd4500780c */ /* 0x000fda0000704470 */
[----:B------:R-:W-:Y:S01]  /*22f30*/  @!P0 MOV R68, RZ ;  /* 0x000000ff00448202 */ /* 0x000fe20000000f00 */
[----:B------:R-:W-:Y:S06]  /*22f40*/  @!P0 BRA `(.L_x_577) ;  /* 0x00000000005c8947 */ /* 0x000fec0003800000 */
[----:B------:R-:W-:Y:S02]  /*22f50*/  FSETP.GTU.FTZ.AND P0, PT, |R4|, +INF , PT ;  /* 0x7f8000000400780b */ /* 0x000fe40003f1c200 */
[----:B------:R-:W-:-:S04]  /*22f60*/  FSETP.GTU.FTZ.AND P1, PT, |R5|, +INF , PT ;  /* 0x7f8000000500780b */ /* 0x000fc80003f3c200 */
[----:B------:R-:W-:-:S13]  /*22f70*/  PLOP3.LUT P0, PT, P0, P1, PT, 0xf8, 0x8f ;  /* 0x00000000008f781c */ /* 0x000fda0000703f70 */
[----:B------:R-:W-:Y:S05]  /*22f80*/  @P0 BRA `(.L_x_578) ;  /* 0x00000004004c0947 */ /* 0x000fea0003800000 */
[----:B------:R-:W-:-:S13]  /*22f90*/  LOP3.LUT P0, RZ, R5, 0x7fffffff, R4, 0xc8, !PT ;  /* 0x7fffffff05ff7812 */ /* 0x000fda000780c804 */
[----:B------:R-:W-:Y:S05]  /*22fa0*/  @!P0 BRA `(.L_x_579) ;  /* 0x00000004003c8947 */ /* 0x000fea0003800000 */
[C---:B------:R-:W-:Y:S02]  /*22fb0*/  FSETP.NEU.FTZ.AND P1, PT, |R4|.reuse, +INF , PT ;  /* 0x7f8000000400780b */ /* 0x040fe40003f3d200 */
[----:B------:R-:W-:Y:S02]  /*22fc0*/  FSETP.NEU.FTZ.AND P0, PT, |R5|, +INF , PT ;  /* 0x7f8000000500780b */ /* 0x000fe40003f1d200 */
[----:B------:R-:W-:-:S11]  /*22fd0*/  FSETP.NEU.FTZ.AND P5, PT, |R4|, +INF , PT ;  /* 0x7f8000000400780b */ /* 0x000fd60003fbd200 */
[----:B------:R-:W-:Y:S05]  /*22fe0*/  @!P0 BRA !P1, `(.L_x_579) ;  /* 0x00000004002c8947 */ /* 0x000fea0004800000 */
[----:B------:R-:W-:-:S04]  /*22ff0*/  LOP3.LUT P1, RZ, R4, 0x7fffffff, RZ, 0xc0, !PT ;  /* 0x7fffffff04ff7812 */ /* 0x000fc8000782c0ff */
[----:B------:R-:W-:-:S13]  /*23000*/  PLOP3.LUT P1, PT, P0, P1, PT, 0x2f, 0xf2 ;  /* 0x0000000000f2781c */ /* 0x000fda0000722577 */
[----:B------:R-:W-:Y:S05]  /*23010*/  @P1 BRA `(.L_x_580) ;  /* 0x0000000400181947 */ /* 0x000fea0003800000 */
[----:B------:R-:W-:-:S04]  /*23020*/  LOP3.LUT P0, RZ, R5, 0x7fffffff, RZ, 0xc0, !PT ;  /* 0x7fffffff05ff7812 */ /* 0x000fc8000780c0ff */
[----:B------:R-:W-:-:S13]  /*23030*/  PLOP3.LUT P0, PT, P5, P0, PT, 0x2f, 0xf2 ;  /* 0x0000000000f2781c */ /* 0x000fda0002f00577 */
[----:B------:R-:W-:Y:S05]  /*23040*/  @P0 BRA `(.L_x_581) ;  /* 0x0000000400000947 */ /* 0x000fea0003800000 */
[----:B------:R-:W-:Y:S02]  /*23050*/  ISETP.GE.AND P0, PT, R69, RZ, PT ;  /* 0x000000ff4500720c */ /* 0x000fe40003f06270 */
[----:B------:R-:W-:-:S11]  /*23060*/  ISETP.GE.AND P1, PT, R70, RZ, PT ;  /* 0x000000ff4600720c */ /* 0x000fd60003f26270 */
[----:B------:R-:W-:Y:S02]  /*23070*/  @P0 IMAD.MOV.U32 R68, RZ, RZ, RZ ;  /* 0x000000ffff440224 */ /* 0x000fe400078e00ff */
[----:B------:R-:W-:Y:S01]  /*23080*/  @!P0 FFMA R4, R4, 1.84467440737095516160e+19, RZ ;  /* 0x5f80000004048823 */ /* 0x000fe200000000ff */
[----:B------:R-:W-:Y:S02]  /*23090*/  @!P0 IMAD.MOV.U32 R68, RZ, RZ, -0x40 ;  /* 0xffffffc0ff448424 */ /* 0x000fe400078e00ff */
[----:B------:R-:W-:-:S03]  /*230a0*/  @!P1 FFMA R5, R5, 1.84467440737095516160e+19, RZ ;  /* 0x5f80000005059823 */ /* 0x000fc600000000ff */
[----:B------:R-:W-:-:S07]  /*230b0*/  @!P1 IADD3 R68, PT, PT, R68, 0x40, RZ ;  /* 0x0000004044449810 */ /* 0x000fce0007ffe0ff */
.L_x_577:
[----:B------:R-:W-:Y:S01]  /*230c0*/  LEA R70, R78, 0xc0800000, 0x17 ;  /* 0xc08000004e467811 */ /* 0x000fe200078eb8ff */
[----:B------:R-:W-:Y:S04]  /*230d0*/  BSSY.RECONVERGENT B1, `(.L_x_582) ;  /* 0x0000036000017945 */ /* 0x000fe80003800200 */
[----:B------:R-:W-:Y:S02]  /*230e0*/  IMAD.IADD R70, R5, 0x1, -R70 ;  /* 0x0000000105467824 */ /* 0x000fe400078e0a46 */
[----:B------:R-:W-:Y:S02]  /*230f0*/  VIADD R5, R72, 0xffffff81 ;  /* 0xffffff8148057836 */ /* 0x000fe40000000000 */
[----:B------:R-:W0:Y:S01]  /*23100*/  MUFU.RCP R69, R70 ;  /* 0x0000004600457308 */ /* 0x000e220000001000 */
[----:B------:R-:W-:Y:S01]  /*23110*/  FADD.FTZ R71, -R70, -RZ ;  /* 0x800000ff46477221 */ /* 0x000fe20000010100 */
[C---:B------:R-:W-:Y:S01]  /*23120*/  IMAD R4, R5.reuse, -0x800000, R4 ;  /* 0xff80000005047824 */ /* 0x040fe200078e0204 */
[----:B------:R-:W-:-:S04]  /*23130*/  IADD3 R5, PT, PT, R5, 0x7f, -R78 ;  /* 0x0000007f05057810 */ /* 0x000fc80007ffe84e */
[----:B------:R-:W-:Y:S01]  /*23140*/  IADD3 R5, PT, PT, R5, R68, RZ ;  /* 0x0000004405057210 */ /* 0x000fe20007ffe0ff */
[----:B0-----:R-:W-:-:S04]  /*23150*/  FFMA R72, R69, R71, 1 ;  /* 0x3f80000045487423 */ /* 0x001fc80000000047 */
[----:B------:R-:W-:-:S04]  /*23160*/  FFMA R80, R69, R72, R69 ;  /* 0x0000004845507223 */ /* 0x000fc80000000045 */
[----:B------:R-:W-:-:S04]  /*23170*/  FFMA R69, R4, R80, RZ ;  /* 0x0000005004457223 */ /* 0x000fc800000000ff */
[----:B------:R-:W-:-:S04]  /*23180*/  FFMA R72, R71, R69, R4 ;  /* 0x0000004547487223 */ /* 0x000fc80000000004 */
[----:B------:R-:W-:-:S04]  /*23190*/  FFMA R73, R80, R72, R69 ;  /* 0x0000004850497223 */ /* 0x000fc80000000045 */
[----:B------:R-:W-:-:S04]  /*231a0*/  FFMA R72, R71, R73, R4 ;  /* 0x0000004947487223 */ /* 0x000fc80000000004 */
[----:B------:R-:W-:-:S05]  /*231b0*/  FFMA R69, R80, R72, R73 ;  /* 0x0000004850457223 */ /* 0x000fca0000000049 */
[----:B------:R-:W-:-:S04]  /*231c0*/  SHF.R.U32.HI R4, RZ, 0x17, R69 ;  /* 0x00000017ff047819 */ /* 0x000fc80000011645 */
[----:B------:R-:W-:-:S05]  /*231d0*/  LOP3.LUT R4, R4, 0xff, RZ, 0xc0, !PT ;  /* 0x000000ff04047812 */ /* 0x000fca00078ec0ff */
[----:B------:R-:W-:-:S04]  /*231e0*/  IMAD.IADD R70, R4, 0x1, R5 ;  /* 0x0000000104467824 */ /* 0x000fc800078e0205 */
[----:B------:R-:W-:-:S05]  /*231f0*/  VIADD R4, R70, 0xffffffff ;  /* 0xffffffff46047836 */ /* 0x000fca0000000000 */
[----:B------:R-:W-:-:S13]  /*23200*/  ISETP.GE.U32.AND P0, PT, R4, 0xfe, PT ;  /* 0x000000fe0400780c */ /* 0x000fda0003f06070 */
[----:B------:R-:W-:Y:S05]  /*23210*/  @!P0 BRA `(.L_x_583) ;  /* 0x0000000000808947 */ /* 0x000fea0003800000 */
[----:B------:R-:W-:-:S13]  /*23220*/  ISETP.GT.AND P0, PT, R70, 0xfe, PT ;  /* 0x000000fe4600780c */ /* 0x000fda0003f04270 */
[----:B------:R-:W-:Y:S05]  /*23230*/  @P0 BRA `(.L_x_584) ;  /* 0x00000000006c0947 */ /* 0x000fea0003800000 */
[----:B------:R-:W-:-:S13]  /*23240*/  ISETP.GE.AND P0, PT, R70, 0x1, PT ;  /* 0x000000014600780c */ /* 0x000fda0003f06270 */
[----:B------:R-:W-:Y:S05]  /*23250*/  @P0 BRA `(.L_x_585) ;  /* 0x0000000000740947 */ /* 0x000fea0003800000 */
[----:B------:R-:W-:Y:S02]  /*23260*/  ISETP.GE.AND P0, PT, R70, -0x18, PT ;  /* 0xffffffe84600780c */ /* 0x000fe40003f06270 */
[----:B------:R-:W-:-:S11]  /*23270*/  LOP3.LUT R69, R69, 0x80000000, RZ, 0xc0, !PT ;  /* 0x8000000045457812 */ /* 0x000fd600078ec0ff */
[----:B------:R-:W-:Y:S05]  /*23280*/  @!P0 BRA `(.L_x_585) ;  /* 0x0000000000688947 */ /* 0x000fea0003800000 */
[-CC-:B------:R-:W-:Y:S01]  /*23290*/  FFMA.RZ R4, R80, R72.reuse, R73.reuse ;  /* 0x0000004850047223 */ /* 0x180fe2000000c049 */
[----:B------:R-:W-:Y:S01]  /*232a0*/  IADD3 R71, PT, PT, R70, 0x20, RZ ;  /* 0x0000002046477810 */ /* 0x000fe20007ffe0ff */
[-CC-:B------:R-:W-:Y:S01]  /*232b0*/  FFMA.RM R5, R80, R72.reuse, R73.reuse ;  /* 0x0000004850057223 */ /* 0x180fe20000004049 */
[----:B------:R-:W-:Y:S02]  /*232c0*/  ISETP.NE.AND P1, PT, R70, RZ, PT ;  /* 0x000000ff4600720c */ /* 0x000fe40003f25270 */
[----:B------:R-:W-:Y:S01]  /*232d0*/  LOP3.LUT R68, R4, 0x7fffff, RZ, 0xc0, !PT ;  /* 0x007fffff04447812 */ /* 0x000fe200078ec0ff */
[----:B------:R-:W-:Y:S01]  /*232e0*/  FFMA.RP R4, R80, R72, R73 ;  /* 0x0000004850047223 */ /* 0x000fe20000008049 */
[----:B------:R-:W-:Y:S01]  /*232f0*/  IMAD.MOV R73, RZ, RZ, -R70 ;  /* 0x000000ffff497224 */ /* 0x000fe200078e0a46 */
[----:B------:R-:W-:Y:S02]  /*23300*/  ISETP.NE.AND P0, PT, R70, RZ, PT ;  /* 0x000000ff4600720c */ /* 0x000fe40003f05270 */
[----:B------:R-:W-:-:S02]  /*23310*/  LOP3.LUT R68, R68, 0x800000, RZ, 0xfc, !PT ;  /* 0x0080000044447812 */ /* 0x000fc400078efcff */
[----:B------:R-:W-:Y:S02]  /*23320*/  SEL R73, R73, RZ, P1 ;  /* 0x000000ff49497207 */ /* 0x000fe40000800000 */
[----:B------:R-:W-:Y:S02]  /*23330*/  SHF.L.U32 R71, R68, R71, RZ ;  /* 0x0000004744477219 */ /* 0x000fe400000006ff */
[----:B------:R-:W-:Y:S02]  /*23340*/  FSETP.NEU.FTZ.AND P1, PT, R4, R5, PT ;  /* 0x000000050400720b */ /* 0x000fe40003f3d000 */
[----:B------:R-:W-:Y:S02]  /*23350*/  ISETP.NE.AND P0, PT, R71, RZ, P0 ;  /* 0x000000ff4700720c */ /* 0x000fe40000705270 */
[----:B------:R-:W-:Y:S02]  /*23360*/  SHF.R.U32.HI R73, RZ, R73, R68 ;  /* 0x00000049ff497219 */ /* 0x000fe40000011644 */
[----:B------:R-:W-:-:S02]  /*23370*/  PLOP3.LUT P0, PT, P1, P0, PT, 0xf8, 0x8f ;  /* 0x00000000008f781c */ /* 0x000fc40000f01f70 */
[----:B------:R-:W-:Y:S02]  /*23380*/  SHF.R.U32.HI R5, RZ, 0x1, R73 ;  /* 0x00000001ff057819 */ /* 0x000fe40000011649 */
[----:B------:R-:W-:-:S04]  /*23390*/  SEL R4, RZ, 0x1, !P0 ;  /* 0x00000001ff047807 */ /* 0x000fc80004000000 */
[----:B------:R-:W-:-:S04]  /*233a0*/  LOP3.LUT R4, R4, 0x1, R5, 0xf8, !PT ;  /* 0x0000000104047812 */ /* 0x000fc800078ef805 */
[----:B------:R-:W-:-:S05]  /*233b0*/  LOP3.LUT R4, R4, R73, RZ, 0xc0, !PT ;  /* 0x0000004904047212 */ /* 0x000fca00078ec0ff */
[----:B------:R-:W-:-:S05]  /*233c0*/  IMAD.IADD R4, R5, 0x1, R4 ;  /* 0x0000000105047824 */ /* 0x000fca00078e0204 */
[----:B------:R-:W-:Y:S01]  /*233d0*/  LOP3.LUT R69, R4, R69, RZ, 0xfc, !PT ;  /* 0x0000004504457212 */ /* 0x000fe200078efcff */
[----:B------:R-:W-:Y:S06]  /*233e0*/  BRA `(.L_x_585) ;  /* 0x0000000000107947 */ /* 0x000fec0003800000 */
.L_x_584:
[----:B------:R-:W-:-:S04]  /*233f0*/  LOP3.LUT R69, R69, 0x80000000, RZ, 0xc0, !PT ;  /* 0x8000000045457812 */ /* 0x000fc800078ec0ff */
[----:B------:R-:W-:Y:S01]  /*23400*/  LOP3.LUT R69, R69, 0x7f800000, RZ, 0xfc, !PT ;  /* 0x7f80000045457812 */ /* 0x000fe200078efcff */
[----:B------:R-:W-:Y:S06]  /*23410*/  BRA `(.L_x_585) ;  /* 0x0000000000047947 */ /* 0x000fec0003800000 */
.L_x_583:
[----:B------:R-:W-:-:S07]  /*23420*/  LEA R69, R5, R69, 0x17 ;  /* 0x0000004505457211 */ /* 0x000fce00078eb8ff */
.L_x_585:
[----:B------:R-:W-:Y:S05]  /*23430*/  BSYNC.RECONVERGENT B1 ;  /* 0x0000000000017941 */ /* 0x000fea0003800200 */
.L_x_582:
[----:B------:R-:W-:Y:S05]  /*23440*/  BRA `(.L_x_586) ;  /* 0x0000000000207947 */ /* 0x000fea0003800000 */
.L_x_581:
[----:B------:R-:W-:-:S04]  /*23450*/  LOP3.LUT R4, R5, 0x80000000, R4, 0x48, !PT ;  /* 0x8000000005047812 */ /* 0x000fc800078e4804 */
[----:B------:R-:W-:Y:S01]  /*23460*/  LOP3.LUT R69, R4, 0x7f800000, RZ, 0xfc, !PT ;  /* 0x7f80000004457812 */ /* 0x000fe200078efcff */
[----:B------:R-:W-:Y:S06]  /*23470*/  BRA `(.L_x_586) ;  /* 0x0000000000147947 */ /* 0x000fec0003800000 */
.L_x_580:
[----:B------:R-:W-:Y:S01]  /*23480*/  LOP3.LUT R69, R5, 0x80000000, R4, 0x48, !PT ;  /* 0x8000000005457812 */ /* 0x000fe200078e4804 */
[----:B------:R-:W-:Y:S06]  /*23490*/  BRA `(.L_x_586) ;  /* 0x00000000000c7947 */ /* 0x000fec0003800000 */
.L_x_579:
[----:B------:R-:W0:Y:S01]  /*234a0*/  MUFU.RSQ R69, -QNAN ;  /* 0xffc0000000457908 */ /* 0x000e220000001400 */
[----:B------:R-:W-:Y:S05]  /*234b0*/  BRA `(.L_x_586) ;  /* 0x0000000000047947 */ /* 0x000fea0003800000 */
.L_x_578:
[----:B------:R-:W-:-:S07]  /*234c0*/  FADD.FTZ R69, R4, R5 ;  /* 0x0000000504457221 */ /* 0x000fce0000010000 */
.L_x_586:
[----:B------:R-:W-:Y:S05]  /*234d0*/  BSYNC.RECONVERGENT B0 ;  /* 0x0000000000007941 */ /* 0x000fea0003800200 */
.L_x_576:
[----:B------:R-:W-:Y:S02]  /*234e0*/  IMAD.MOV.U32 R4, RZ, RZ, R74 ;  /* 0x000000ffff047224 */ /* 0x000fe400078e004a */
[----:B------:R-:W-:-:S04]  /*234f0*/  IMAD.MOV.U32 R5, RZ, RZ, 0x0 ;  /* 0x00000000ff057424 */ /* 0x000fc800078e00ff */
[----:B0-----:R-:W-:Y:S05]  /*23500*/  RET.REL.NODEC R4 `(_Z15dirtymap_kernel10floatArrayS_S_S_f11chordParamsPf) ;  /* 0xfffffdc804bc7950 */ /* 0x001fea0003c3ffff */
        .type           $_Z15dirtymap_kernel10floatArrayS_S_S_f11chordParamsPf$__internal_trig_reduction_slowpathd,@function
        .size           $_Z15dirtymap_kernel10floatArrayS_S_S_f11chordParamsPf$__internal_trig_reduction_slowpathd,(.L_x_598 - $_Z15dirtymap_kernel10floatArrayS_S_S_f11chordParamsPf$__internal_trig_reduction_slowpathd)
$_Z15dirtymap_kernel10floatArrayS_S_S_f11chordParamsPf$__internal_trig_reduction_slowpathd:
[--C-:B------:R-:W-:Y:S01]  /*23510*/  SHF.R.U32.HI R10, RZ, 0x14, R36.reuse ;  /* 0x00000014ff0a7819 */ /* 0x100fe20000011624 */
[----:B------:R-:W-:Y:S01]  /*23520*/  HFMA2 R0, -RZ, RZ, 0, 0 ;  /* 0x00000000ff007431 */ /* 0x000fe200000001ff */
[----:B------:R-:W-:Y:S01]  /*23530*/  MOV R6, R12 ;  /* 0x0000000c00067202 */ /* 0x000fe20000000f00 */
[----:B------:R-:W-:Y:S01]  /*23540*/  IMAD.MOV.U32 R7, RZ, RZ, R36 ;  /* 0x000000ffff077224 */ /* 0x000fe200078e0024 */
[----:B------:R-:W-:-:S04]  /*23550*/  LOP3.LUT R3, R10, 0x7ff, RZ, 0xc0, !PT ;  /* 0x000007ff0a037812 */ /* 0x000fc800078ec0ff */
[----:B------:R-:W-:-:S13]  /*23560*/  ISETP.NE.AND P0, PT, R3, 0x7ff, PT ;  /* 0x000007ff0300780c */ /* 0x000fda0003f05270 */
[----:B------:R-:W-:Y:S05]  /*23570*/  @!P0 BRA `(.L_x_587) ;  /* 0x0000000800488947 */ /* 0x000fea0003800000 */
[----:B------:R-:W-:Y:S01]  /*23580*/  VIADD R0, R3, 0xfffffc00 ;  /* 0xfffffc0003007836 */ /* 0x000fe20000000000 */
[----:B------:R-:W-:Y:S01]  /*23590*/  BSSY.RECONVERGENT B3, `(.L_x_588) ;  /* 0x000002f000037945 */ /* 0x000fe20003800200 */
[----:B------:R-:W-:-:S03]  /*235a0*/  CS2R R38, SRZ ;  /* 0x0000000000267805 */ /* 0x000fc6000001ff00 */
[----:B------:R-:W-:Y:S02]  /*235b0*/  SHF.R.U32.HI R12, RZ, 0x6, R0 ;  /* 0x00000006ff0c7819 */ /* 0x000fe40000011600 */
[----:B------:R-:W-:Y:S02]  /*235c0*/  ISETP.GE.U32.AND P0, PT, R0, 0x80, PT ;  /* 0x000000800000780c */ /* 0x000fe40003f06070 */
[C---:B------:R-:W-:Y:S02]  /*235d0*/  IADD3 R0, PT, PT, -R12.reuse, 0x13, RZ ;  /* 0x000000130c007810 */ /* 0x040fe40007ffe1ff */
[----:B------:R-:W-:Y:S02]  /*235e0*/  IADD3 R3, PT, PT, -R12, 0xf, RZ ;  /* 0x0000000f0c037810 */ /* 0x000fe40007ffe1ff */
[----:B------:R-:W-:Y:S02]  /*235f0*/  SEL R14, R0, 0x12, P0 ;  /* 0x00000012000e7807 */ /* 0x000fe40000000000 */
[----:B------:R-:W-:-:S02]  /*23600*/  IADD3 R0, PT, PT, R1, 0x50, RZ ;  /* 0x0000005001007810 */ /* 0x000fc40007ffe0ff */
[----:B------:R-:W-:-:S13]  /*23610*/  ISETP.GE.AND P0, PT, R3, R14, PT ;  /* 0x0000000e0300720c */ /* 0x000fda0003f06270 */
[----:B------:R-:W-:Y:S05]  /*23620*/  @P0 BRA `(.L_x_589) ;  /* 0x0000000000940947 */ /* 0x000fea0003800000 */
[----:B------:R-:W0:Y:S01]  /*23630*/  LDC.64 R44, c[0x0][0x358] ;  /* 0x0000d600ff2c7b82 */ /* 0x000e220000000a00 */
[C---:B------:R-:W-:Y:S01]  /*23640*/  SHF.L.U64.HI R4, R6.reuse, 0xb, R7 ;  /* 0x0000000b06047819 */ /* 0x040fe20000010207 */
[----:B------:R-:W-:Y:S01]  /*23650*/  BSSY.RECONVERGENT B4, `(.L_x_590) ;  /* 0x0000021000047945 */ /* 0x000fe20003800200 */
[----:B------:R-:W-:Y:S01]  /*23660*/  MOV R11, R3 ;  /* 0x00000003000b7202 */ /* 0x000fe20000000f00 */
[----:B------:R-:W-:Y:S01]  /*23670*/  IMAD.SHL.U32 R15, R6, 0x800, RZ ;  /* 0x00000800060f7824 */ /* 0x000fe200078e00ff */
[----:B------:R-:W-:Y:S01]  /*23680*/  IADD3 R3, PT, PT, RZ, -R12, -R14 ;  /* 0x8000000cff037210 */ /* 0x000fe20007ffe80e */
[----:B------:R-:W-:Y:S01]  /*23690*/  IMAD.MOV.U32 R9, RZ, RZ, RZ ;  /* 0x000000ffff097224 */ /* 0x000fe200078e00ff */
[----:B------:R-:W-:Y:S02]  /*236a0*/  CS2R R38, SRZ ;  /* 0x0000000000267805 */ /* 0x000fe4000001ff00 */
[----:B------:R-:W-:-:S07]  /*236b0*/  LOP3.LUT R41, R4, 0x80000000, RZ, 0xfc, !PT ;  /* 0x8000000004297812 */ /* 0x000fce00078efcff */
.L_x_591:
[----:B------:R-:W1:Y:S01]  /*236c0*/  LDC.64 R4, c[0x4][0x40] ;  /* 0x01001000ff047b82 */ /* 0x000e620000000a00 */
[----:B0-----:R-:W-:Y:S02]  /*236d0*/  R2UR UR4, R44 ;  /* 0x000000002c0472ca */ /* 0x001fe400000e0000 */
[----:B------:R-:W-:Y:S01]  /*236e0*/  R2UR UR5, R45 ;  /* 0x000000002d0572ca */ /* 0x000fe200000e0000 */
[----:B-1----:R-:W-:-:S12]  /*236f0*/  IMAD.WIDE R4, R11, 0x8, R4 ;  /* 0x000000080b047825 */ /* 0x002fd800078e0204 */
[----:B------:R-:W2:Y:S01]  /*23700*/  LDG.E.64.CONSTANT R4, desc[UR4][R4.64] ;  /* 0x0000000404047981 */ /* 0x000ea2000c1e9b00 */
[----:B------:R-:W-:Y:S02]  /*23710*/  IADD3 R3, PT, PT, R3, 0x1, RZ ;  /* 0x0000000103037810 */ /* 0x000fe40007ffe0ff */
[----:B------:R-:W-:Y:S01]  /*23720*/  IADD3 R11, PT, PT, R11, 0x1, RZ ;  /* 0x000000010b0b7810 */ /* 0x000fe20007ffe0ff */
[----:B--2---:R-:W-:-:S04]  /*23730*/  IMAD.WIDE.U32 R6, P2, R4, R15, R38 ;  /* 0x0000000f04067225 */ /* 0x004fc80007840026 */
[----:B------:R-:W-:Y:S02]  /*23740*/  IMAD R13, R4, R41, RZ ;  /* 0x00000029040d7224 */ /* 0x000fe400078e02ff */
[CC--:B------:R-:W-:Y:S02]  /*23750*/  IMAD R38, R5.reuse, R15.reuse, RZ ;  /* 0x0000000f05267224 */ /* 0x0c0fe400078e02ff */
[----:B------:R-:W-:Y:S01]  /*23760*/  IMAD.HI.U32 R39, R5, R15, RZ ;  /* 0x0000000f05277227 */ /* 0x000fe200078e00ff */
[----:B------:R-:W-:Y:S02]  /*23770*/  IADD3 R7, P0, PT, R13, R7, RZ ;  /* 0x000000070d077210 */ /* 0x000fe40007f1e0ff */
[----:B------:R-:W-:Y:S01]  /*23780*/  LEA R13, R9, R0, 0x3 ;  /* 0x00000000090d7211 */ /* 0x000fe200078e18ff */
[----:B------:R-:W-:Y:S01]  /*23790*/  IMAD.HI.U32 R42, R5, R41, RZ ;  /* 0x00000029052a7227 */ /* 0x000fe200078e00ff */
[----:B------:R-:W-:-:S03]  /*237a0*/  IADD3 R7, P1, PT, R38, R7, RZ ;  /* 0x0000000726077210 */ /* 0x000fc60007f3e0ff */
[-C--:B------:R-:W-:Y:S02]  /*237b0*/  IMAD.HI.U32 R38, R4, R41.reuse, RZ ;  /* 0x0000002904267227 */ /* 0x080fe400078e00ff */
[----:B------:R1:W-:Y:S02]  /*237c0*/  STL.64 [R13], R6 ;  /* 0x000000060d007387 */ /* 0x0003e40000100a00 */
[----:B------:R-:W-:Y:S02]  /*237d0*/  IMAD.X R4, RZ, RZ, R38, P2 ;  /* 0x000000ffff047224 */ /* 0x000fe400010e0626 */
[----:B------:R-:W-:Y:S02]  /*237e0*/  IMAD R5, R5, R41, RZ ;  /* 0x0000002905057224 */ /* 0x000fe400078e02ff */
[----:B------:R-:W-:Y:S01]  /*237f0*/  VIADD R9, R9, 0x1 ;  /* 0x0000000109097836 */ /* 0x000fe20000000000 */
[----:B------:R-:W-:-:S04]  /*23800*/  IADD3.X R4, P0, PT, R39, R4, RZ, P0, !PT ;  /* 0x0000000427047210 */ /* 0x000fc8000071e4ff */
[----:B------:R-:W-:Y:S01]  /*23810*/  IADD3.X R38, P1, PT, R5, R4, RZ, P1, !PT ;  /* 0x0000000405267210 */ /* 0x000fe20000f3e4ff */
[----:B------:R-:W-:Y:S01]  /*23820*/  IMAD.X R4, RZ, RZ, R42, P0 ;  /* 0x000000ffff047224 */ /* 0x000fe200000e062a */
[----:B------:R-:W-:-:S04]  /*23830*/  ISETP.NE.AND P0, PT, R3, -0xf, PT ;  /* 0xfffffff10300780c */ /* 0x000fc80003f05270 */
[----:B------:R-:W-:-:S09]  /*23840*/  IADD3.X R39, PT, PT, RZ, R4, RZ, P1, !PT ;  /* 0x00000004ff277210 */ /* 0x000fd20000ffe4ff */
[----:B-1----:R-:W-:Y:S05]  /*23850*/  @P0 BRA `(.L_x_591) ;  /* 0xfffffffc00980947 */ /* 0x002fea000383ffff */
[----:B------:R-:W-:Y:S05]  /*23860*/  BSYNC.RECONVERGENT B4 ;  /* 0x0000000000047941 */ /* 0x000fea0003800200 */
.L_x_590:
[----:B------:R-:W-:-:S07]  /*23870*/  IMAD.MOV.U32 R3, RZ, RZ, R14 ;  /* 0x000000ffff037224 */ /* 0x000fce00078e000e */
.L_x_589:
[----:B------:R-:W-:Y:S05]  /*23880*/  BSYNC.RECONVERGENT B3 ;  /* 0x0000000000037941 */ /* 0x000fea0003800200 */
.L_x_588:
[----:B------:R-:W-:Y:S02]  /*23890*/  LOP3.LUT P0, R45, R10, 0x3f, RZ, 0xc0, !PT ;  /* 0x0000003f0a2d7812 */ /* 0x000fe4000780c0ff */
[----:B------:R-:W-:-:S05]  /*238a0*/  IADD3 R41, PT, PT, R12, R3, RZ ;  /* 0x000000030c297210 */ /* 0x000fca0007ffe0ff */
[----:B------:R-:W-:-:S05]  /*238b0*/  IMAD.U32 R41, R41, 0x8, R0 ;  /* 0x0000000829297824 */ /* 0x000fca00078e0000 */
[----:B------:R0:W-:Y:S04]  /*238c0*/  STL.64 [R41+-0x78], R38 ;  /* 0xffff882629007387 */ /* 0x0001e80000100a00 */
[----:B------:R-:W2:Y:S04]  /*238d0*/  @P0 LDL.64 R4, [R1+0x58] ;  /* 0x0000580001040983 */ /* 0x000ea80000100a00 */
[----:B------:R-:W3:Y:S04]  /*238e0*/  LDL.64 R14, [R1+0x60] ;  /* 0x00006000010e7983 */ /* 0x000ee80000100a00 */
[----:B------:R-:W4:Y:S01]  /*238f0*/  LDL.64 R12, [R1+0x68] ;  /* 0x00006800010c7983 */ /* 0x000f220000100a00 */
[----:B------:R-:W-:Y:S01]  /*23900*/  @P0 LOP3.LUT R0, R45, 0x3f, RZ, 0x3c, !PT ;  /* 0x0000003f2d000812 */ /* 0x000fe200078e3cff */
[----:B------:R-:W-:Y:S01]  /*23910*/  BSSY.RECONVERGENT B3, `(.L_x_592) ;  /* 0x0000034000037945 */ /* 0x000fe20003800200 */
[----:B--2---:R-:W-:-:S02]  /*23920*/  @P0 SHF.R.U64 R3, R4, 0x1, R5 ;  /* 0x0000000104030819 */ /* 0x004fc40000001205 */
[----:B------:R-:W-:Y:S02]  /*23930*/  @P0 SHF.R.U32.HI R5, RZ, 0x1, R5 ;  /* 0x00000001ff050819 */ /* 0x000fe40000011605 */
[CC--:B---3--:R-:W-:Y:S02]  /*23940*/  @P0 SHF.L.U32 R6, R14.reuse, R45.reuse, RZ ;  /* 0x0000002d0e060219 */ /* 0x0c8fe400000006ff */
[----:B------:R-:W-:Y:S02]  /*23950*/  @P0 SHF.R.U64 R3, R3, R0, R5 ;  /* 0x0000000003030219 */ /* 0x000fe40000001205 */
[--C-:B------:R-:W-:Y:S02]  /*23960*/  @P0 SHF.R.U32.HI R11, RZ, 0x1, R15.reuse ;  /* 0x00000001ff0b0819 */ /* 0x100fe4000001160f */
[C-C-:B------:R-:W-:Y:S02]  /*23970*/  @P0 SHF.R.U64 R9, R14.reuse, 0x1, R15.reuse ;  /* 0x000000010e090819 */ /* 0x140fe4000000120f */
[----:B------:R-:W-:-:S02]  /*23980*/  @P0 SHF.L.U64.HI R7, R14, R45, R15 ;  /* 0x0000002d0e070219 */ /* 0x000fc4000001020f */
[-C--:B------:R-:W-:Y:S02]  /*23990*/  @P0 SHF.R.U32.HI R4, RZ, R0.reuse, R5 ;  /* 0x00000000ff040219 */ /* 0x080fe40000011605 */
[----:B------:R-:W-:Y:S02]  /*239a0*/  @P0 LOP3.LUT R14, R6, R3, RZ, 0xfc, !PT ;  /* 0x00000003060e0212 */ /* 0x000fe400078efcff */
[CC--:B----4-:R-:W-:Y:S02]  /*239b0*/  @P0 SHF.L.U32 R5, R12.reuse, R45.reuse, RZ ;  /* 0x0000002d0c050219 */ /* 0x0d0fe400000006ff */
[----:B------:R-:W-:Y:S02]  /*239c0*/  @P0 SHF.R.U64 R10, R9, R0, R11 ;  /* 0x00000000090a0219 */ /* 0x000fe4000000120b */
[----:B------:R-:W-:Y:S02]  /*239d0*/  @P0 LOP3.LUT R15, R7, R4, RZ, 0xfc, !PT ;  /* 0x00000004070f0212 */ /* 0x000fe400078efcff */
[----:B------:R-:W-:-:S02]  /*239e0*/  @P0 SHF.L.U64.HI R3, R12, R45, R13 ;  /* 0x0000002d0c030219 */ /* 0x000fc4000001020d */
[----:B------:R-:W-:Y:S02]  /*239f0*/  @P0 SHF.R.U32.HI R0, RZ, R0, R11 ;  /* 0x00000000ff000219 */ /* 0x000fe4000001160b */
[C---:B------:R-:W-:Y:S02]  /*23a00*/  SHF.L.U32 R7, R14.reuse, 0x2, RZ ;  /* 0x000000020e077819 */ /* 0x040fe400000006ff */
[----:B------:R-:W-:Y:S02]  /*23a10*/  @P0 LOP3.LUT R12, R5, R10, RZ, 0xfc, !PT ;  /* 0x0000000a050c0212 */ /* 0x000fe400078efcff */
[----:B------:R-:W-:Y:S02]  /*23a20*/  SHF.L.U64.HI R14, R14, 0x2, R15 ;  /* 0x000000020e0e7819 */ /* 0x000fe4000001020f */
[----:B------:R-:W-:Y:S02]  /*23a30*/  @P0 LOP3.LUT R13, R3, R0, RZ, 0xfc, !PT ;  /* 0x00000000030d0212 */ /* 0x000fe400078efcff */
[----:B------:R-:W-:-:S02]  /*23a40*/  SHF.L.W.U32.HI R15, R15, 0x2, R12 ;  /* 0x000000020f0f7819 */ /* 0x000fc40000010e0c */
[----:B------:R-:W-:Y:S02]  /*23a50*/  IADD3 RZ, P0, PT, RZ, -R7, RZ ;  /* 0x80000007ffff7210 */ /* 0x000fe40007f1e0ff */
[----:B------:R-:W-:Y:S02]  /*23a60*/  LOP3.LUT R3, RZ, R14, RZ, 0x33, !PT ;  /* 0x0000000eff037212 */ /* 0x000fe400078e33ff */
[----:B------:R-:W-:Y:S02]  /*23a70*/  SHF.L.W.U32.HI R0, R12, 0x2, R13 ;  /* 0x000000020c007819 */ /* 0x000fe40000010e0d */
[----:B------:R-:W-:Y:S02]  /*23a80*/  LOP3.LUT R4, RZ, R15, RZ, 0x33, !PT ;  /* 0x0000000fff047212 */ /* 0x000fe400078e33ff */
[----:B------:R-:W-:Y:S02]  /*23a90*/  IADD3.X R3, P0, PT, RZ, R3, RZ, P0, !PT ;  /* 0x00000003ff037210 */ /* 0x000fe4000071e4ff */
[----:B------:R-:W-:-:S02]  /*23aa0*/  LOP3.LUT R5, RZ, R0, RZ, 0x33, !PT ;  /* 0x00000000ff057212 */ /* 0x000fc400078e33ff */
[----:B------:R-:W-:Y:S02]  /*23ab0*/  IADD3.X R4, P1, PT, RZ, R4, RZ, P0, !PT ;  /* 0x00000004ff047210 */ /* 0x000fe4000073e4ff */
[----:B------:R-:W-:-:S03]  /*23ac0*/  ISETP.GT.U32.AND P2, PT, R15, -0x1, PT ;  /* 0xffffffff0f00780c */ /* 0x000fc60003f44070 */
[----:B------:R-:W-:Y:S01]  /*23ad0*/  IMAD.X R5, RZ, RZ, R5, P1 ;  /* 0x000000ffff057224 */ /* 0x000fe200008e0605 */
[----:B------:R-:W-:-:S04]  /*23ae0*/  ISETP.GT.AND.EX P0, PT, R0, -0x1, PT, P2 ;  /* 0xffffffff0000780c */ /* 0x000fc80003f04320 */
[----:B------:R-:W-:Y:S02]  /*23af0*/  SEL R9, R0, R5, P0 ;  /* 0x0000000500097207 */ /* 0x000fe40000000000 */
[----:B------:R-:W-:Y:S02]  /*23b00*/  SEL R10, R15, R4, P0 ;  /* 0x000000040f0a7207 */ /* 0x000fe40000000000 */
[----:B------:R-:W-:Y:S02]  /*23b10*/  ISETP.NE.U32.AND P1, PT, R9, RZ, PT ;  /* 0x000000ff0900720c */ /* 0x000fe40003f25070 */
[----:B------:R-:W-:Y:S02]  /*23b20*/  SEL R14, R14, R3, P0 ;  /* 0x000000030e0e7207 */ /* 0x000fe40000000000 */
[----:B------:R-:W-:Y:S01]  /*23b30*/  SEL R4, R10, R9, !P1 ;  /* 0x000000090a047207 */ /* 0x000fe20004800000 */
[----:B------:R-:W-:-:S05]  /*23b40*/  @!P0 IMAD.MOV R7, RZ, RZ, -R7 ;  /* 0x000000ffff078224 */ /* 0x000fca00078e0a07 */
[----:B------:R-:W1:Y:S02]  /*23b50*/  FLO.U32 R4, R4 ;  /* 0x0000000400047300 */ /* 0x000e6400000e0000 */
[C---:B-1----:R-:W-:Y:S02]  /*23b60*/  IADD3 R5, PT, PT, -R4.reuse, 0x1f, RZ ;  /* 0x0000001f04057810 */ /* 0x042fe40007ffe1ff */
[----:B------:R-:W-:Y:S02]  /*23b70*/  IADD3 R6, PT, PT, -R4, 0x3f, RZ ;  /* 0x0000003f04067810 */ /* 0x000fe40007ffe1ff */
[----:B------:R-:W-:-:S04]  /*23b80*/  @P1 IADD3 R6, PT, PT, R5, RZ, RZ ;  /* 0x000000ff05061210 */ /* 0x000fc80007ffe0ff */
[----:B------:R-:W-:-:S13]  /*23b90*/  ISETP.NE.AND P1, PT, R6, RZ, PT ;  /* 0x000000ff0600720c */ /* 0x000fda0003f25270 */
[----:B0-----:R-:W-:Y:S05]  /*23ba0*/  @!P1 BRA `(.L_x_593) ;  /* 0x0000000000289947 */ /* 0x001fea0003800000 */
[C---:B------:R-:W-:Y:S02]  /*23bb0*/  LOP3.LUT R3, R6.reuse, 0x3f, RZ, 0xc0, !PT ;  /* 0x0000003f06037812 */ /* 0x040fe400078ec0ff */
[--C-:B------:R-:W-:Y:S02]  /*23bc0*/  SHF.R.U64 R5, R7, 0x1, R14.reuse ;  /* 0x0000000107057819 */ /* 0x100fe4000000120e */
[----:B------:R-:W-:Y:S02]  /*23bd0*/  SHF.R.U32.HI R7, RZ, 0x1, R14 ;  /* 0x00000001ff077819 */ /* 0x000fe4000001160e */
[----:B------:R-:W-:Y:S02]  /*23be0*/  LOP3.LUT R4, R6, 0x3f, RZ, 0xc, !PT ;  /* 0x0000003f06047812 */ /* 0x000fe400078e0cff */
[CC--:B------:R-:W-:Y:S02]  /*23bf0*/  SHF.L.U64.HI R9, R10.reuse, R3.reuse, R9 ;  /* 0x000000030a097219 */ /* 0x0c0fe40000010209 */
[----:B------:R-:W-:-:S02]  /*23c00*/  SHF.L.U32 R10, R10, R3, RZ ;  /* 0x000000030a0a7219 */ /* 0x000fc400000006ff */
[-CC-:B------:R-:W-:Y:S02]  /*23c10*/  SHF.R.U64 R3, R5, R4.reuse, R7.reuse ;  /* 0x0000000405037219 */ /* 0x180fe40000001207 */
[----:B------:R-:W-:Y:S02]  /*23c20*/  SHF.R.U32.HI R4, RZ, R4, R7 ;  /* 0x00000004ff047219 */ /* 0x000fe40000011607 */
[----:B------:R-:W-:Y:S02]  /*23c30*/  LOP3.LUT R10, R10, R3, RZ, 0xfc, !PT ;  /* 0x000000030a0a7212 */ /* 0x000fe400078efcff */
[----:B------:R-:W-:-:S07]  /*23c40*/  LOP3.LUT R9, R9, R4, RZ, 0xfc, !PT ;  /* 0x0000000409097212 */ /* 0x000fce00078efcff */
.L_x_593:
[----:B------:R-:W-:Y:S05]  /*23c50*/  BSYNC.RECONVERGENT B3 ;  /* 0x0000000000037941 */ /* 0x000fea0003800200 */
.L_x_592:
[----:B------:R-:W-:Y:S01]  /*23c60*/  IMAD.WIDE.U32 R14, R10, 0x2168c235, RZ ;  /* 0x2168c2350a0e7825 */ /* 0x000fe200078e00ff */
[----:B------:R-:W-:-:S03]  /*23c70*/  SHF.R.U32.HI R13, RZ, 0x1e, R13 ;  /* 0x0000001eff0d7819 */ /* 0x000fc6000001160d */
[----:B------:R-:W-:Y:S01]  /*23c80*/  IMAD.MOV.U32 R5, RZ, RZ, RZ ;  /* 0x000000ffff057224 */ /* 0x000fe200078e00ff */
[----:B------:R-:W-:Y:S01]  /*23c90*/  MOV R4, R15 ;  /* 0x0000000f00047202 */ /* 0x000fe20000000f00 */
[----:B------:R-:W-:Y:S01]  /*23ca0*/  IMAD.HI.U32 R3, R9, -0x36f0255e, RZ ;  /* 0xc90fdaa209037827 */ /* 0x000fe200078e00ff */
[----:B------:R-:W-:Y:S02]  /*23cb0*/  IADD3 RZ, P1, PT, R14, R14, RZ ;  /* 0x0000000e0eff7210 */ /* 0x000fe40007f3e0ff */
[----:B------:R-:W-:Y:S01]  /*23cc0*/  LEA.HI R0, R0, R13, RZ, 0x1 ;  /* 0x0000000d00007211 */ /* 0x000fe200078f08ff */
[----:B------:R-:W-:-:S04]  /*23cd0*/  IMAD.WIDE.U32 R4, R10, -0x36f0255e, R4 ;  /* 0xc90fdaa20a047825 */ /* 0x000fc800078e0004 */
[----:B------:R-:W-:-:S04]  /*23ce0*/  IMAD.WIDE.U32 R4, P2, R9, 0x2168c235, R4 ;  /* 0x2168c23509047825 */ /* 0x000fc80007840004 */
[----:B------:R-:W-:Y:S01]  /*23cf0*/  IMAD R9, R9, -0x36f0255e, RZ ;  /* 0xc90fdaa209097824 */ /* 0x000fe200078e02ff */
[----:B------:R-:W-:Y:S02]  /*23d00*/  IADD3.X R3, PT, PT, R3, RZ, RZ, P2, !PT ;  /* 0x000000ff03037210 */ /* 0x000fe400017fe4ff */
[----:B------:R-:W-:Y:S02]  /*23d10*/  IADD3.X RZ, P1, PT, R4, R4, RZ, P1, !PT ;  /* 0x0000000404ff7210 */ /* 0x000fe40000f3e4ff */
[----:B------:R-:W-:-:S04]  /*23d20*/  IADD3 R5, P2, PT, R9, R5, RZ ;  /* 0x0000000509057210 */ /* 0x000fc80007f5e0ff */
[C---:B------:R-:W-:Y:S01]  /*23d30*/  ISETP.GT.U32.AND P3, PT, R5.reuse, RZ, PT ;  /* 0x000000ff0500720c */ /* 0x040fe20003f64070 */
[----:B------:R-:W-:Y:S01]  /*23d40*/  IMAD.X R3, RZ, RZ, R3, P2 ;  /* 0x000000ffff037224 */ /* 0x000fe200010e0603 */
[----:B------:R-:W-:-:S04]  /*23d50*/  IADD3.X R4, P2, PT, R5, R5, RZ, P1, !PT ;  /* 0x0000000505047210 */ /* 0x000fc80000f5e4ff */
[C---:B------:R-:W-:Y:S02]  /*23d60*/  ISETP.GT.AND.EX P1, PT, R3.reuse, RZ, PT, P3 ;  /* 0x000000ff0300720c */ /* 0x040fe40003f24330 */
[----:B------:R-:W-:Y:S02]  /*23d70*/  IADD3.X R10, PT, PT, R3, R3, RZ, P2, !PT ;  /* 0x00000003030a7210 */ /* 0x000fe400017fe4ff */
[----:B------:R-:W-:Y:S02]  /*23d80*/  SEL R5, R4, R5, P1 ;  /* 0x0000000504057207 */ /* 0x000fe40000800000 */
[----:B------:R-:W-:Y:S02]  /*23d90*/  SEL R10, R10, R3, P1 ;  /* 0x000000030a0a7207 */ /* 0x000fe40000800000 */
[----:B------:R-:W-:Y:S02]  /*23da0*/  IADD3 R5, P2, PT, R5, 0x1, RZ ;  /* 0x0000000105057810 */ /* 0x000fe40007f5e0ff */
[----:B------:R-:W-:-:S02]  /*23db0*/  SEL R7, RZ, 0xffffffff, !P1 ;  /* 0xffffffffff077807 */ /* 0x000fc40004800000 */
[----:B------:R-:W-:Y:S01]  /*23dc0*/  LOP3.LUT P1, R3, R36, 0x80000000, RZ, 0xc0, !PT ;  /* 0x8000000024037812 */ /* 0x000fe2000782c0ff */
[----:B------:R-:W-:Y:S01]  /*23dd0*/  IMAD.X R10, RZ, RZ, R10, P2 ;  /* 0x000000ffff0a7224 */ /* 0x000fe200010e060a */
[----:B------:R-:W-:Y:S02]  /*23de0*/  IADD3 R4, PT, PT, R7, -R6, RZ ;  /* 0x8000000607047210 */ /* 0x000fe40007ffe0ff */
[----:B------:R-:W-:Y:S02]  /*23df0*/  @!P0 LOP3.LUT R3, R3, 0x80000000, RZ, 0x3c, !PT ;  /* 0x8000000003038812 */ /* 0x000fe400078e3cff */
[----:B------:R-:W-:Y:S01]  /*23e00*/  SHF.R.U64 R5, R5, 0xa, R10 ;  /* 0x0000000a05057819 */ /* 0x000fe2000000120a */
[----:B------:R-:W-:-:S03]  /*23e10*/  IMAD.SHL.U32 R4, R4, 0x100000, RZ ;  /* 0x0010000004047824 */ /* 0x000fc600078e00ff */
[----:B------:R-:W-:-:S03]  /*23e20*/  IADD3 R5, P2, PT, R5, 0x1, RZ ;  /* 0x0000000105057810 */ /* 0x000fc60007f5e0ff */
[----:B------:R-:W-:Y:S02]  /*23e30*/  @P1 IADD3 R0, PT, PT, -R0, RZ, RZ ;  /* 0x000000ff00001210 */ /* 0x000fe40007ffe1ff */
[----:B------:R-:W-:-:S04]  /*23e40*/  LEA.HI.X R10, R10, RZ, RZ, 0x16, P2 ;  /* 0x000000ff0a0a7211 */ /* 0x000fc800010fb4ff */
[--C-:B------:R-:W-:Y:S02]  /*23e50*/  SHF.R.U64 R5, R5, 0x1, R10.reuse ;  /* 0x0000000105057819 */ /* 0x100fe4000000120a */
[----:B------:R-:W-:Y:S02]  /*23e60*/  SHF.R.U32.HI R7, RZ, 0x1, R10 ;  /* 0x00000001ff077819 */ /* 0x000fe4000001160a */
[----:B------:R-:W-:-:S04]  /*23e70*/  IADD3 R6, P2, P3, RZ, RZ, R5 ;  /* 0x000000ffff067210 */ /* 0x000fc80007b5e005 */
[----:B------:R-:W-:-:S04]  /*23e80*/  IADD3.X R4, PT, PT, R4, 0x3fe00000, R7, P2, P3 ;  /* 0x3fe0000004047810 */ /* 0x000fc800017e6407 */
[----:B------:R-:W-:-:S07]  /*23e90*/  LOP3.LUT R7, R4, R3, RZ, 0xfc, !PT ;  /* 0x0000000304077212 */ /* 0x000fce00078efcff */
.L_x_587:
[----:B------:R-:W-:Y:S01]  /*23ea0*/  IMAD.MOV.U32 R4, RZ, RZ, R40 ;  /* 0x000000ffff047224 */ /* 0x000fe200078e0028 */
[----:B------:R-:W-:-:S04]  /*23eb0*/  MOV R5, 0x0 ;  /* 0x0000000000057802 */ /* 0x000fc80000000f00 */
[----:B------:R-:W-:Y:S05]  /*23ec0*/  RET.REL.NODEC R4 `(_Z15dirtymap_kernel10floatArrayS_S_S_f11chordParamsPf) ;  /* 0xfffffdc0044c7950 */ /* 0x000fea0003c3ffff */
.L_x_594:
[----:B------:R-:W-:-:S00]  /*23ed0*/  BRA `(.L_x_594) ;  /* 0xfffffffc00fc7947 */ /* 0x000fc0000383ffff */
[----:B------:R-:W-:-:S00]  /*23ee0*/  NOP ;  /* 0x0000000000007918 */ /* 0x000fc00000000000 */
        /* <DEDUP_REMOVED lines=9> */
.L_x_598:


//--------------------- .nv.global.init           --------------------------
	.section	.nv.global.init,"aw",@progbits
	.align	16
.nv.global.init:
	.type		__cudart_sin_cos_coeffs,@object
	.size		__cudart_sin_cos_coeffs,(__cudart_i2opi_d - __cudart_sin_cos_coeffs)
__cudart_sin_cos_coeffs:
        /*0000*/ 	.byte	0x46, 0xd2, 0xb0, 0x2c, 0xf1, 0xe5, 0x5a, 0xbe, 0x92, 0xe3, 0xac, 0x69, 0xe3, 0x1d, 0xc7, 0x3e
        /*0010*/ 	.byte	0xa1, 0x62, 0xdb, 0x19, 0xa0, 0x01, 0x2a, 0xbf, 0x18, 0x08, 0x11, 0x11, 0x11, 0x11, 0x81, 0x3f
        /*0020*/ 	.byte	0x54, 0x55, 0x55, 0x55, 0x55, 0x55, 0xc5, 0xbf, 0x00, 0x00, 0x00, 0x00, 0x00, 0x00, 0x00, 0x00
        /*0030*/ 	.byte	0x00, 0x00, 0x00, 0x00, 0x00, 0x00, 0x00, 0x00, 0x64, 0x81, 0xfd, 0x20, 0x83, 0xff, 0xa8, 0xbd
        /*0040*/ 	.byte	0x28, 0x85, 0xef, 0xc1, 0xa7, 0xee, 0x21, 0x3e, 0xd9, 0xe6, 0x06, 0x8e, 0x4f, 0x7e, 0x92, 0xbe
        /*0050*/ 	.byte	0xe9, 0xbc, 0xdd, 0x19, 0xa0, 0x01, 0xfa, 0x3e, 0x47, 0x5d, 0xc1, 0x16, 0x6c, 0xc1, 0x56, 0xbf
        /*0060*/ 	.byte	0x51, 0x55, 0x55, 0x55, 0x55, 0x55, 0xa5, 0x3f, 0x00, 0x00, 0x00, 0x00, 0x00, 0x00, 0xe0, 0xbf
        /*0070*/ 	.byte	0x00, 0x00, 0x00, 0x00, 0x00, 0x00, 0xf0, 0x3f, 0x00, 0x00, 0x00, 0x00, 0x00, 0x00, 0x00, 0x00
	.type		__cudart_i2opi_d,@object
	.size		__cudart_i2opi_d,(__cudart_i2opi_f - __cudart_i2opi_d)
__cudart_i2opi_d:
        /* <DEDUP_REMOVED lines=9> */
	.type		__cudart_i2opi_f,@object
	.size		__cudart_i2opi_f,($str$2 - __cudart_i2opi_f)
__cudart_i2opi_f:
        /*0110*/ 	.byte	0x41, 0x90, 0x43, 0x3c, 0x99, 0x95, 0x62, 0xdb, 0xc0, 0xdd, 0x34, 0xf5, 0xd1, 0x57, 0x27, 0xfc
        /*0120*/ 	.byte	0x29, 0x15, 0x44, 0x4e, 0x6e, 0x83, 0xf9, 0xa2
	.type		$str$2,@object
	.size		$str$2,($str$3 - $str$2)
$str$2:
        /*0128*/ 	.byte	0x54, 0x69, 0x6d, 0x65, 0x20, 0x73, 0x75, 0x6d, 0x20, 0x61, 0x74, 0x20, 0x6d, 0x69, 0x64, 0x64
        /*0138*/ 	.byte	0x6c, 0x65, 0x20, 0x70, 0x69, 0x78, 0x65, 0x6c, 0x3a, 0x20, 0x25, 0x65, 0x0a, 0x00
	.type		$str$3,@object
	.size		$str$3,($str - $str$3)
$str$3:
        /*0146*/ 	.byte	0x54, 0x6f, 0x74, 0x61, 0x6c, 0x20, 0x73, 0x75, 0x6d, 0x20, 0x61, 0x74, 0x20, 0x6d, 0x69, 0x64
        /*0156*/ 	.byte	0x64, 0x6c, 0x65, 0x20, 0x70, 0x69, 0x78, 0x65, 0x6c, 0x3a, 0x20, 0x25, 0x65, 0x0a, 0x00
	.type		$str,@object
	.size		$str,($str$1 - $str)
$str:
        /*0165*/ 	.byte	0x75, 0x3a, 0x20, 0x28, 0x25, 0x66, 0x2c, 0x20, 0x25, 0x66, 0x2c, 0x20, 0x25, 0x66, 0x29, 0x2c
        /*0175*/ 	.byte	0x20, 0x63, 0x68, 0x6f, 0x72, 0x64, 0x20, 0x75, 0x3a, 0x20, 0x28, 0x25, 0x66, 0x2c, 0x25, 0x66
        /*0185*/ 	.byte	0x2c, 0x25, 0x66, 0x29, 0x0a, 0x00
	.type		$str$1,@object
	.size		$str$1,(.L_1 - $str$1)
$str$1:
        /*018b*/ 	.byte	0x62, 0x73, 0x71, 0x5f, 0x73, 0x6f, 0x75, 0x72, 0x63, 0x65, 0x2c, 0x20, 0x62, 0x73, 0x71, 0x75
        /*019b*/ 	.byte	0x2c, 0x20, 0x61, 0x6e, 0x64, 0x20, 0x73, 0x69, 0x6e, 0x73, 0x71, 0x75, 0x20, 0x70, 0x61, 0x72
        /*01ab*/ 	.byte	0x74, 0x73, 0x3a, 0x20, 0x25, 0x65, 0x20, 0x25, 0x65, 0x20, 0x25, 0x65, 0x20, 0x25, 0x65, 0x0a
        /*01bb*/ 	.byte	0x00
.L_1:


//--------------------- .nv.shared.reserved.0     --------------------------
	.section	.nv.shared.reserved.0,"aw",@nobits
	.weak		__nv_reservedSMEM_offset_0_alias
	.size		__nv_reservedSMEM_offset_0_alias, 0, 64
	.other		__nv_reservedSMEM_offset_0_alias,@"STO_CUDA_RESERVED_SHARED STV_DEFAULT"
__nv_reservedSMEM_offset_0_alias:
	.zero		0
	.zero		64


//--------------------- .nv.constant0._Z15dirtymap_kernel10floatArrayS_S_S_f11chordParamsPf --------------------------
	.section	.nv.constant0._Z15dirtymap_kernel10floatArrayS_S_S_f11chordParamsPf,"a",@progbits
	.sectionflags	@""
	.align	4
.nv.constant0._Z15dirtymap_kernel10floatArrayS_S_S_f11chordParamsPf:
	.zero		1032


//--------------------- SYMBOLS --------------------------

	.type		.nv.reservedSmem.offset0,@object
	.size		.nv.reservedSmem.offset0,0x4
	.type		vprintf,@function
	.type		malloc,@function
	.type		free,@function
